//
// Generated by NVIDIA NVVM Compiler
//
// Compiler Build ID: CL-36424714
// Cuda compilation tools, release 13.0, V13.0.88
// Based on NVVM 20.0.0
//

.version 9.0
.target sm_100
.address_size 64

	// .globl	_Z11generatekeyPfS_S_iPii
.extern .func  (.param .b32 func_retval0) vprintf
(
	.param .b64 vprintf_param_0,
	.param .b64 vprintf_param_1
)
;
// _ZZN3cub18CUB_300001_SM_10006detail10radix_sort31DeviceRadixSortSingleTileKernelINS1_5radix10policy_hubIiN4cuda3std3__45tupleIJfffEEEyE10Policy1000ELNS0_9SortOrderE0EiSA_yNS1_21identity_decomposer_tEEEvPKT1_PSF_PKT2_PSJ_T3_iiT4_E12temp_storage has been demoted
// _ZZN3cub18CUB_300001_SM_10006detail10radix_sort30DeviceRadixSortHistogramKernelINS1_5radix10policy_hubIiN4cuda3std3__45tupleIJfffEEEyE10Policy1000ELNS0_9SortOrderE0EiyNS1_21identity_decomposer_tEEEvPT2_PKT1_SF_iiT3_E12temp_storage has been demoted
// _ZZN3cub18CUB_300001_SM_10006detail10radix_sort33DeviceRadixSortExclusiveSumKernelINS1_5radix10policy_hubIiN4cuda3std3__45tupleIJfffEEEyE10Policy1000EyEEvPT0_E12temp_storage has been demoted
// _ZZN3cub18CUB_300001_SM_10006detail10radix_sort29DeviceRadixSortOnesweepKernelINS1_5radix10policy_hubIiN4cuda3std3__45tupleIJfffEEEyE10Policy1000ELNS0_9SortOrderE0EiSA_yiiNS1_21identity_decomposer_tEEEvPT5_SG_PT3_PKSH_PT1_PKSL_PT2_PKSP_T4_iiT6_E1s has been demoted
// _ZZN3cub18CUB_300001_SM_10006detail10radix_sort31DeviceRadixSortSingleTileKernelINS1_5radix10policy_hubIiiyE10Policy1000ELNS0_9SortOrderE0EiiyNS1_21identity_decomposer_tEEEvPKT1_PSA_PKT2_PSE_T3_iiT4_E12temp_storage has been demoted
// _ZZN3cub18CUB_300001_SM_10006detail10radix_sort30DeviceRadixSortHistogramKernelINS1_5radix10policy_hubIiiyE10Policy1000ELNS0_9SortOrderE0EiyNS1_21identity_decomposer_tEEEvPT2_PKT1_SA_iiT3_E12temp_storage has been demoted
// _ZZN3cub18CUB_300001_SM_10006detail10radix_sort33DeviceRadixSortExclusiveSumKernelINS1_5radix10policy_hubIiiyE10Policy1000EyEEvPT0_E12temp_storage has been demoted
// _ZZN3cub18CUB_300001_SM_10006detail10radix_sort29DeviceRadixSortOnesweepKernelINS1_5radix10policy_hubIiiyE10Policy1000ELNS0_9SortOrderE0EiiyiiNS1_21identity_decomposer_tEEEvPT5_SB_PT3_PKSC_PT1_PKSG_PT2_PKSK_T4_iiT6_E1s has been demoted
.global .align 1 .b8 _ZN27_INTERNAL_1baeb186_4_k_cu_d4cuda3std3__45__cpo5beginE[1];
.global .align 1 .b8 _ZN27_INTERNAL_1baeb186_4_k_cu_d4cuda3std3__45__cpo3endE[1];
.global .align 1 .b8 _ZN27_INTERNAL_1baeb186_4_k_cu_d4cuda3std3__45__cpo6cbeginE[1];
.global .align 1 .b8 _ZN27_INTERNAL_1baeb186_4_k_cu_d4cuda3std3__45__cpo4cendE[1];
.global .align 1 .b8 _ZN27_INTERNAL_1baeb186_4_k_cu_d4cuda3std3__45__cpo6rbeginE[1];
.global .align 1 .b8 _ZN27_INTERNAL_1baeb186_4_k_cu_d4cuda3std3__45__cpo4rendE[1];
.global .align 1 .b8 _ZN27_INTERNAL_1baeb186_4_k_cu_d4cuda3std3__45__cpo7crbeginE[1];
.global .align 1 .b8 _ZN27_INTERNAL_1baeb186_4_k_cu_d4cuda3std3__45__cpo5crendE[1];
.global .align 1 .b8 _ZN27_INTERNAL_1baeb186_4_k_cu_d4cuda3std3__429_GLOBAL__N__1baeb186_4_k_cu_d6ignoreE[1];
.global .align 1 .b8 _ZN27_INTERNAL_1baeb186_4_k_cu_d4cuda3std3__419piecewise_constructE[1];
.global .align 1 .b8 _ZN27_INTERNAL_1baeb186_4_k_cu_d4cuda3std3__48in_placeE[1];
.global .align 1 .b8 _ZN27_INTERNAL_1baeb186_4_k_cu_d4cuda3std3__420unreachable_sentinelE[1];
.global .align 1 .b8 _ZN27_INTERNAL_1baeb186_4_k_cu_d4cuda3std3__47nulloptE[1];
.global .align 1 .b8 _ZN27_INTERNAL_1baeb186_4_k_cu_d4cuda3std3__48unexpectE[1];
.global .align 1 .b8 _ZN27_INTERNAL_1baeb186_4_k_cu_d4cuda3std6ranges3__45__cpo4swapE[1];
.global .align 1 .b8 _ZN27_INTERNAL_1baeb186_4_k_cu_d4cuda3std6ranges3__45__cpo9iter_moveE[1];
.global .align 1 .b8 _ZN27_INTERNAL_1baeb186_4_k_cu_d4cuda3std6ranges3__45__cpo5beginE[1];
.global .align 1 .b8 _ZN27_INTERNAL_1baeb186_4_k_cu_d4cuda3std6ranges3__45__cpo3endE[1];
.global .align 1 .b8 _ZN27_INTERNAL_1baeb186_4_k_cu_d4cuda3std6ranges3__45__cpo6cbeginE[1];
.global .align 1 .b8 _ZN27_INTERNAL_1baeb186_4_k_cu_d4cuda3std6ranges3__45__cpo4cendE[1];
.global .align 1 .b8 _ZN27_INTERNAL_1baeb186_4_k_cu_d4cuda3std6ranges3__45__cpo7advanceE[1];
.global .align 1 .b8 _ZN27_INTERNAL_1baeb186_4_k_cu_d4cuda3std6ranges3__45__cpo9iter_swapE[1];
.global .align 1 .b8 _ZN27_INTERNAL_1baeb186_4_k_cu_d4cuda3std6ranges3__45__cpo4nextE[1];
.global .align 1 .b8 _ZN27_INTERNAL_1baeb186_4_k_cu_d4cuda3std6ranges3__45__cpo4prevE[1];
.global .align 1 .b8 _ZN27_INTERNAL_1baeb186_4_k_cu_d4cuda3std6ranges3__45__cpo4dataE[1];
.global .align 1 .b8 _ZN27_INTERNAL_1baeb186_4_k_cu_d4cuda3std6ranges3__45__cpo5cdataE[1];
.global .align 1 .b8 _ZN27_INTERNAL_1baeb186_4_k_cu_d4cuda3std6ranges3__45__cpo4sizeE[1];
.global .align 1 .b8 _ZN27_INTERNAL_1baeb186_4_k_cu_d4cuda3std6ranges3__45__cpo5ssizeE[1];
.global .align 1 .b8 _ZN27_INTERNAL_1baeb186_4_k_cu_d4cuda3std6ranges3__45__cpo8distanceE[1];
.global .align 1 .b8 _ZN27_INTERNAL_1baeb186_4_k_cu_d6thrust24THRUST_300001_SM_1000_NS8cuda_cub3parE[1];
.global .align 1 .b8 _ZN27_INTERNAL_1baeb186_4_k_cu_d6thrust24THRUST_300001_SM_1000_NS8cuda_cub10par_nosyncE[1];
.global .align 1 .b8 _ZN27_INTERNAL_1baeb186_4_k_cu_d6thrust24THRUST_300001_SM_1000_NS6system6detail10sequential3seqE[1];
.global .align 1 .b8 _ZN27_INTERNAL_1baeb186_4_k_cu_d6thrust24THRUST_300001_SM_1000_NS6system3cpp3parE[1];
.global .align 1 .b8 _ZN27_INTERNAL_1baeb186_4_k_cu_d6thrust24THRUST_300001_SM_1000_NS12placeholders2_1E[1];
.global .align 1 .b8 _ZN27_INTERNAL_1baeb186_4_k_cu_d6thrust24THRUST_300001_SM_1000_NS12placeholders2_2E[1];
.global .align 1 .b8 _ZN27_INTERNAL_1baeb186_4_k_cu_d6thrust24THRUST_300001_SM_1000_NS12placeholders2_3E[1];
.global .align 1 .b8 _ZN27_INTERNAL_1baeb186_4_k_cu_d6thrust24THRUST_300001_SM_1000_NS12placeholders2_4E[1];
.global .align 1 .b8 _ZN27_INTERNAL_1baeb186_4_k_cu_d6thrust24THRUST_300001_SM_1000_NS12placeholders2_5E[1];
.global .align 1 .b8 _ZN27_INTERNAL_1baeb186_4_k_cu_d6thrust24THRUST_300001_SM_1000_NS12placeholders2_6E[1];
.global .align 1 .b8 _ZN27_INTERNAL_1baeb186_4_k_cu_d6thrust24THRUST_300001_SM_1000_NS12placeholders2_7E[1];
.global .align 1 .b8 _ZN27_INTERNAL_1baeb186_4_k_cu_d6thrust24THRUST_300001_SM_1000_NS12placeholders2_8E[1];
.global .align 1 .b8 _ZN27_INTERNAL_1baeb186_4_k_cu_d6thrust24THRUST_300001_SM_1000_NS12placeholders2_9E[1];
.global .align 1 .b8 _ZN27_INTERNAL_1baeb186_4_k_cu_d6thrust24THRUST_300001_SM_1000_NS12placeholders3_10E[1];
.global .align 1 .b8 _ZN27_INTERNAL_1baeb186_4_k_cu_d6thrust24THRUST_300001_SM_1000_NS3seqE[1];
.global .align 1 .b8 _ZN27_INTERNAL_1baeb186_4_k_cu_d6thrust24THRUST_300001_SM_1000_NS6deviceE[1];
.global .align 1 .b8 $str[29] = {69, 114, 114, 111, 114, 32, 105, 110, 32, 103, 114, 105, 100, 32, 99, 111, 110, 115, 116, 114, 117, 99, 116, 105, 111, 110, 32, 10};
.global .align 1 .b8 $str$1[18] = {69, 114, 114, 111, 114, 32, 110, 111, 116, 32, 115, 111, 114, 116, 101, 100, 10};

.visible .entry _Z11generatekeyPfS_S_iPii(
	.param .u64 .ptr .align 1 _Z11generatekeyPfS_S_iPii_param_0,
	.param .u64 .ptr .align 1 _Z11generatekeyPfS_S_iPii_param_1,
	.param .u64 .ptr .align 1 _Z11generatekeyPfS_S_iPii_param_2,
	.param .u32 _Z11generatekeyPfS_S_iPii_param_3,
	.param .u64 .ptr .align 1 _Z11generatekeyPfS_S_iPii_param_4,
	.param .u32 _Z11generatekeyPfS_S_iPii_param_5
)
{
	.reg .pred 	%p<3>;
	.reg .b32 	%r<17>;
	.reg .b32 	%f<8>;
	.reg .b64 	%rd<14>;

	ld.param.u64 	%rd5, [_Z11generatekeyPfS_S_iPii_param_0];
	ld.param.u64 	%rd6, [_Z11generatekeyPfS_S_iPii_param_1];
	ld.param.u64 	%rd7, [_Z11generatekeyPfS_S_iPii_param_2];
	ld.param.u32 	%r6, [_Z11generatekeyPfS_S_iPii_param_3];
	ld.param.u64 	%rd8, [_Z11generatekeyPfS_S_iPii_param_4];
	ld.param.u32 	%r7, [_Z11generatekeyPfS_S_iPii_param_5];
	mov.u32 	%r8, %ctaid.x;
	mov.u32 	%r1, %ntid.x;
	mov.u32 	%r9, %tid.x;
	mad.lo.s32 	%r16, %r8, %r1, %r9;
	setp.ge.s32 	%p1, %r16, %r6;
	@%p1 bra 	$L__BB0_3;
	cvt.rn.f32.s32 	%f1, %r7;
	mov.u32 	%r10, %nctaid.x;
	mul.lo.s32 	%r3, %r10, %r1;
	cvta.to.global.u64 	%rd1, %rd5;
	cvta.to.global.u64 	%rd2, %rd6;
	cvta.to.global.u64 	%rd3, %rd7;
	cvta.to.global.u64 	%rd4, %rd8;
$L__BB0_2:
	mul.wide.s32 	%rd9, %r16, 4;
	add.s64 	%rd10, %rd1, %rd9;
	ld.global.f32 	%f2, [%rd10];
	mul.f32 	%f3, %f2, %f1;
	cvt.rzi.s32.f32 	%r11, %f3;
	add.s64 	%rd11, %rd2, %rd9;
	ld.global.f32 	%f4, [%rd11];
	mul.f32 	%f5, %f4, %f1;
	cvt.rzi.s32.f32 	%r12, %f5;
	add.s64 	%rd12, %rd3, %rd9;
	ld.global.f32 	%f6, [%rd12];
	mul.f32 	%f7, %f6, %f1;
	cvt.rzi.s32.f32 	%r13, %f7;
	mad.lo.s32 	%r14, %r11, %r7, %r12;
	mad.lo.s32 	%r15, %r14, %r7, %r13;
	add.s64 	%rd13, %rd4, %rd9;
	st.global.u32 	[%rd13], %r15;
	add.s32 	%r16, %r16, %r3;
	setp.lt.s32 	%p2, %r16, %r6;
	@%p2 bra 	$L__BB0_2;
$L__BB0_3:
	ret;

}
	// .globl	_Z17findCellStartendsPiiS_S_
.visible .entry _Z17findCellStartendsPiiS_S_(
	.param .u64 .ptr .align 1 _Z17findCellStartendsPiiS_S__param_0,
	.param .u32 _Z17findCellStartendsPiiS_S__param_1,
	.param .u64 .ptr .align 1 _Z17findCellStartendsPiiS_S__param_2,
	.param .u64 .ptr .align 1 _Z17findCellStartendsPiiS_S__param_3
)
{
	.reg .pred 	%p<7>;
	.reg .b32 	%r<20>;
	.reg .b64 	%rd<23>;

	ld.param.u64 	%rd5, [_Z17findCellStartendsPiiS_S__param_0];
	ld.param.u32 	%r9, [_Z17findCellStartendsPiiS_S__param_1];
	ld.param.u64 	%rd6, [_Z17findCellStartendsPiiS_S__param_2];
	ld.param.u64 	%rd7, [_Z17findCellStartendsPiiS_S__param_3];
	cvta.to.global.u64 	%rd1, %rd7;
	cvta.to.global.u64 	%rd2, %rd6;
	cvta.to.global.u64 	%rd3, %rd5;
	mov.u32 	%r10, %ctaid.x;
	mov.u32 	%r1, %ntid.x;
	mov.u32 	%r11, %tid.x;
	mad.lo.s32 	%r19, %r10, %r1, %r11;
	setp.ge.s32 	%p1, %r19, %r9;
	@%p1 bra 	$L__BB1_11;
	add.s32 	%r3, %r9, -1;
	mov.u32 	%r12, %nctaid.x;
	mul.lo.s32 	%r4, %r12, %r1;
	mul.wide.s32 	%rd8, %r9, 4;
	add.s64 	%rd4, %rd3, %rd8;
$L__BB1_2:
	setp.lt.s32 	%p2, %r19, 1;
	@%p2 bra 	$L__BB1_5;
	mul.wide.u32 	%rd11, %r19, 4;
	add.s64 	%rd12, %rd3, %rd11;
	ld.global.u32 	%r6, [%rd12];
	add.s32 	%r15, %r19, -1;
	mul.wide.u32 	%rd13, %r15, 4;
	add.s64 	%rd14, %rd3, %rd13;
	ld.global.u32 	%r16, [%rd14];
	setp.eq.s32 	%p3, %r6, %r16;
	@%p3 bra 	$L__BB1_6;
	mul.wide.s32 	%rd15, %r6, 4;
	add.s64 	%rd16, %rd2, %rd15;
	st.global.u32 	[%rd16], %r19;
	bra.uni 	$L__BB1_6;
$L__BB1_5:
	ld.global.u32 	%r13, [%rd3];
	mul.wide.s32 	%rd9, %r13, 4;
	add.s64 	%rd10, %rd2, %rd9;
	mov.b32 	%r14, 0;
	st.global.u32 	[%rd10], %r14;
$L__BB1_6:
	setp.eq.s32 	%p4, %r19, %r3;
	@%p4 bra 	$L__BB1_9;
	mul.wide.s32 	%rd17, %r19, 4;
	add.s64 	%rd18, %rd3, %rd17;
	ld.global.u32 	%r7, [%rd18];
	ld.global.u32 	%r17, [%rd18+4];
	setp.eq.s32 	%p5, %r7, %r17;
	@%p5 bra 	$L__BB1_10;
	mul.wide.s32 	%rd19, %r7, 4;
	add.s64 	%rd20, %rd1, %rd19;
	st.global.u32 	[%rd20], %r19;
	bra.uni 	$L__BB1_10;
$L__BB1_9:
	ld.global.u32 	%r18, [%rd4+-4];
	mul.wide.s32 	%rd21, %r18, 4;
	add.s64 	%rd22, %rd1, %rd21;
	st.global.u32 	[%rd22], %r3;
$L__BB1_10:
	add.s32 	%r19, %r19, %r4;
	setp.lt.s32 	%p6, %r19, %r9;
	@%p6 bra 	$L__BB1_2;
$L__BB1_11:
	ret;

}
	// .globl	_Z10searchGridPfS_S_PiS0_S_S_S_S_S_S_ii
.visible .entry _Z10searchGridPfS_S_PiS0_S_S_S_S_S_S_ii(
	.param .u64 .ptr .align 1 _Z10searchGridPfS_S_PiS0_S_S_S_S_S_S_ii_param_0,
	.param .u64 .ptr .align 1 _Z10searchGridPfS_S_PiS0_S_S_S_S_S_S_ii_param_1,
	.param .u64 .ptr .align 1 _Z10searchGridPfS_S_PiS0_S_S_S_S_S_S_ii_param_2,
	.param .u64 .ptr .align 1 _Z10searchGridPfS_S_PiS0_S_S_S_S_S_S_ii_param_3,
	.param .u64 .ptr .align 1 _Z10searchGridPfS_S_PiS0_S_S_S_S_S_S_ii_param_4,
	.param .u64 .ptr .align 1 _Z10searchGridPfS_S_PiS0_S_S_S_S_S_S_ii_param_5,
	.param .u64 .ptr .align 1 _Z10searchGridPfS_S_PiS0_S_S_S_S_S_S_ii_param_6,
	.param .u64 .ptr .align 1 _Z10searchGridPfS_S_PiS0_S_S_S_S_S_S_ii_param_7,
	.param .u64 .ptr .align 1 _Z10searchGridPfS_S_PiS0_S_S_S_S_S_S_ii_param_8,
	.param .u64 .ptr .align 1 _Z10searchGridPfS_S_PiS0_S_S_S_S_S_S_ii_param_9,
	.param .u64 .ptr .align 1 _Z10searchGridPfS_S_PiS0_S_S_S_S_S_S_ii_param_10,
	.param .u32 _Z10searchGridPfS_S_PiS0_S_S_S_S_S_S_ii_param_11,
	.param .u32 _Z10searchGridPfS_S_PiS0_S_S_S_S_S_S_ii_param_12
)
{
	.reg .pred 	%p<70>;
	.reg .b32 	%r<121>;
	.reg .b32 	%f<484>;
	.reg .b64 	%rd<94>;

	ld.param.u64 	%rd12, [_Z10searchGridPfS_S_PiS0_S_S_S_S_S_S_ii_param_1];
	ld.param.u64 	%rd13, [_Z10searchGridPfS_S_PiS0_S_S_S_S_S_S_ii_param_2];
	ld.param.u64 	%rd17, [_Z10searchGridPfS_S_PiS0_S_S_S_S_S_S_ii_param_3];
	ld.param.u64 	%rd18, [_Z10searchGridPfS_S_PiS0_S_S_S_S_S_S_ii_param_4];
	ld.param.u64 	%rd19, [_Z10searchGridPfS_S_PiS0_S_S_S_S_S_S_ii_param_5];
	ld.param.u64 	%rd20, [_Z10searchGridPfS_S_PiS0_S_S_S_S_S_S_ii_param_6];
	ld.param.u64 	%rd21, [_Z10searchGridPfS_S_PiS0_S_S_S_S_S_S_ii_param_7];
	ld.param.u64 	%rd14, [_Z10searchGridPfS_S_PiS0_S_S_S_S_S_S_ii_param_8];
	ld.param.u64 	%rd15, [_Z10searchGridPfS_S_PiS0_S_S_S_S_S_S_ii_param_9];
	ld.param.u64 	%rd16, [_Z10searchGridPfS_S_PiS0_S_S_S_S_S_S_ii_param_10];
	ld.param.u32 	%r66, [_Z10searchGridPfS_S_PiS0_S_S_S_S_S_S_ii_param_11];
	ld.param.u32 	%r67, [_Z10searchGridPfS_S_PiS0_S_S_S_S_S_S_ii_param_12];
	cvta.to.global.u64 	%rd1, %rd21;
	cvta.to.global.u64 	%rd2, %rd20;
	cvta.to.global.u64 	%rd3, %rd19;
	cvta.to.global.u64 	%rd4, %rd18;
	cvta.to.global.u64 	%rd5, %rd17;
	mov.u32 	%r68, %ctaid.x;
	mov.u32 	%r1, %ntid.x;
	mov.u32 	%r69, %tid.x;
	mad.lo.s32 	%r105, %r68, %r1, %r69;
	setp.ge.s32 	%p3, %r105, %r67;
	@%p3 bra 	$L__BB2_86;
	cvt.rn.f32.s32 	%f1, %r66;
	mul.lo.s32 	%r3, %r66, %r66;
	add.s32 	%r4, %r66, -1;
	mul.lo.s32 	%r5, %r3, %r66;
	mov.u32 	%r70, %nctaid.x;
	mul.lo.s32 	%r6, %r70, %r1;
	cvta.to.global.u64 	%rd6, %rd12;
	cvta.to.global.u64 	%rd7, %rd13;
	cvta.to.global.u64 	%rd8, %rd14;
	cvta.to.global.u64 	%rd9, %rd15;
	cvta.to.global.u64 	%rd10, %rd16;
$L__BB2_2:
	ld.param.u64 	%rd93, [_Z10searchGridPfS_S_PiS0_S_S_S_S_S_S_ii_param_0];
	cvta.to.global.u64 	%rd22, %rd93;
	mul.wide.s32 	%rd23, %r105, 4;
	add.s64 	%rd24, %rd22, %rd23;
	ld.global.f32 	%f2, [%rd24];
	add.s64 	%rd25, %rd6, %rd23;
	ld.global.f32 	%f3, [%rd25];
	add.s64 	%rd26, %rd7, %rd23;
	ld.global.f32 	%f4, [%rd26];
	mul.f32 	%f213, %f2, %f1;
	cvt.rzi.s32.f32 	%r8, %f213;
	mul.f32 	%f214, %f3, %f1;
	cvt.rzi.s32.f32 	%r9, %f214;
	mul.f32 	%f215, %f4, %f1;
	cvt.rzi.s32.f32 	%r10, %f215;
	setp.ge.s32 	%p4, %r8, %r4;
	mov.f32 	%f346, 0f42C80000;
	@%p4 bra 	$L__BB2_4;
	add.s32 	%r71, %r8, 1;
	cvt.rn.f32.s32 	%f216, %r71;
	div.rn.f32 	%f217, %f216, %f1;
	sub.f32 	%f346, %f217, %f2;
$L__BB2_4:
	setp.ge.s32 	%p5, %r9, %r4;
	@%p5 bra 	$L__BB2_6;
	add.s32 	%r72, %r9, 1;
	cvt.rn.f32.s32 	%f218, %r72;
	div.rn.f32 	%f219, %f218, %f1;
	sub.f32 	%f220, %f219, %f3;
	min.f32 	%f346, %f220, %f346;
$L__BB2_6:
	setp.ge.s32 	%p6, %r10, %r4;
	@%p6 bra 	$L__BB2_8;
	add.s32 	%r73, %r10, 1;
	cvt.rn.f32.s32 	%f221, %r73;
	div.rn.f32 	%f222, %f221, %f1;
	sub.f32 	%f223, %f222, %f4;
	min.f32 	%f346, %f223, %f346;
$L__BB2_8:
	setp.lt.s32 	%p7, %r8, 1;
	@%p7 bra 	$L__BB2_10;
	neg.s32 	%r74, %r8;
	cvt.rn.f32.s32 	%f224, %r74;
	div.rn.f32 	%f225, %f224, %f1;
	add.f32 	%f226, %f2, %f225;
	min.f32 	%f346, %f226, %f346;
$L__BB2_10:
	setp.lt.s32 	%p8, %r9, 1;
	@%p8 bra 	$L__BB2_12;
	neg.s32 	%r75, %r9;
	cvt.rn.f32.s32 	%f227, %r75;
	div.rn.f32 	%f228, %f227, %f1;
	add.f32 	%f229, %f3, %f228;
	min.f32 	%f346, %f229, %f346;
$L__BB2_12:
	setp.lt.s32 	%p9, %r10, 1;
	@%p9 bra 	$L__BB2_14;
	neg.s32 	%r76, %r10;
	cvt.rn.f32.s32 	%f230, %r76;
	div.rn.f32 	%f231, %f230, %f1;
	add.f32 	%f232, %f4, %f231;
	min.f32 	%f346, %f232, %f346;
$L__BB2_14:
	mul.lo.s32 	%r77, %r8, %r3;
	mad.lo.s32 	%r78, %r9, %r66, %r77;
	add.s32 	%r79, %r78, %r10;
	mul.wide.s32 	%rd27, %r79, 4;
	add.s64 	%rd28, %rd5, %rd27;
	ld.global.u32 	%r109, [%rd28];
	add.s64 	%rd29, %rd4, %rd27;
	ld.global.u32 	%r81, [%rd29];
	setp.lt.s32 	%p10, %r109, 0;
	setp.lt.s32 	%p11, %r81, %r109;
	or.pred  	%p12, %p10, %p11;
	mov.f32 	%f422, 0f42C80000;
	mov.f32 	%f419, 0f00000000;
	mov.f32 	%f420, %f419;
	mov.f32 	%f421, %f419;
	@%p12 bra 	$L__BB2_37;
	sub.s32 	%r82, %r81, %r109;
	add.s32 	%r13, %r82, 1;
	and.b32  	%r14, %r13, 3;
	setp.lt.u32 	%p13, %r82, 3;
	mov.f32 	%f421, 0f00000000;
	mov.f32 	%f422, 0f42C80000;
	mov.f32 	%f420, %f421;
	mov.f32 	%f419, %f421;
	@%p13 bra 	$L__BB2_27;
	add.s32 	%r107, %r109, 1;
	and.b32  	%r83, %r13, -4;
	neg.s32 	%r106, %r83;
	mov.f32 	%f421, 0f00000000;
	mov.f32 	%f422, 0f42C80000;
$L__BB2_17:
	.pragma "nounroll";
	add.s32 	%r84, %r107, -1;
	mul.wide.u32 	%rd30, %r84, 4;
	add.s64 	%rd31, %rd3, %rd30;
	ld.global.f32 	%f21, [%rd31];
	sub.f32 	%f240, %f21, %f2;
	add.s64 	%rd32, %rd2, %rd30;
	ld.global.f32 	%f22, [%rd32];
	sub.f32 	%f241, %f22, %f3;
	mul.f32 	%f242, %f241, %f241;
	fma.rn.f32 	%f243, %f240, %f240, %f242;
	add.s64 	%rd33, %rd1, %rd30;
	ld.global.f32 	%f23, [%rd33];
	sub.f32 	%f244, %f23, %f4;
	fma.rn.f32 	%f245, %f244, %f244, %f243;
	sqrt.rn.f32 	%f24, %f245;
	setp.geu.f32 	%p14, %f24, %f422;
	@%p14 bra 	$L__BB2_19;
	mov.f32 	%f419, %f21;
	mov.f32 	%f420, %f22;
	mov.f32 	%f421, %f23;
	mov.f32 	%f422, %f24;
$L__BB2_19:
	mul.wide.u32 	%rd34, %r107, 4;
	add.s64 	%rd35, %rd3, %rd34;
	ld.global.f32 	%f29, [%rd35];
	sub.f32 	%f246, %f29, %f2;
	add.s64 	%rd36, %rd2, %rd34;
	ld.global.f32 	%f30, [%rd36];
	sub.f32 	%f247, %f30, %f3;
	mul.f32 	%f248, %f247, %f247;
	fma.rn.f32 	%f249, %f246, %f246, %f248;
	add.s64 	%rd37, %rd1, %rd34;
	ld.global.f32 	%f31, [%rd37];
	sub.f32 	%f250, %f31, %f4;
	fma.rn.f32 	%f251, %f250, %f250, %f249;
	sqrt.rn.f32 	%f32, %f251;
	setp.geu.f32 	%p15, %f32, %f422;
	@%p15 bra 	$L__BB2_21;
	mov.f32 	%f419, %f29;
	mov.f32 	%f420, %f30;
	mov.f32 	%f421, %f31;
	mov.f32 	%f422, %f32;
$L__BB2_21:
	add.s32 	%r85, %r107, 1;
	mul.wide.u32 	%rd38, %r85, 4;
	add.s64 	%rd39, %rd3, %rd38;
	ld.global.f32 	%f37, [%rd39];
	sub.f32 	%f252, %f37, %f2;
	add.s64 	%rd40, %rd2, %rd38;
	ld.global.f32 	%f38, [%rd40];
	sub.f32 	%f253, %f38, %f3;
	mul.f32 	%f254, %f253, %f253;
	fma.rn.f32 	%f255, %f252, %f252, %f254;
	add.s64 	%rd41, %rd1, %rd38;
	ld.global.f32 	%f39, [%rd41];
	sub.f32 	%f256, %f39, %f4;
	fma.rn.f32 	%f257, %f256, %f256, %f255;
	sqrt.rn.f32 	%f40, %f257;
	setp.geu.f32 	%p16, %f40, %f422;
	@%p16 bra 	$L__BB2_23;
	mov.f32 	%f419, %f37;
	mov.f32 	%f420, %f38;
	mov.f32 	%f421, %f39;
	mov.f32 	%f422, %f40;
$L__BB2_23:
	add.s32 	%r86, %r107, 2;
	mul.wide.u32 	%rd42, %r86, 4;
	add.s64 	%rd43, %rd3, %rd42;
	ld.global.f32 	%f45, [%rd43];
	sub.f32 	%f258, %f45, %f2;
	add.s64 	%rd44, %rd2, %rd42;
	ld.global.f32 	%f46, [%rd44];
	sub.f32 	%f259, %f46, %f3;
	mul.f32 	%f260, %f259, %f259;
	fma.rn.f32 	%f261, %f258, %f258, %f260;
	add.s64 	%rd45, %rd1, %rd42;
	ld.global.f32 	%f47, [%rd45];
	sub.f32 	%f262, %f47, %f4;
	fma.rn.f32 	%f263, %f262, %f262, %f261;
	sqrt.rn.f32 	%f48, %f263;
	setp.geu.f32 	%p17, %f48, %f422;
	@%p17 bra 	$L__BB2_25;
	mov.f32 	%f419, %f45;
	mov.f32 	%f420, %f46;
	mov.f32 	%f421, %f47;
	mov.f32 	%f422, %f48;
$L__BB2_25:
	add.s32 	%r107, %r107, 4;
	add.s32 	%r106, %r106, 4;
	setp.ne.s32 	%p18, %r106, 0;
	@%p18 bra 	$L__BB2_17;
	add.s32 	%r109, %r107, -1;
$L__BB2_27:
	setp.eq.s32 	%p19, %r14, 0;
	@%p19 bra 	$L__BB2_37;
	setp.eq.s32 	%p20, %r14, 1;
	@%p20 bra 	$L__BB2_34;
	mul.wide.u32 	%rd46, %r109, 4;
	add.s64 	%rd47, %rd3, %rd46;
	ld.global.f32 	%f61, [%rd47];
	sub.f32 	%f265, %f61, %f2;
	add.s64 	%rd48, %rd2, %rd46;
	ld.global.f32 	%f62, [%rd48];
	sub.f32 	%f266, %f62, %f3;
	mul.f32 	%f267, %f266, %f266;
	fma.rn.f32 	%f268, %f265, %f265, %f267;
	add.s64 	%rd49, %rd1, %rd46;
	ld.global.f32 	%f63, [%rd49];
	sub.f32 	%f269, %f63, %f4;
	fma.rn.f32 	%f270, %f269, %f269, %f268;
	sqrt.rn.f32 	%f64, %f270;
	setp.geu.f32 	%p21, %f64, %f422;
	@%p21 bra 	$L__BB2_31;
	mov.f32 	%f419, %f61;
	mov.f32 	%f420, %f62;
	mov.f32 	%f421, %f63;
	mov.f32 	%f422, %f64;
$L__BB2_31:
	add.s32 	%r87, %r109, 1;
	mul.wide.u32 	%rd50, %r87, 4;
	add.s64 	%rd51, %rd3, %rd50;
	ld.global.f32 	%f69, [%rd51];
	sub.f32 	%f271, %f69, %f2;
	add.s64 	%rd52, %rd2, %rd50;
	ld.global.f32 	%f70, [%rd52];
	sub.f32 	%f272, %f70, %f3;
	mul.f32 	%f273, %f272, %f272;
	fma.rn.f32 	%f274, %f271, %f271, %f273;
	add.s64 	%rd53, %rd1, %rd50;
	ld.global.f32 	%f71, [%rd53];
	sub.f32 	%f275, %f71, %f4;
	fma.rn.f32 	%f276, %f275, %f275, %f274;
	sqrt.rn.f32 	%f72, %f276;
	setp.geu.f32 	%p22, %f72, %f422;
	@%p22 bra 	$L__BB2_33;
	mov.f32 	%f419, %f69;
	mov.f32 	%f420, %f70;
	mov.f32 	%f421, %f71;
	mov.f32 	%f422, %f72;
$L__BB2_33:
	add.s32 	%r109, %r109, 2;
$L__BB2_34:
	and.b32  	%r88, %r13, 1;
	setp.eq.b32 	%p23, %r88, 1;
	not.pred 	%p24, %p23;
	@%p24 bra 	$L__BB2_37;
	mul.wide.u32 	%rd54, %r109, 4;
	add.s64 	%rd55, %rd3, %rd54;
	ld.global.f32 	%f85, [%rd55];
	sub.f32 	%f277, %f85, %f2;
	add.s64 	%rd56, %rd2, %rd54;
	ld.global.f32 	%f86, [%rd56];
	sub.f32 	%f278, %f86, %f3;
	mul.f32 	%f279, %f278, %f278;
	fma.rn.f32 	%f280, %f277, %f277, %f279;
	add.s64 	%rd57, %rd1, %rd54;
	ld.global.f32 	%f87, [%rd57];
	sub.f32 	%f281, %f87, %f4;
	fma.rn.f32 	%f282, %f281, %f281, %f280;
	sqrt.rn.f32 	%f88, %f282;
	setp.geu.f32 	%p25, %f88, %f422;
	@%p25 bra 	$L__BB2_37;
	mov.f32 	%f419, %f85;
	mov.f32 	%f420, %f86;
	mov.f32 	%f421, %f87;
	mov.f32 	%f422, %f88;
$L__BB2_37:
	setp.lt.f32 	%p26, %f422, %f346;
	@%p26 bra 	$L__BB2_85;
	add.s32 	%r112, %r10, 2;
	add.s32 	%r111, %r9, 2;
	add.s32 	%r110, %r8, 2;
	mov.b32 	%r113, 1;
$L__BB2_39:
	sub.s32 	%r32, %r8, %r113;
	add.s32 	%r33, %r113, %r8;
	setp.gt.s32 	%p27, %r32, %r33;
	@%p27 bra 	$L__BB2_72;
	sub.s32 	%r34, %r9, %r113;
	add.s32 	%r35, %r113, %r9;
	sub.s32 	%r36, %r10, %r113;
	add.s32 	%r37, %r113, %r10;
	mov.u32 	%r114, %r32;
$L__BB2_41:
	setp.gt.s32 	%p28, %r34, %r35;
	@%p28 bra 	$L__BB2_71;
	setp.eq.s32 	%p29, %r114, %r32;
	setp.eq.s32 	%p30, %r114, %r33;
	or.pred  	%p1, %p29, %p30;
	mul.lo.s32 	%r39, %r114, %r3;
	mov.u32 	%r115, %r34;
$L__BB2_43:
	setp.gt.s32 	%p31, %r36, %r37;
	@%p31 bra 	$L__BB2_70;
	setp.eq.s32 	%p32, %r115, %r34;
	setp.eq.s32 	%p33, %r115, %r35;
	or.pred  	%p2, %p32, %p33;
	mad.lo.s32 	%r41, %r115, %r66, %r39;
	mov.u32 	%r116, %r36;
$L__BB2_45:
	setp.eq.s32 	%p34, %r116, %r36;
	or.pred  	%p35, %p2, %p34;
	setp.eq.s32 	%p36, %r116, %r37;
	or.pred  	%p37, %p36, %p35;
	or.pred  	%p38, %p37, %p1;
	not.pred 	%p39, %p38;
	@%p39 bra 	$L__BB2_69;
	add.s32 	%r43, %r41, %r116;
	setp.lt.s32 	%p40, %r43, 0;
	setp.ge.s32 	%p41, %r43, %r5;
	or.pred  	%p42, %p40, %p41;
	@%p42 bra 	$L__BB2_69;
	mul.wide.u32 	%rd58, %r43, 4;
	add.s64 	%rd59, %rd5, %rd58;
	ld.global.u32 	%r119, [%rd59];
	add.s64 	%rd60, %rd4, %rd58;
	ld.global.u32 	%r91, [%rd60];
	setp.lt.s32 	%p43, %r119, 0;
	setp.lt.s32 	%p44, %r91, %r119;
	or.pred  	%p45, %p43, %p44;
	@%p45 bra 	$L__BB2_69;
	sub.s32 	%r92, %r91, %r119;
	add.s32 	%r46, %r92, 1;
	and.b32  	%r47, %r46, 3;
	setp.lt.u32 	%p46, %r92, 3;
	@%p46 bra 	$L__BB2_59;
	and.b32  	%r48, %r46, -4;
	mov.b32 	%r118, 0;
$L__BB2_50:
	.pragma "nounroll";
	mul.wide.u32 	%rd61, %r119, 4;
	add.s64 	%rd62, %rd3, %rd61;
	ld.global.f32 	%f113, [%rd62];
	sub.f32 	%f284, %f113, %f2;
	add.s64 	%rd63, %rd2, %rd61;
	ld.global.f32 	%f114, [%rd63];
	sub.f32 	%f285, %f114, %f3;
	mul.f32 	%f286, %f285, %f285;
	fma.rn.f32 	%f287, %f284, %f284, %f286;
	add.s64 	%rd64, %rd1, %rd61;
	ld.global.f32 	%f115, [%rd64];
	sub.f32 	%f288, %f115, %f4;
	fma.rn.f32 	%f289, %f288, %f288, %f287;
	sqrt.rn.f32 	%f116, %f289;
	setp.geu.f32 	%p47, %f116, %f422;
	@%p47 bra 	$L__BB2_52;
	mov.f32 	%f419, %f113;
	mov.f32 	%f420, %f114;
	mov.f32 	%f421, %f115;
	mov.f32 	%f422, %f116;
$L__BB2_52:
	add.s32 	%r94, %r119, 1;
	mul.wide.u32 	%rd65, %r94, 4;
	add.s64 	%rd66, %rd3, %rd65;
	ld.global.f32 	%f121, [%rd66];
	sub.f32 	%f290, %f121, %f2;
	add.s64 	%rd67, %rd2, %rd65;
	ld.global.f32 	%f122, [%rd67];
	sub.f32 	%f291, %f122, %f3;
	mul.f32 	%f292, %f291, %f291;
	fma.rn.f32 	%f293, %f290, %f290, %f292;
	add.s64 	%rd68, %rd1, %rd65;
	ld.global.f32 	%f123, [%rd68];
	sub.f32 	%f294, %f123, %f4;
	fma.rn.f32 	%f295, %f294, %f294, %f293;
	sqrt.rn.f32 	%f124, %f295;
	setp.geu.f32 	%p48, %f124, %f422;
	@%p48 bra 	$L__BB2_54;
	mov.f32 	%f419, %f121;
	mov.f32 	%f420, %f122;
	mov.f32 	%f421, %f123;
	mov.f32 	%f422, %f124;
$L__BB2_54:
	add.s32 	%r95, %r119, 2;
	mul.wide.u32 	%rd69, %r95, 4;
	add.s64 	%rd70, %rd3, %rd69;
	ld.global.f32 	%f129, [%rd70];
	sub.f32 	%f296, %f129, %f2;
	add.s64 	%rd71, %rd2, %rd69;
	ld.global.f32 	%f130, [%rd71];
	sub.f32 	%f297, %f130, %f3;
	mul.f32 	%f298, %f297, %f297;
	fma.rn.f32 	%f299, %f296, %f296, %f298;
	add.s64 	%rd72, %rd1, %rd69;
	ld.global.f32 	%f131, [%rd72];
	sub.f32 	%f300, %f131, %f4;
	fma.rn.f32 	%f301, %f300, %f300, %f299;
	sqrt.rn.f32 	%f132, %f301;
	setp.geu.f32 	%p49, %f132, %f422;
	@%p49 bra 	$L__BB2_56;
	mov.f32 	%f419, %f129;
	mov.f32 	%f420, %f130;
	mov.f32 	%f421, %f131;
	mov.f32 	%f422, %f132;
$L__BB2_56:
	add.s32 	%r96, %r119, 3;
	mul.wide.u32 	%rd73, %r96, 4;
	add.s64 	%rd74, %rd3, %rd73;
	ld.global.f32 	%f137, [%rd74];
	sub.f32 	%f302, %f137, %f2;
	add.s64 	%rd75, %rd2, %rd73;
	ld.global.f32 	%f138, [%rd75];
	sub.f32 	%f303, %f138, %f3;
	mul.f32 	%f304, %f303, %f303;
	fma.rn.f32 	%f305, %f302, %f302, %f304;
	add.s64 	%rd76, %rd1, %rd73;
	ld.global.f32 	%f139, [%rd76];
	sub.f32 	%f306, %f139, %f4;
	fma.rn.f32 	%f307, %f306, %f306, %f305;
	sqrt.rn.f32 	%f140, %f307;
	setp.geu.f32 	%p50, %f140, %f422;
	@%p50 bra 	$L__BB2_58;
	mov.f32 	%f419, %f137;
	mov.f32 	%f420, %f138;
	mov.f32 	%f421, %f139;
	mov.f32 	%f422, %f140;
$L__BB2_58:
	add.s32 	%r119, %r119, 4;
	add.s32 	%r118, %r118, 4;
	setp.ne.s32 	%p51, %r118, %r48;
	@%p51 bra 	$L__BB2_50;
$L__BB2_59:
	setp.eq.s32 	%p52, %r47, 0;
	@%p52 bra 	$L__BB2_69;
	setp.eq.s32 	%p53, %r47, 1;
	@%p53 bra 	$L__BB2_66;
	mul.wide.u32 	%rd77, %r119, 4;
	add.s64 	%rd78, %rd3, %rd77;
	ld.global.f32 	%f153, [%rd78];
	sub.f32 	%f309, %f153, %f2;
	add.s64 	%rd79, %rd2, %rd77;
	ld.global.f32 	%f154, [%rd79];
	sub.f32 	%f310, %f154, %f3;
	mul.f32 	%f311, %f310, %f310;
	fma.rn.f32 	%f312, %f309, %f309, %f311;
	add.s64 	%rd80, %rd1, %rd77;
	ld.global.f32 	%f155, [%rd80];
	sub.f32 	%f313, %f155, %f4;
	fma.rn.f32 	%f314, %f313, %f313, %f312;
	sqrt.rn.f32 	%f156, %f314;
	setp.geu.f32 	%p54, %f156, %f422;
	@%p54 bra 	$L__BB2_63;
	mov.f32 	%f419, %f153;
	mov.f32 	%f420, %f154;
	mov.f32 	%f421, %f155;
	mov.f32 	%f422, %f156;
$L__BB2_63:
	add.s32 	%r97, %r119, 1;
	mul.wide.u32 	%rd81, %r97, 4;
	add.s64 	%rd82, %rd3, %rd81;
	ld.global.f32 	%f161, [%rd82];
	sub.f32 	%f315, %f161, %f2;
	add.s64 	%rd83, %rd2, %rd81;
	ld.global.f32 	%f162, [%rd83];
	sub.f32 	%f316, %f162, %f3;
	mul.f32 	%f317, %f316, %f316;
	fma.rn.f32 	%f318, %f315, %f315, %f317;
	add.s64 	%rd84, %rd1, %rd81;
	ld.global.f32 	%f163, [%rd84];
	sub.f32 	%f319, %f163, %f4;
	fma.rn.f32 	%f320, %f319, %f319, %f318;
	sqrt.rn.f32 	%f164, %f320;
	setp.geu.f32 	%p55, %f164, %f422;
	@%p55 bra 	$L__BB2_65;
	mov.f32 	%f419, %f161;
	mov.f32 	%f420, %f162;
	mov.f32 	%f421, %f163;
	mov.f32 	%f422, %f164;
$L__BB2_65:
	add.s32 	%r119, %r119, 2;
$L__BB2_66:
	and.b32  	%r98, %r46, 1;
	setp.eq.b32 	%p56, %r98, 1;
	not.pred 	%p57, %p56;
	@%p57 bra 	$L__BB2_69;
	mul.wide.u32 	%rd85, %r119, 4;
	add.s64 	%rd86, %rd3, %rd85;
	ld.global.f32 	%f177, [%rd86];
	sub.f32 	%f321, %f177, %f2;
	add.s64 	%rd87, %rd2, %rd85;
	ld.global.f32 	%f178, [%rd87];
	sub.f32 	%f322, %f178, %f3;
	mul.f32 	%f323, %f322, %f322;
	fma.rn.f32 	%f324, %f321, %f321, %f323;
	add.s64 	%rd88, %rd1, %rd85;
	ld.global.f32 	%f179, [%rd88];
	sub.f32 	%f325, %f179, %f4;
	fma.rn.f32 	%f326, %f325, %f325, %f324;
	sqrt.rn.f32 	%f180, %f326;
	setp.geu.f32 	%p58, %f180, %f422;
	@%p58 bra 	$L__BB2_69;
	mov.f32 	%f419, %f177;
	mov.f32 	%f420, %f178;
	mov.f32 	%f421, %f179;
	mov.f32 	%f422, %f180;
$L__BB2_69:
	add.s32 	%r116, %r116, 1;
	setp.ne.s32 	%p59, %r116, %r112;
	@%p59 bra 	$L__BB2_45;
$L__BB2_70:
	add.s32 	%r115, %r115, 1;
	setp.ne.s32 	%p60, %r115, %r111;
	@%p60 bra 	$L__BB2_43;
$L__BB2_71:
	add.s32 	%r114, %r114, 1;
	setp.ne.s32 	%p61, %r114, %r110;
	@%p61 bra 	$L__BB2_41;
$L__BB2_72:
	setp.ge.s32 	%p62, %r33, %r4;
	mov.f32 	%f476, 0f42C80000;
	@%p62 bra 	$L__BB2_74;
	add.s32 	%r99, %r33, 1;
	cvt.rn.f32.s32 	%f328, %r99;
	div.rn.f32 	%f329, %f328, %f1;
	sub.f32 	%f476, %f329, %f2;
$L__BB2_74:
	add.s32 	%r59, %r113, %r9;
	setp.ge.s32 	%p63, %r59, %r4;
	@%p63 bra 	$L__BB2_76;
	add.s32 	%r100, %r59, 1;
	cvt.rn.f32.s32 	%f330, %r100;
	div.rn.f32 	%f331, %f330, %f1;
	sub.f32 	%f332, %f331, %f3;
	min.f32 	%f476, %f332, %f476;
$L__BB2_76:
	add.s32 	%r60, %r113, %r10;
	setp.ge.s32 	%p64, %r60, %r4;
	@%p64 bra 	$L__BB2_78;
	add.s32 	%r101, %r60, 1;
	cvt.rn.f32.s32 	%f333, %r101;
	div.rn.f32 	%f334, %f333, %f1;
	sub.f32 	%f335, %f334, %f4;
	min.f32 	%f476, %f335, %f476;
$L__BB2_78:
	setp.le.s32 	%p65, %r8, %r113;
	@%p65 bra 	$L__BB2_80;
	sub.s32 	%r102, %r113, %r8;
	cvt.rn.f32.s32 	%f336, %r102;
	div.rn.f32 	%f337, %f336, %f1;
	add.f32 	%f338, %f2, %f337;
	min.f32 	%f476, %f338, %f476;
$L__BB2_80:
	setp.le.s32 	%p66, %r9, %r113;
	@%p66 bra 	$L__BB2_82;
	sub.s32 	%r103, %r113, %r9;
	cvt.rn.f32.s32 	%f339, %r103;
	div.rn.f32 	%f340, %f339, %f1;
	add.f32 	%f341, %f3, %f340;
	min.f32 	%f476, %f341, %f476;
$L__BB2_82:
	setp.le.s32 	%p67, %r10, %r113;
	@%p67 bra 	$L__BB2_84;
	sub.s32 	%r104, %r113, %r10;
	cvt.rn.f32.s32 	%f342, %r104;
	div.rn.f32 	%f343, %f342, %f1;
	add.f32 	%f344, %f4, %f343;
	min.f32 	%f476, %f344, %f476;
$L__BB2_84:
	add.s32 	%r113, %r113, 1;
	setp.geu.f32 	%p68, %f422, %f476;
	add.s32 	%r112, %r112, 1;
	add.s32 	%r111, %r111, 1;
	add.s32 	%r110, %r110, 1;
	@%p68 bra 	$L__BB2_39;
$L__BB2_85:
	mul.wide.s32 	%rd89, %r105, 4;
	add.s64 	%rd90, %rd8, %rd89;
	st.global.f32 	[%rd90], %f419;
	add.s64 	%rd91, %rd9, %rd89;
	st.global.f32 	[%rd91], %f420;
	add.s64 	%rd92, %rd10, %rd89;
	st.global.f32 	[%rd92], %f421;
	add.s32 	%r105, %r105, %r6;
	setp.lt.s32 	%p69, %r105, %r67;
	@%p69 bra 	$L__BB2_2;
$L__BB2_86:
	ret;

}
	// .globl	_Z9distsQminPfS_S_S_S_S_iS_S_S_i
.visible .entry _Z9distsQminPfS_S_S_S_S_iS_S_S_i(
	.param .u64 .ptr .align 1 _Z9distsQminPfS_S_S_S_S_iS_S_S_i_param_0,
	.param .u64 .ptr .align 1 _Z9distsQminPfS_S_S_S_S_iS_S_S_i_param_1,
	.param .u64 .ptr .align 1 _Z9distsQminPfS_S_S_S_S_iS_S_S_i_param_2,
	.param .u64 .ptr .align 1 _Z9distsQminPfS_S_S_S_S_iS_S_S_i_param_3,
	.param .u64 .ptr .align 1 _Z9distsQminPfS_S_S_S_S_iS_S_S_i_param_4,
	.param .u64 .ptr .align 1 _Z9distsQminPfS_S_S_S_S_iS_S_S_i_param_5,
	.param .u32 _Z9distsQminPfS_S_S_S_S_iS_S_S_i_param_6,
	.param .u64 .ptr .align 1 _Z9distsQminPfS_S_S_S_S_iS_S_S_i_param_7,
	.param .u64 .ptr .align 1 _Z9distsQminPfS_S_S_S_S_iS_S_S_i_param_8,
	.param .u64 .ptr .align 1 _Z9distsQminPfS_S_S_S_S_iS_S_S_i_param_9,
	.param .u32 _Z9distsQminPfS_S_S_S_S_iS_S_S_i_param_10
)
{
	.reg .pred 	%p<16>;
	.reg .b32 	%r<25>;
	.reg .b32 	%f<175>;
	.reg .b64 	%rd<47>;

	ld.param.u64 	%rd22, [_Z9distsQminPfS_S_S_S_S_iS_S_S_i_param_0];
	ld.param.u64 	%rd23, [_Z9distsQminPfS_S_S_S_S_iS_S_S_i_param_1];
	ld.param.u64 	%rd24, [_Z9distsQminPfS_S_S_S_S_iS_S_S_i_param_2];
	ld.param.u64 	%rd28, [_Z9distsQminPfS_S_S_S_S_iS_S_S_i_param_3];
	ld.param.u64 	%rd29, [_Z9distsQminPfS_S_S_S_S_iS_S_S_i_param_4];
	ld.param.u64 	%rd30, [_Z9distsQminPfS_S_S_S_S_iS_S_S_i_param_5];
	ld.param.u32 	%r15, [_Z9distsQminPfS_S_S_S_S_iS_S_S_i_param_6];
	ld.param.u64 	%rd25, [_Z9distsQminPfS_S_S_S_S_iS_S_S_i_param_7];
	ld.param.u64 	%rd26, [_Z9distsQminPfS_S_S_S_S_iS_S_S_i_param_8];
	ld.param.u64 	%rd27, [_Z9distsQminPfS_S_S_S_S_iS_S_S_i_param_9];
	ld.param.u32 	%r16, [_Z9distsQminPfS_S_S_S_S_iS_S_S_i_param_10];
	cvta.to.global.u64 	%rd1, %rd30;
	cvta.to.global.u64 	%rd2, %rd29;
	cvta.to.global.u64 	%rd3, %rd28;
	mov.u32 	%r17, %ctaid.x;
	mov.u32 	%r1, %ntid.x;
	mov.u32 	%r18, %tid.x;
	mad.lo.s32 	%r21, %r17, %r1, %r18;
	setp.ge.s32 	%p1, %r21, %r16;
	@%p1 bra 	$L__BB3_25;
	setp.lt.s32 	%p2, %r15, 1;
	@%p2 bra 	$L__BB3_25;
	and.b32  	%r3, %r15, 3;
	and.b32  	%r4, %r15, 2147483644;
	and.b32  	%r5, %r15, 1;
	neg.s32 	%r6, %r4;
	add.s64 	%rd4, %rd3, 8;
	add.s64 	%rd5, %rd2, 8;
	cvta.to.global.u64 	%rd6, %rd25;
	cvta.to.global.u64 	%rd7, %rd26;
	cvta.to.global.u64 	%rd8, %rd27;
	cvta.to.global.u64 	%rd9, %rd22;
	cvta.to.global.u64 	%rd10, %rd23;
	cvta.to.global.u64 	%rd11, %rd24;
	mov.u32 	%r19, %nctaid.x;
	mul.lo.s32 	%r7, %r19, %r1;
$L__BB3_3:
	setp.lt.u32 	%p3, %r15, 4;
	mul.wide.s32 	%rd31, %r21, 4;
	add.s64 	%rd32, %rd9, %rd31;
	ld.global.f32 	%f4, [%rd32];
	add.s64 	%rd33, %rd10, %rd31;
	ld.global.f32 	%f5, [%rd33];
	add.s64 	%rd34, %rd11, %rd31;
	ld.global.f32 	%f6, [%rd34];
	mov.f32 	%f134, 0f42C80000;
	mov.b32 	%r24, 0;
	@%p3 bra 	$L__BB3_14;
	add.s64 	%rd44, %rd1, 8;
	mov.f32 	%f134, 0f42C80000;
	mov.u64 	%rd45, %rd5;
	mov.u64 	%rd46, %rd4;
	mov.u32 	%r22, %r6;
$L__BB3_5:
	.pragma "nounroll";
	ld.global.f32 	%f11, [%rd46+-8];
	sub.f32 	%f83, %f11, %f4;
	ld.global.f32 	%f12, [%rd45+-8];
	sub.f32 	%f84, %f12, %f5;
	mul.f32 	%f85, %f84, %f84;
	fma.rn.f32 	%f86, %f83, %f83, %f85;
	ld.global.f32 	%f13, [%rd44+-8];
	sub.f32 	%f87, %f13, %f6;
	fma.rn.f32 	%f88, %f87, %f87, %f86;
	sqrt.rn.f32 	%f14, %f88;
	setp.geu.f32 	%p4, %f14, %f134;
	@%p4 bra 	$L__BB3_7;
	mov.f32 	%f134, %f14;
	mov.f32 	%f135, %f11;
	mov.f32 	%f136, %f12;
	mov.f32 	%f137, %f13;
$L__BB3_7:
	ld.global.f32 	%f19, [%rd46+-4];
	sub.f32 	%f89, %f19, %f4;
	ld.global.f32 	%f20, [%rd45+-4];
	sub.f32 	%f90, %f20, %f5;
	mul.f32 	%f91, %f90, %f90;
	fma.rn.f32 	%f92, %f89, %f89, %f91;
	ld.global.f32 	%f21, [%rd44+-4];
	sub.f32 	%f93, %f21, %f6;
	fma.rn.f32 	%f94, %f93, %f93, %f92;
	sqrt.rn.f32 	%f22, %f94;
	setp.geu.f32 	%p5, %f22, %f134;
	@%p5 bra 	$L__BB3_9;
	mov.f32 	%f134, %f22;
	mov.f32 	%f135, %f19;
	mov.f32 	%f136, %f20;
	mov.f32 	%f137, %f21;
$L__BB3_9:
	ld.global.f32 	%f27, [%rd46];
	sub.f32 	%f95, %f27, %f4;
	ld.global.f32 	%f28, [%rd45];
	sub.f32 	%f96, %f28, %f5;
	mul.f32 	%f97, %f96, %f96;
	fma.rn.f32 	%f98, %f95, %f95, %f97;
	ld.global.f32 	%f29, [%rd44];
	sub.f32 	%f99, %f29, %f6;
	fma.rn.f32 	%f100, %f99, %f99, %f98;
	sqrt.rn.f32 	%f30, %f100;
	setp.geu.f32 	%p6, %f30, %f134;
	@%p6 bra 	$L__BB3_11;
	mov.f32 	%f134, %f30;
	mov.f32 	%f135, %f27;
	mov.f32 	%f136, %f28;
	mov.f32 	%f137, %f29;
$L__BB3_11:
	ld.global.f32 	%f35, [%rd46+4];
	sub.f32 	%f101, %f35, %f4;
	ld.global.f32 	%f36, [%rd45+4];
	sub.f32 	%f102, %f36, %f5;
	mul.f32 	%f103, %f102, %f102;
	fma.rn.f32 	%f104, %f101, %f101, %f103;
	ld.global.f32 	%f37, [%rd44+4];
	sub.f32 	%f105, %f37, %f6;
	fma.rn.f32 	%f106, %f105, %f105, %f104;
	sqrt.rn.f32 	%f38, %f106;
	setp.geu.f32 	%p7, %f38, %f134;
	@%p7 bra 	$L__BB3_13;
	mov.f32 	%f134, %f38;
	mov.f32 	%f135, %f35;
	mov.f32 	%f136, %f36;
	mov.f32 	%f137, %f37;
$L__BB3_13:
	add.s32 	%r22, %r22, 4;
	add.s64 	%rd46, %rd46, 16;
	add.s64 	%rd45, %rd45, 16;
	add.s64 	%rd44, %rd44, 16;
	setp.ne.s32 	%p8, %r22, 0;
	mov.u32 	%r24, %r4;
	@%p8 bra 	$L__BB3_5;
$L__BB3_14:
	setp.eq.s32 	%p9, %r3, 0;
	@%p9 bra 	$L__BB3_24;
	setp.eq.s32 	%p10, %r3, 1;
	@%p10 bra 	$L__BB3_21;
	mul.wide.u32 	%rd35, %r24, 4;
	add.s64 	%rd19, %rd3, %rd35;
	ld.global.f32 	%f50, [%rd19];
	sub.f32 	%f108, %f50, %f4;
	add.s64 	%rd20, %rd2, %rd35;
	ld.global.f32 	%f51, [%rd20];
	sub.f32 	%f109, %f51, %f5;
	mul.f32 	%f110, %f109, %f109;
	fma.rn.f32 	%f111, %f108, %f108, %f110;
	add.s64 	%rd21, %rd1, %rd35;
	ld.global.f32 	%f52, [%rd21];
	sub.f32 	%f112, %f52, %f6;
	fma.rn.f32 	%f113, %f112, %f112, %f111;
	sqrt.rn.f32 	%f53, %f113;
	setp.geu.f32 	%p11, %f53, %f134;
	@%p11 bra 	$L__BB3_18;
	mov.f32 	%f134, %f53;
	mov.f32 	%f135, %f50;
	mov.f32 	%f136, %f51;
	mov.f32 	%f137, %f52;
$L__BB3_18:
	ld.global.f32 	%f58, [%rd19+4];
	sub.f32 	%f114, %f58, %f4;
	ld.global.f32 	%f59, [%rd20+4];
	sub.f32 	%f115, %f59, %f5;
	mul.f32 	%f116, %f115, %f115;
	fma.rn.f32 	%f117, %f114, %f114, %f116;
	ld.global.f32 	%f60, [%rd21+4];
	sub.f32 	%f118, %f60, %f6;
	fma.rn.f32 	%f119, %f118, %f118, %f117;
	sqrt.rn.f32 	%f61, %f119;
	setp.geu.f32 	%p12, %f61, %f134;
	@%p12 bra 	$L__BB3_20;
	mov.f32 	%f134, %f61;
	mov.f32 	%f135, %f58;
	mov.f32 	%f136, %f59;
	mov.f32 	%f137, %f60;
$L__BB3_20:
	add.s32 	%r24, %r24, 2;
$L__BB3_21:
	setp.eq.s32 	%p13, %r5, 0;
	@%p13 bra 	$L__BB3_24;
	mul.wide.u32 	%rd36, %r24, 4;
	add.s64 	%rd37, %rd3, %rd36;
	ld.global.f32 	%f73, [%rd37];
	sub.f32 	%f120, %f73, %f4;
	add.s64 	%rd38, %rd2, %rd36;
	ld.global.f32 	%f74, [%rd38];
	sub.f32 	%f121, %f74, %f5;
	mul.f32 	%f122, %f121, %f121;
	fma.rn.f32 	%f123, %f120, %f120, %f122;
	add.s64 	%rd39, %rd1, %rd36;
	ld.global.f32 	%f75, [%rd39];
	sub.f32 	%f124, %f75, %f6;
	fma.rn.f32 	%f125, %f124, %f124, %f123;
	sqrt.rn.f32 	%f126, %f125;
	setp.geu.f32 	%p14, %f126, %f134;
	@%p14 bra 	$L__BB3_24;
	mov.f32 	%f135, %f73;
	mov.f32 	%f136, %f74;
	mov.f32 	%f137, %f75;
$L__BB3_24:
	mul.wide.s32 	%rd40, %r21, 4;
	add.s64 	%rd41, %rd6, %rd40;
	st.global.f32 	[%rd41], %f135;
	add.s64 	%rd42, %rd7, %rd40;
	st.global.f32 	[%rd42], %f136;
	add.s64 	%rd43, %rd8, %rd40;
	st.global.f32 	[%rd43], %f137;
	add.s32 	%r21, %r21, %r7;
	setp.lt.s32 	%p15, %r21, %r16;
	@%p15 bra 	$L__BB3_3;
$L__BB3_25:
	ret;

}
	// .globl	_Z7gridvalPiS_PfS0_S0_i
.visible .entry _Z7gridvalPiS_PfS0_S0_i(
	.param .u64 .ptr .align 1 _Z7gridvalPiS_PfS0_S0_i_param_0,
	.param .u64 .ptr .align 1 _Z7gridvalPiS_PfS0_S0_i_param_1,
	.param .u64 .ptr .align 1 _Z7gridvalPiS_PfS0_S0_i_param_2,
	.param .u64 .ptr .align 1 _Z7gridvalPiS_PfS0_S0_i_param_3,
	.param .u64 .ptr .align 1 _Z7gridvalPiS_PfS0_S0_i_param_4,
	.param .u32 _Z7gridvalPiS_PfS0_S0_i_param_5
)
{
	.reg .pred 	%p<5>;
	.reg .b32 	%r<26>;
	.reg .b32 	%f<14>;
	.reg .b64 	%rd<27>;

	ld.param.u64 	%rd4, [_Z7gridvalPiS_PfS0_S0_i_param_0];
	ld.param.u64 	%rd5, [_Z7gridvalPiS_PfS0_S0_i_param_1];
	ld.param.u64 	%rd6, [_Z7gridvalPiS_PfS0_S0_i_param_2];
	ld.param.u64 	%rd7, [_Z7gridvalPiS_PfS0_S0_i_param_3];
	ld.param.u64 	%rd8, [_Z7gridvalPiS_PfS0_S0_i_param_4];
	ld.param.u32 	%r4, [_Z7gridvalPiS_PfS0_S0_i_param_5];
	cvta.to.global.u64 	%rd9, %rd5;
	cvta.to.global.u64 	%rd1, %rd8;
	cvta.to.global.u64 	%rd2, %rd7;
	cvta.to.global.u64 	%rd3, %rd6;
	mov.u32 	%r5, %ctaid.x;
	mov.u32 	%r6, %ntid.x;
	mov.u32 	%r7, %tid.x;
	mad.lo.s32 	%r1, %r5, %r6, %r7;
	mul.wide.s32 	%rd10, %r1, 4;
	add.s64 	%rd11, %rd3, %rd10;
	ld.global.f32 	%f2, [%rd11];
	cvt.rn.f32.s32 	%f1, %r4;
	mul.f32 	%f3, %f2, %f1;
	cvt.rzi.s32.f32 	%r8, %f3;
	add.s64 	%rd12, %rd2, %rd10;
	ld.global.f32 	%f4, [%rd12];
	mul.f32 	%f5, %f4, %f1;
	cvt.rzi.s32.f32 	%r9, %f5;
	add.s64 	%rd13, %rd1, %rd10;
	ld.global.f32 	%f6, [%rd13];
	mul.f32 	%f7, %f6, %f1;
	cvt.rzi.s32.f32 	%r10, %f7;
	mul.lo.s32 	%r2, %r4, %r4;
	mul.lo.s32 	%r11, %r8, %r2;
	mad.lo.s32 	%r12, %r9, %r4, %r11;
	add.s32 	%r3, %r12, %r10;
	mul.wide.s32 	%rd14, %r3, 4;
	add.s64 	%rd15, %rd9, %rd14;
	ld.global.u32 	%r13, [%rd15];
	setp.gt.s32 	%p1, %r1, %r13;
	@%p1 bra 	$L__BB4_2;
	cvta.to.global.u64 	%rd16, %rd4;
	add.s64 	%rd18, %rd16, %rd14;
	ld.global.u32 	%r14, [%rd18];
	setp.ge.s32 	%p2, %r1, %r14;
	@%p2 bra 	$L__BB4_3;
$L__BB4_2:
	mov.u64 	%rd19, $str;
	cvta.global.u64 	%rd20, %rd19;
	{ // callseq 0, 0
	.param .b64 param0;
	st.param.b64 	[param0], %rd20;
	.param .b64 param1;
	st.param.b64 	[param1], 0;
	.param .b32 retval0;
	call.uni (retval0), 
	vprintf, 
	(
	param0, 
	param1
	);
	ld.param.b32 	%r15, [retval0];
	} // callseq 0
$L__BB4_3:
	setp.lt.s32 	%p3, %r1, 1;
	@%p3 bra 	$L__BB4_6;
	add.s32 	%r17, %r1, -1;
	mul.wide.u32 	%rd21, %r17, 4;
	add.s64 	%rd22, %rd3, %rd21;
	ld.global.f32 	%f8, [%rd22];
	mul.f32 	%f9, %f8, %f1;
	cvt.rzi.s32.f32 	%r18, %f9;
	add.s64 	%rd23, %rd2, %rd21;
	ld.global.f32 	%f10, [%rd23];
	mul.f32 	%f11, %f10, %f1;
	cvt.rzi.s32.f32 	%r19, %f11;
	add.s64 	%rd24, %rd1, %rd21;
	ld.global.f32 	%f12, [%rd24];
	mul.f32 	%f13, %f12, %f1;
	cvt.rzi.s32.f32 	%r20, %f13;
	mul.lo.s32 	%r21, %r18, %r2;
	mad.lo.s32 	%r22, %r19, %r4, %r21;
	add.s32 	%r23, %r22, %r20;
	setp.le.s32 	%p4, %r23, %r3;
	@%p4 bra 	$L__BB4_6;
	mov.u64 	%rd25, $str$1;
	cvta.global.u64 	%rd26, %rd25;
	{ // callseq 1, 0
	.param .b64 param0;
	st.param.b64 	[param0], %rd26;
	.param .b64 param1;
	st.param.b64 	[param1], 0;
	.param .b32 retval0;
	call.uni (retval0), 
	vprintf, 
	(
	param0, 
	param1
	);
	ld.param.b32 	%r24, [retval0];
	} // callseq 1
$L__BB4_6:
	ret;

}
	// .globl	_ZN3cub18CUB_300001_SM_10006detail11EmptyKernelIvEEvv
.visible .entry _ZN3cub18CUB_300001_SM_10006detail11EmptyKernelIvEEvv()
{


	ret;

}
	// .globl	_ZN3cub18CUB_300001_SM_10006detail9transform16transform_kernelINS2_10policy_hubILb1EN4cuda3std3__45tupleIJN6thrust24THRUST_300001_SM_1000_NS12zip_iteratorINS8_IJNSA_10device_ptrIfEESD_SD_EEEEEEEEE10policy1000EiNS7_10__identityENSA_7pointerINS8_IJfffEEENSA_8cuda_cub3tagENSA_11use_defaultESO_EEJSF_EEEvT0_iT1_T2_DpNS2_10kernel_argIT3_EE
.visible .entry _ZN3cub18CUB_300001_SM_10006detail9transform16transform_kernelINS2_10policy_hubILb1EN4cuda3std3__45tupleIJN6thrust24THRUST_300001_SM_1000_NS12zip_iteratorINS8_IJNSA_10device_ptrIfEESD_SD_EEEEEEEEE10policy1000EiNS7_10__identityENSA_7pointerINS8_IJfffEEENSA_8cuda_cub3tagENSA_11use_defaultESO_EEJSF_EEEvT0_iT1_T2_DpNS2_10kernel_argIT3_EE(
	.param .u32 _ZN3cub18CUB_300001_SM_10006detail9transform16transform_kernelINS2_10policy_hubILb1EN4cuda3std3__45tupleIJN6thrust24THRUST_300001_SM_1000_NS12zip_iteratorINS8_IJNSA_10device_ptrIfEESD_SD_EEEEEEEEE10policy1000EiNS7_10__identityENSA_7pointerINS8_IJfffEEENSA_8cuda_cub3tagENSA_11use_defaultESO_EEJSF_EEEvT0_iT1_T2_DpNS2_10kernel_argIT3_EE_param_0,
	.param .u32 _ZN3cub18CUB_300001_SM_10006detail9transform16transform_kernelINS2_10policy_hubILb1EN4cuda3std3__45tupleIJN6thrust24THRUST_300001_SM_1000_NS12zip_iteratorINS8_IJNSA_10device_ptrIfEESD_SD_EEEEEEEEE10policy1000EiNS7_10__identityENSA_7pointerINS8_IJfffEEENSA_8cuda_cub3tagENSA_11use_defaultESO_EEJSF_EEEvT0_iT1_T2_DpNS2_10kernel_argIT3_EE_param_1,
	.param .align 1 .b8 _ZN3cub18CUB_300001_SM_10006detail9transform16transform_kernelINS2_10policy_hubILb1EN4cuda3std3__45tupleIJN6thrust24THRUST_300001_SM_1000_NS12zip_iteratorINS8_IJNSA_10device_ptrIfEESD_SD_EEEEEEEEE10policy1000EiNS7_10__identityENSA_7pointerINS8_IJfffEEENSA_8cuda_cub3tagENSA_11use_defaultESO_EEJSF_EEEvT0_iT1_T2_DpNS2_10kernel_argIT3_EE_param_2[1],
	.param .align 8 .b8 _ZN3cub18CUB_300001_SM_10006detail9transform16transform_kernelINS2_10policy_hubILb1EN4cuda3std3__45tupleIJN6thrust24THRUST_300001_SM_1000_NS12zip_iteratorINS8_IJNSA_10device_ptrIfEESD_SD_EEEEEEEEE10policy1000EiNS7_10__identityENSA_7pointerINS8_IJfffEEENSA_8cuda_cub3tagENSA_11use_defaultESO_EEJSF_EEEvT0_iT1_T2_DpNS2_10kernel_argIT3_EE_param_3[8],
	.param .align 8 .b8 _ZN3cub18CUB_300001_SM_10006detail9transform16transform_kernelINS2_10policy_hubILb1EN4cuda3std3__45tupleIJN6thrust24THRUST_300001_SM_1000_NS12zip_iteratorINS8_IJNSA_10device_ptrIfEESD_SD_EEEEEEEEE10policy1000EiNS7_10__identityENSA_7pointerINS8_IJfffEEENSA_8cuda_cub3tagENSA_11use_defaultESO_EEJSF_EEEvT0_iT1_T2_DpNS2_10kernel_argIT3_EE_param_4[24]
)
.maxntid 128
{
	.reg .pred 	%p<35>;
	.reg .b32 	%r<74>;
	.reg .b32 	%f<91>;
	.reg .b64 	%rd<120>;

	ld.param.u32 	%r38, [_ZN3cub18CUB_300001_SM_10006detail9transform16transform_kernelINS2_10policy_hubILb1EN4cuda3std3__45tupleIJN6thrust24THRUST_300001_SM_1000_NS12zip_iteratorINS8_IJNSA_10device_ptrIfEESD_SD_EEEEEEEEE10policy1000EiNS7_10__identityENSA_7pointerINS8_IJfffEEENSA_8cuda_cub3tagENSA_11use_defaultESO_EEJSF_EEEvT0_iT1_T2_DpNS2_10kernel_argIT3_EE_param_0];
	ld.param.u64 	%rd25, [_ZN3cub18CUB_300001_SM_10006detail9transform16transform_kernelINS2_10policy_hubILb1EN4cuda3std3__45tupleIJN6thrust24THRUST_300001_SM_1000_NS12zip_iteratorINS8_IJNSA_10device_ptrIfEESD_SD_EEEEEEEEE10policy1000EiNS7_10__identityENSA_7pointerINS8_IJfffEEENSA_8cuda_cub3tagENSA_11use_defaultESO_EEJSF_EEEvT0_iT1_T2_DpNS2_10kernel_argIT3_EE_param_4+16];
	ld.param.u64 	%rd24, [_ZN3cub18CUB_300001_SM_10006detail9transform16transform_kernelINS2_10policy_hubILb1EN4cuda3std3__45tupleIJN6thrust24THRUST_300001_SM_1000_NS12zip_iteratorINS8_IJNSA_10device_ptrIfEESD_SD_EEEEEEEEE10policy1000EiNS7_10__identityENSA_7pointerINS8_IJfffEEENSA_8cuda_cub3tagENSA_11use_defaultESO_EEJSF_EEEvT0_iT1_T2_DpNS2_10kernel_argIT3_EE_param_4+8];
	ld.param.u64 	%rd23, [_ZN3cub18CUB_300001_SM_10006detail9transform16transform_kernelINS2_10policy_hubILb1EN4cuda3std3__45tupleIJN6thrust24THRUST_300001_SM_1000_NS12zip_iteratorINS8_IJNSA_10device_ptrIfEESD_SD_EEEEEEEEE10policy1000EiNS7_10__identityENSA_7pointerINS8_IJfffEEENSA_8cuda_cub3tagENSA_11use_defaultESO_EEJSF_EEEvT0_iT1_T2_DpNS2_10kernel_argIT3_EE_param_4];
	ld.param.u64 	%rd26, [_ZN3cub18CUB_300001_SM_10006detail9transform16transform_kernelINS2_10policy_hubILb1EN4cuda3std3__45tupleIJN6thrust24THRUST_300001_SM_1000_NS12zip_iteratorINS8_IJNSA_10device_ptrIfEESD_SD_EEEEEEEEE10policy1000EiNS7_10__identityENSA_7pointerINS8_IJfffEEENSA_8cuda_cub3tagENSA_11use_defaultESO_EEJSF_EEEvT0_iT1_T2_DpNS2_10kernel_argIT3_EE_param_3];
	ld.param.u32 	%r37, [_ZN3cub18CUB_300001_SM_10006detail9transform16transform_kernelINS2_10policy_hubILb1EN4cuda3std3__45tupleIJN6thrust24THRUST_300001_SM_1000_NS12zip_iteratorINS8_IJNSA_10device_ptrIfEESD_SD_EEEEEEEEE10policy1000EiNS7_10__identityENSA_7pointerINS8_IJfffEEENSA_8cuda_cub3tagENSA_11use_defaultESO_EEJSF_EEEvT0_iT1_T2_DpNS2_10kernel_argIT3_EE_param_1];
	cvta.to.global.u64 	%rd1, %rd26;
	cvta.to.global.u64 	%rd2, %rd23;
	cvta.to.global.u64 	%rd3, %rd24;
	cvta.to.global.u64 	%rd4, %rd25;
	shl.b32 	%r39, %r37, 7;
	mov.u32 	%r40, %ctaid.x;
	mul.lo.s32 	%r1, %r39, %r40;
	sub.s32 	%r41, %r38, %r1;
	min.s32 	%r2, %r39, %r41;
	mul.wide.s32 	%rd118, %r1, 4;
	add.s64 	%rd5, %rd2, %rd118;
	add.s64 	%rd6, %rd3, %rd118;
	add.s64 	%rd7, %rd4, %rd118;
	mul.wide.s32 	%rd28, %r1, 12;
	add.s64 	%rd8, %rd1, %rd28;
	setp.gt.s32 	%p1, %r39, %r41;
	@%p1 bra 	$L__BB6_13;
	setp.lt.s32 	%p2, %r37, 1;
	@%p2 bra 	$L__BB6_54;
	mov.u32 	%r3, %tid.x;
	and.b32  	%r4, %r37, 7;
	setp.lt.u32 	%p3, %r37, 8;
	mov.b32 	%r72, 0;
	@%p3 bra 	$L__BB6_5;
	and.b32  	%r43, %r37, 2147483640;
	neg.s32 	%r66, %r43;
	mul.wide.u32 	%rd30, %r3, 12;
	add.s64 	%rd31, %rd28, %rd1;
	add.s64 	%rd32, %rd31, %rd30;
	add.s64 	%rd119, %rd32, 8;
	add.s64 	%rd33, %rd118, 1536;
	add.s64 	%rd11, %rd2, %rd33;
	add.s32 	%r65, %r3, 128;
	add.s64 	%rd12, %rd3, %rd33;
	add.s64 	%rd13, %rd4, %rd33;
	add.s64 	%rd14, %rd31, 4612;
$L__BB6_4:
	.pragma "nounroll";
	and.b32  	%r72, %r37, 2147483640;
	mul.wide.s32 	%rd34, %r65, 4;
	add.s64 	%rd35, %rd11, %rd34;
	add.s64 	%rd36, %rd12, %rd34;
	add.s64 	%rd37, %rd13, %rd34;
	mul.wide.s32 	%rd38, %r65, 12;
	add.s64 	%rd39, %rd14, %rd38;
	cvta.to.global.u64 	%rd40, %rd23;
	mul.wide.u32 	%rd41, %r3, 4;
	add.s64 	%rd42, %rd40, %rd41;
	add.s64 	%rd43, %rd42, %rd118;
	cvta.to.global.u64 	%rd44, %rd24;
	add.s64 	%rd45, %rd44, %rd41;
	add.s64 	%rd46, %rd45, %rd118;
	cvta.to.global.u64 	%rd47, %rd25;
	add.s64 	%rd48, %rd47, %rd41;
	add.s64 	%rd49, %rd48, %rd118;
	ld.global.f32 	%f1, [%rd43];
	ld.global.f32 	%f2, [%rd46];
	ld.global.f32 	%f3, [%rd49];
	st.global.f32 	[%rd119+-8], %f1;
	st.global.f32 	[%rd119+-4], %f2;
	st.global.f32 	[%rd119], %f3;
	ld.global.f32 	%f4, [%rd35+-1536];
	ld.global.f32 	%f5, [%rd36+-1536];
	ld.global.f32 	%f6, [%rd37+-1536];
	st.global.f32 	[%rd39+-4612], %f4;
	st.global.f32 	[%rd39+-4608], %f5;
	st.global.f32 	[%rd39+-4604], %f6;
	ld.global.f32 	%f7, [%rd35+-1024];
	ld.global.f32 	%f8, [%rd36+-1024];
	ld.global.f32 	%f9, [%rd37+-1024];
	st.global.f32 	[%rd39+-3076], %f7;
	st.global.f32 	[%rd39+-3072], %f8;
	st.global.f32 	[%rd39+-3068], %f9;
	ld.global.f32 	%f10, [%rd35+-512];
	ld.global.f32 	%f11, [%rd36+-512];
	ld.global.f32 	%f12, [%rd37+-512];
	st.global.f32 	[%rd39+-1540], %f10;
	st.global.f32 	[%rd39+-1536], %f11;
	st.global.f32 	[%rd39+-1532], %f12;
	ld.global.f32 	%f13, [%rd35];
	ld.global.f32 	%f14, [%rd36];
	ld.global.f32 	%f15, [%rd37];
	st.global.f32 	[%rd39+-4], %f13;
	st.global.f32 	[%rd39], %f14;
	st.global.f32 	[%rd39+4], %f15;
	ld.global.f32 	%f16, [%rd35+512];
	ld.global.f32 	%f17, [%rd36+512];
	ld.global.f32 	%f18, [%rd37+512];
	st.global.f32 	[%rd39+1532], %f16;
	st.global.f32 	[%rd39+1536], %f17;
	st.global.f32 	[%rd39+1540], %f18;
	ld.global.f32 	%f19, [%rd35+1024];
	ld.global.f32 	%f20, [%rd36+1024];
	ld.global.f32 	%f21, [%rd37+1024];
	st.global.f32 	[%rd39+3068], %f19;
	st.global.f32 	[%rd39+3072], %f20;
	st.global.f32 	[%rd39+3076], %f21;
	ld.global.f32 	%f22, [%rd35+1536];
	ld.global.f32 	%f23, [%rd36+1536];
	ld.global.f32 	%f24, [%rd37+1536];
	st.global.f32 	[%rd39+4604], %f22;
	st.global.f32 	[%rd39+4608], %f23;
	st.global.f32 	[%rd39+4612], %f24;
	add.s32 	%r66, %r66, 8;
	add.s64 	%rd119, %rd119, 12288;
	add.s64 	%rd118, %rd118, 4096;
	add.s32 	%r65, %r65, 1024;
	setp.eq.s32 	%p4, %r66, 0;
	@%p4 bra 	$L__BB6_5;
	bra.uni 	$L__BB6_4;
$L__BB6_5:
	setp.eq.s32 	%p5, %r4, 0;
	@%p5 bra 	$L__BB6_54;
	and.b32  	%r32, %r37, 3;
	setp.lt.u32 	%p6, %r4, 4;
	@%p6 bra 	$L__BB6_8;
	shl.b32 	%r44, %r72, 7;
	add.s32 	%r45, %r44, %r3;
	mul.wide.s32 	%rd50, %r45, 4;
	add.s64 	%rd51, %rd5, %rd50;
	add.s64 	%rd52, %rd6, %rd50;
	add.s64 	%rd53, %rd7, %rd50;
	ld.global.f32 	%f25, [%rd51];
	ld.global.f32 	%f26, [%rd52];
	ld.global.f32 	%f27, [%rd53];
	mul.wide.s32 	%rd54, %r45, 12;
	add.s64 	%rd55, %rd8, %rd54;
	st.global.f32 	[%rd55], %f25;
	st.global.f32 	[%rd55+4], %f26;
	st.global.f32 	[%rd55+8], %f27;
	ld.global.f32 	%f28, [%rd51+512];
	ld.global.f32 	%f29, [%rd52+512];
	ld.global.f32 	%f30, [%rd53+512];
	st.global.f32 	[%rd55+1536], %f28;
	st.global.f32 	[%rd55+1540], %f29;
	st.global.f32 	[%rd55+1544], %f30;
	ld.global.f32 	%f31, [%rd51+1024];
	ld.global.f32 	%f32, [%rd52+1024];
	ld.global.f32 	%f33, [%rd53+1024];
	st.global.f32 	[%rd55+3072], %f31;
	st.global.f32 	[%rd55+3076], %f32;
	st.global.f32 	[%rd55+3080], %f33;
	ld.global.f32 	%f34, [%rd51+1536];
	ld.global.f32 	%f35, [%rd52+1536];
	ld.global.f32 	%f36, [%rd53+1536];
	st.global.f32 	[%rd55+4608], %f34;
	st.global.f32 	[%rd55+4612], %f35;
	st.global.f32 	[%rd55+4616], %f36;
	add.s32 	%r72, %r72, 4;
$L__BB6_8:
	setp.eq.s32 	%p7, %r32, 0;
	@%p7 bra 	$L__BB6_54;
	setp.eq.s32 	%p8, %r32, 1;
	@%p8 bra 	$L__BB6_11;
	shl.b32 	%r46, %r72, 7;
	add.s32 	%r47, %r46, %r3;
	mul.wide.s32 	%rd56, %r47, 4;
	add.s64 	%rd57, %rd5, %rd56;
	add.s64 	%rd58, %rd6, %rd56;
	add.s64 	%rd59, %rd7, %rd56;
	ld.global.f32 	%f37, [%rd57];
	ld.global.f32 	%f38, [%rd58];
	ld.global.f32 	%f39, [%rd59];
	mul.wide.s32 	%rd60, %r47, 12;
	add.s64 	%rd61, %rd8, %rd60;
	st.global.f32 	[%rd61], %f37;
	st.global.f32 	[%rd61+4], %f38;
	st.global.f32 	[%rd61+8], %f39;
	ld.global.f32 	%f40, [%rd57+512];
	ld.global.f32 	%f41, [%rd58+512];
	ld.global.f32 	%f42, [%rd59+512];
	st.global.f32 	[%rd61+1536], %f40;
	st.global.f32 	[%rd61+1540], %f41;
	st.global.f32 	[%rd61+1544], %f42;
	add.s32 	%r72, %r72, 2;
$L__BB6_11:
	and.b32  	%r48, %r37, 1;
	setp.eq.b32 	%p9, %r48, 1;
	not.pred 	%p10, %p9;
	@%p10 bra 	$L__BB6_54;
	shl.b32 	%r49, %r72, 7;
	add.s32 	%r50, %r49, %r3;
	mul.wide.s32 	%rd62, %r50, 4;
	add.s64 	%rd63, %rd5, %rd62;
	add.s64 	%rd64, %rd6, %rd62;
	add.s64 	%rd65, %rd7, %rd62;
	ld.global.f32 	%f43, [%rd63];
	ld.global.f32 	%f44, [%rd64];
	ld.global.f32 	%f45, [%rd65];
	mul.wide.s32 	%rd66, %r50, 12;
	add.s64 	%rd67, %rd8, %rd66;
	st.global.f32 	[%rd67], %f43;
	st.global.f32 	[%rd67+4], %f44;
	st.global.f32 	[%rd67+8], %f45;
	bra.uni 	$L__BB6_54;
$L__BB6_13:
	setp.lt.s32 	%p11, %r37, 1;
	@%p11 bra 	$L__BB6_54;
	mov.u32 	%r7, %tid.x;
	and.b32  	%r8, %r37, 7;
	setp.lt.u32 	%p12, %r37, 8;
	mov.b32 	%r68, 0;
	@%p12 bra 	$L__BB6_33;
	and.b32  	%r68, %r37, 2147483640;
	mov.b32 	%r67, 0;
$L__BB6_16:
	.pragma "nounroll";
	shl.b32 	%r53, %r67, 7;
	add.s32 	%r16, %r53, %r7;
	setp.ge.s32 	%p13, %r16, %r2;
	@%p13 bra 	$L__BB6_18;
	mul.wide.u32 	%rd68, %r16, 4;
	add.s64 	%rd69, %rd5, %rd68;
	add.s64 	%rd70, %rd6, %rd68;
	add.s64 	%rd71, %rd7, %rd68;
	ld.global.f32 	%f46, [%rd69];
	ld.global.f32 	%f47, [%rd70];
	ld.global.f32 	%f48, [%rd71];
	mul.wide.u32 	%rd72, %r16, 12;
	add.s64 	%rd73, %rd8, %rd72;
	st.global.f32 	[%rd73], %f46;
	st.global.f32 	[%rd73+4], %f47;
	st.global.f32 	[%rd73+8], %f48;
$L__BB6_18:
	add.s32 	%r54, %r16, 128;
	setp.ge.s32 	%p14, %r54, %r2;
	mul.wide.s32 	%rd74, %r54, 4;
	add.s64 	%rd19, %rd5, %rd74;
	add.s64 	%rd20, %rd6, %rd74;
	add.s64 	%rd21, %rd7, %rd74;
	mul.wide.s32 	%rd75, %r54, 12;
	add.s64 	%rd22, %rd8, %rd75;
	@%p14 bra 	$L__BB6_20;
	ld.global.f32 	%f49, [%rd19];
	ld.global.f32 	%f50, [%rd20];
	ld.global.f32 	%f51, [%rd21];
	st.global.f32 	[%rd22], %f49;
	st.global.f32 	[%rd22+4], %f50;
	st.global.f32 	[%rd22+8], %f51;
$L__BB6_20:
	add.s32 	%r55, %r16, 256;
	setp.ge.s32 	%p15, %r55, %r2;
	@%p15 bra 	$L__BB6_22;
	ld.global.f32 	%f52, [%rd19+512];
	ld.global.f32 	%f53, [%rd20+512];
	ld.global.f32 	%f54, [%rd21+512];
	st.global.f32 	[%rd22+1536], %f52;
	st.global.f32 	[%rd22+1540], %f53;
	st.global.f32 	[%rd22+1544], %f54;
$L__BB6_22:
	add.s32 	%r56, %r16, 384;
	setp.ge.s32 	%p16, %r56, %r2;
	@%p16 bra 	$L__BB6_24;
	ld.global.f32 	%f55, [%rd19+1024];
	ld.global.f32 	%f56, [%rd20+1024];
	ld.global.f32 	%f57, [%rd21+1024];
	st.global.f32 	[%rd22+3072], %f55;
	st.global.f32 	[%rd22+3076], %f56;
	st.global.f32 	[%rd22+3080], %f57;
$L__BB6_24:
	add.s32 	%r57, %r16, 512;
	setp.ge.s32 	%p17, %r57, %r2;
	@%p17 bra 	$L__BB6_26;
	ld.global.f32 	%f58, [%rd19+1536];
	ld.global.f32 	%f59, [%rd20+1536];
	ld.global.f32 	%f60, [%rd21+1536];
	st.global.f32 	[%rd22+4608], %f58;
	st.global.f32 	[%rd22+4612], %f59;
	st.global.f32 	[%rd22+4616], %f60;
$L__BB6_26:
	add.s32 	%r58, %r16, 640;
	setp.ge.s32 	%p18, %r58, %r2;
	@%p18 bra 	$L__BB6_28;
	ld.global.f32 	%f61, [%rd19+2048];
	ld.global.f32 	%f62, [%rd20+2048];
	ld.global.f32 	%f63, [%rd21+2048];
	st.global.f32 	[%rd22+6144], %f61;
	st.global.f32 	[%rd22+6148], %f62;
	st.global.f32 	[%rd22+6152], %f63;
$L__BB6_28:
	add.s32 	%r59, %r16, 768;
	setp.ge.s32 	%p19, %r59, %r2;
	@%p19 bra 	$L__BB6_30;
	ld.global.f32 	%f64, [%rd19+2560];
	ld.global.f32 	%f65, [%rd20+2560];
	ld.global.f32 	%f66, [%rd21+2560];
	st.global.f32 	[%rd22+7680], %f64;
	st.global.f32 	[%rd22+7684], %f65;
	st.global.f32 	[%rd22+7688], %f66;
$L__BB6_30:
	add.s32 	%r60, %r16, 896;
	setp.ge.s32 	%p20, %r60, %r2;
	@%p20 bra 	$L__BB6_32;
	ld.global.f32 	%f67, [%rd19+3072];
	ld.global.f32 	%f68, [%rd20+3072];
	ld.global.f32 	%f69, [%rd21+3072];
	st.global.f32 	[%rd22+9216], %f67;
	st.global.f32 	[%rd22+9220], %f68;
	st.global.f32 	[%rd22+9224], %f69;
$L__BB6_32:
	add.s32 	%r67, %r67, 8;
	setp.ne.s32 	%p21, %r67, %r68;
	@%p21 bra 	$L__BB6_16;
$L__BB6_33:
	setp.eq.s32 	%p22, %r8, 0;
	@%p22 bra 	$L__BB6_54;
	and.b32  	%r19, %r37, 3;
	setp.lt.u32 	%p23, %r8, 4;
	@%p23 bra 	$L__BB6_44;
	shl.b32 	%r61, %r68, 7;
	add.s32 	%r20, %r61, %r7;
	setp.ge.s32 	%p24, %r20, %r2;
	@%p24 bra 	$L__BB6_37;
	mul.wide.s32 	%rd76, %r20, 4;
	add.s64 	%rd77, %rd5, %rd76;
	add.s64 	%rd78, %rd6, %rd76;
	add.s64 	%rd79, %rd7, %rd76;
	ld.global.f32 	%f70, [%rd77];
	ld.global.f32 	%f71, [%rd78];
	ld.global.f32 	%f72, [%rd79];
	mul.wide.s32 	%rd80, %r20, 12;
	add.s64 	%rd81, %rd8, %rd80;
	st.global.f32 	[%rd81], %f70;
	st.global.f32 	[%rd81+4], %f71;
	st.global.f32 	[%rd81+8], %f72;
$L__BB6_37:
	add.s32 	%r21, %r20, 128;
	setp.ge.s32 	%p25, %r21, %r2;
	@%p25 bra 	$L__BB6_39;
	mul.wide.s32 	%rd82, %r21, 4;
	add.s64 	%rd83, %rd5, %rd82;
	add.s64 	%rd84, %rd6, %rd82;
	add.s64 	%rd85, %rd7, %rd82;
	ld.global.f32 	%f73, [%rd83];
	ld.global.f32 	%f74, [%rd84];
	ld.global.f32 	%f75, [%rd85];
	mul.wide.s32 	%rd86, %r21, 12;
	add.s64 	%rd87, %rd8, %rd86;
	st.global.f32 	[%rd87], %f73;
	st.global.f32 	[%rd87+4], %f74;
	st.global.f32 	[%rd87+8], %f75;
$L__BB6_39:
	add.s32 	%r22, %r20, 256;
	setp.ge.s32 	%p26, %r22, %r2;
	@%p26 bra 	$L__BB6_41;
	mul.wide.s32 	%rd88, %r22, 4;
	add.s64 	%rd89, %rd5, %rd88;
	add.s64 	%rd90, %rd6, %rd88;
	add.s64 	%rd91, %rd7, %rd88;
	ld.global.f32 	%f76, [%rd89];
	ld.global.f32 	%f77, [%rd90];
	ld.global.f32 	%f78, [%rd91];
	mul.wide.s32 	%rd92, %r22, 12;
	add.s64 	%rd93, %rd8, %rd92;
	st.global.f32 	[%rd93], %f76;
	st.global.f32 	[%rd93+4], %f77;
	st.global.f32 	[%rd93+8], %f78;
$L__BB6_41:
	add.s32 	%r23, %r20, 384;
	setp.ge.s32 	%p27, %r23, %r2;
	@%p27 bra 	$L__BB6_43;
	mul.wide.s32 	%rd94, %r23, 4;
	add.s64 	%rd95, %rd5, %rd94;
	add.s64 	%rd96, %rd6, %rd94;
	add.s64 	%rd97, %rd7, %rd94;
	ld.global.f32 	%f79, [%rd95];
	ld.global.f32 	%f80, [%rd96];
	ld.global.f32 	%f81, [%rd97];
	mul.wide.s32 	%rd98, %r23, 12;
	add.s64 	%rd99, %rd8, %rd98;
	st.global.f32 	[%rd99], %f79;
	st.global.f32 	[%rd99+4], %f80;
	st.global.f32 	[%rd99+8], %f81;
$L__BB6_43:
	add.s32 	%r68, %r68, 4;
$L__BB6_44:
	setp.eq.s32 	%p28, %r19, 0;
	@%p28 bra 	$L__BB6_54;
	setp.eq.s32 	%p29, %r19, 1;
	@%p29 bra 	$L__BB6_51;
	shl.b32 	%r62, %r68, 7;
	add.s32 	%r26, %r62, %r7;
	setp.ge.s32 	%p30, %r26, %r2;
	@%p30 bra 	$L__BB6_48;
	mul.wide.s32 	%rd100, %r26, 4;
	add.s64 	%rd101, %rd5, %rd100;
	add.s64 	%rd102, %rd6, %rd100;
	add.s64 	%rd103, %rd7, %rd100;
	ld.global.f32 	%f82, [%rd101];
	ld.global.f32 	%f83, [%rd102];
	ld.global.f32 	%f84, [%rd103];
	mul.wide.s32 	%rd104, %r26, 12;
	add.s64 	%rd105, %rd8, %rd104;
	st.global.f32 	[%rd105], %f82;
	st.global.f32 	[%rd105+4], %f83;
	st.global.f32 	[%rd105+8], %f84;
$L__BB6_48:
	add.s32 	%r27, %r26, 128;
	setp.ge.s32 	%p31, %r27, %r2;
	@%p31 bra 	$L__BB6_50;
	mul.wide.s32 	%rd106, %r27, 4;
	add.s64 	%rd107, %rd5, %rd106;
	add.s64 	%rd108, %rd6, %rd106;
	add.s64 	%rd109, %rd7, %rd106;
	ld.global.f32 	%f85, [%rd107];
	ld.global.f32 	%f86, [%rd108];
	ld.global.f32 	%f87, [%rd109];
	mul.wide.s32 	%rd110, %r27, 12;
	add.s64 	%rd111, %rd8, %rd110;
	st.global.f32 	[%rd111], %f85;
	st.global.f32 	[%rd111+4], %f86;
	st.global.f32 	[%rd111+8], %f87;
$L__BB6_50:
	add.s32 	%r68, %r68, 2;
$L__BB6_51:
	and.b32  	%r63, %r37, 1;
	setp.eq.b32 	%p32, %r63, 1;
	not.pred 	%p33, %p32;
	@%p33 bra 	$L__BB6_54;
	shl.b32 	%r64, %r68, 7;
	add.s32 	%r30, %r64, %r7;
	setp.ge.s32 	%p34, %r30, %r2;
	@%p34 bra 	$L__BB6_54;
	mul.wide.s32 	%rd112, %r30, 4;
	add.s64 	%rd113, %rd5, %rd112;
	add.s64 	%rd114, %rd6, %rd112;
	add.s64 	%rd115, %rd7, %rd112;
	ld.global.f32 	%f88, [%rd113];
	ld.global.f32 	%f89, [%rd114];
	ld.global.f32 	%f90, [%rd115];
	mul.wide.s32 	%rd116, %r30, 12;
	add.s64 	%rd117, %rd8, %rd116;
	st.global.f32 	[%rd117], %f88;
	st.global.f32 	[%rd117+4], %f89;
	st.global.f32 	[%rd117+8], %f90;
$L__BB6_54:
	ret;

}
	// .globl	_ZN3cub18CUB_300001_SM_10006detail9transform16transform_kernelINS2_10policy_hubILb1EN4cuda3std3__45tupleIJN6thrust24THRUST_300001_SM_1000_NS12zip_iteratorINS8_IJNSA_10device_ptrIfEESD_SD_EEEEEEEEE10policy1000ElNS7_10__identityENSA_7pointerINS8_IJfffEEENSA_8cuda_cub3tagENSA_11use_defaultESO_EEJSF_EEEvT0_iT1_T2_DpNS2_10kernel_argIT3_EE
.visible .entry _ZN3cub18CUB_300001_SM_10006detail9transform16transform_kernelINS2_10policy_hubILb1EN4cuda3std3__45tupleIJN6thrust24THRUST_300001_SM_1000_NS12zip_iteratorINS8_IJNSA_10device_ptrIfEESD_SD_EEEEEEEEE10policy1000ElNS7_10__identityENSA_7pointerINS8_IJfffEEENSA_8cuda_cub3tagENSA_11use_defaultESO_EEJSF_EEEvT0_iT1_T2_DpNS2_10kernel_argIT3_EE(
	.param .u64 _ZN3cub18CUB_300001_SM_10006detail9transform16transform_kernelINS2_10policy_hubILb1EN4cuda3std3__45tupleIJN6thrust24THRUST_300001_SM_1000_NS12zip_iteratorINS8_IJNSA_10device_ptrIfEESD_SD_EEEEEEEEE10policy1000ElNS7_10__identityENSA_7pointerINS8_IJfffEEENSA_8cuda_cub3tagENSA_11use_defaultESO_EEJSF_EEEvT0_iT1_T2_DpNS2_10kernel_argIT3_EE_param_0,
	.param .u32 _ZN3cub18CUB_300001_SM_10006detail9transform16transform_kernelINS2_10policy_hubILb1EN4cuda3std3__45tupleIJN6thrust24THRUST_300001_SM_1000_NS12zip_iteratorINS8_IJNSA_10device_ptrIfEESD_SD_EEEEEEEEE10policy1000ElNS7_10__identityENSA_7pointerINS8_IJfffEEENSA_8cuda_cub3tagENSA_11use_defaultESO_EEJSF_EEEvT0_iT1_T2_DpNS2_10kernel_argIT3_EE_param_1,
	.param .align 1 .b8 _ZN3cub18CUB_300001_SM_10006detail9transform16transform_kernelINS2_10policy_hubILb1EN4cuda3std3__45tupleIJN6thrust24THRUST_300001_SM_1000_NS12zip_iteratorINS8_IJNSA_10device_ptrIfEESD_SD_EEEEEEEEE10policy1000ElNS7_10__identityENSA_7pointerINS8_IJfffEEENSA_8cuda_cub3tagENSA_11use_defaultESO_EEJSF_EEEvT0_iT1_T2_DpNS2_10kernel_argIT3_EE_param_2[1],
	.param .align 8 .b8 _ZN3cub18CUB_300001_SM_10006detail9transform16transform_kernelINS2_10policy_hubILb1EN4cuda3std3__45tupleIJN6thrust24THRUST_300001_SM_1000_NS12zip_iteratorINS8_IJNSA_10device_ptrIfEESD_SD_EEEEEEEEE10policy1000ElNS7_10__identityENSA_7pointerINS8_IJfffEEENSA_8cuda_cub3tagENSA_11use_defaultESO_EEJSF_EEEvT0_iT1_T2_DpNS2_10kernel_argIT3_EE_param_3[8],
	.param .align 8 .b8 _ZN3cub18CUB_300001_SM_10006detail9transform16transform_kernelINS2_10policy_hubILb1EN4cuda3std3__45tupleIJN6thrust24THRUST_300001_SM_1000_NS12zip_iteratorINS8_IJNSA_10device_ptrIfEESD_SD_EEEEEEEEE10policy1000ElNS7_10__identityENSA_7pointerINS8_IJfffEEENSA_8cuda_cub3tagENSA_11use_defaultESO_EEJSF_EEEvT0_iT1_T2_DpNS2_10kernel_argIT3_EE_param_4[24]
)
.maxntid 128
{
	.reg .pred 	%p<35>;
	.reg .b32 	%r<71>;
	.reg .b32 	%f<91>;
	.reg .b64 	%rd<124>;

	ld.param.u64 	%rd27, [_ZN3cub18CUB_300001_SM_10006detail9transform16transform_kernelINS2_10policy_hubILb1EN4cuda3std3__45tupleIJN6thrust24THRUST_300001_SM_1000_NS12zip_iteratorINS8_IJNSA_10device_ptrIfEESD_SD_EEEEEEEEE10policy1000ElNS7_10__identityENSA_7pointerINS8_IJfffEEENSA_8cuda_cub3tagENSA_11use_defaultESO_EEJSF_EEEvT0_iT1_T2_DpNS2_10kernel_argIT3_EE_param_0];
	ld.param.u64 	%rd26, [_ZN3cub18CUB_300001_SM_10006detail9transform16transform_kernelINS2_10policy_hubILb1EN4cuda3std3__45tupleIJN6thrust24THRUST_300001_SM_1000_NS12zip_iteratorINS8_IJNSA_10device_ptrIfEESD_SD_EEEEEEEEE10policy1000ElNS7_10__identityENSA_7pointerINS8_IJfffEEENSA_8cuda_cub3tagENSA_11use_defaultESO_EEJSF_EEEvT0_iT1_T2_DpNS2_10kernel_argIT3_EE_param_4+16];
	ld.param.u64 	%rd25, [_ZN3cub18CUB_300001_SM_10006detail9transform16transform_kernelINS2_10policy_hubILb1EN4cuda3std3__45tupleIJN6thrust24THRUST_300001_SM_1000_NS12zip_iteratorINS8_IJNSA_10device_ptrIfEESD_SD_EEEEEEEEE10policy1000ElNS7_10__identityENSA_7pointerINS8_IJfffEEENSA_8cuda_cub3tagENSA_11use_defaultESO_EEJSF_EEEvT0_iT1_T2_DpNS2_10kernel_argIT3_EE_param_4+8];
	ld.param.u64 	%rd24, [_ZN3cub18CUB_300001_SM_10006detail9transform16transform_kernelINS2_10policy_hubILb1EN4cuda3std3__45tupleIJN6thrust24THRUST_300001_SM_1000_NS12zip_iteratorINS8_IJNSA_10device_ptrIfEESD_SD_EEEEEEEEE10policy1000ElNS7_10__identityENSA_7pointerINS8_IJfffEEENSA_8cuda_cub3tagENSA_11use_defaultESO_EEJSF_EEEvT0_iT1_T2_DpNS2_10kernel_argIT3_EE_param_4];
	ld.param.u64 	%rd28, [_ZN3cub18CUB_300001_SM_10006detail9transform16transform_kernelINS2_10policy_hubILb1EN4cuda3std3__45tupleIJN6thrust24THRUST_300001_SM_1000_NS12zip_iteratorINS8_IJNSA_10device_ptrIfEESD_SD_EEEEEEEEE10policy1000ElNS7_10__identityENSA_7pointerINS8_IJfffEEENSA_8cuda_cub3tagENSA_11use_defaultESO_EEJSF_EEEvT0_iT1_T2_DpNS2_10kernel_argIT3_EE_param_3];
	ld.param.u32 	%r36, [_ZN3cub18CUB_300001_SM_10006detail9transform16transform_kernelINS2_10policy_hubILb1EN4cuda3std3__45tupleIJN6thrust24THRUST_300001_SM_1000_NS12zip_iteratorINS8_IJNSA_10device_ptrIfEESD_SD_EEEEEEEEE10policy1000ElNS7_10__identityENSA_7pointerINS8_IJfffEEENSA_8cuda_cub3tagENSA_11use_defaultESO_EEJSF_EEEvT0_iT1_T2_DpNS2_10kernel_argIT3_EE_param_1];
	cvta.to.global.u64 	%rd1, %rd28;
	cvta.to.global.u64 	%rd2, %rd24;
	cvta.to.global.u64 	%rd3, %rd25;
	cvta.to.global.u64 	%rd4, %rd26;
	shl.b32 	%r37, %r36, 7;
	mov.u32 	%r38, %ctaid.x;
	cvt.u64.u32 	%rd29, %r38;
	cvt.s64.s32 	%rd30, %r37;
	mul.lo.s64 	%rd5, %rd30, %rd29;
	sub.s64 	%rd31, %rd27, %rd5;
	min.s64 	%rd32, %rd31, %rd30;
	cvt.u32.u64 	%r1, %rd32;
	shl.b64 	%rd122, %rd5, 2;
	add.s64 	%rd6, %rd2, %rd122;
	add.s64 	%rd7, %rd3, %rd122;
	add.s64 	%rd8, %rd4, %rd122;
	mad.lo.s64 	%rd9, %rd5, 12, %rd1;
	setp.eq.s32 	%p1, %r37, %r1;
	@%p1 bra 	$L__BB7_42;
	setp.lt.s32 	%p2, %r36, 1;
	@%p2 bra 	$L__BB7_54;
	mov.u32 	%r2, %tid.x;
	and.b32  	%r3, %r36, 7;
	setp.lt.u32 	%p3, %r36, 8;
	mov.b32 	%r68, 0;
	@%p3 bra 	$L__BB7_21;
	and.b32  	%r68, %r36, 2147483640;
	mov.b32 	%r64, 0;
$L__BB7_4:
	.pragma "nounroll";
	shl.b32 	%r41, %r64, 7;
	add.s32 	%r15, %r41, %r2;
	setp.ge.s32 	%p4, %r15, %r1;
	@%p4 bra 	$L__BB7_6;
	mul.wide.u32 	%rd34, %r15, 4;
	add.s64 	%rd35, %rd6, %rd34;
	add.s64 	%rd36, %rd7, %rd34;
	add.s64 	%rd37, %rd8, %rd34;
	ld.global.f32 	%f1, [%rd35];
	ld.global.f32 	%f2, [%rd36];
	ld.global.f32 	%f3, [%rd37];
	mul.wide.u32 	%rd38, %r15, 12;
	add.s64 	%rd39, %rd9, %rd38;
	st.global.f32 	[%rd39], %f1;
	st.global.f32 	[%rd39+4], %f2;
	st.global.f32 	[%rd39+8], %f3;
$L__BB7_6:
	add.s32 	%r42, %r15, 128;
	setp.ge.s32 	%p5, %r42, %r1;
	mul.wide.s32 	%rd40, %r42, 4;
	add.s64 	%rd20, %rd6, %rd40;
	add.s64 	%rd21, %rd7, %rd40;
	add.s64 	%rd22, %rd8, %rd40;
	mul.wide.s32 	%rd41, %r42, 12;
	add.s64 	%rd23, %rd9, %rd41;
	@%p5 bra 	$L__BB7_8;
	ld.global.f32 	%f4, [%rd20];
	ld.global.f32 	%f5, [%rd21];
	ld.global.f32 	%f6, [%rd22];
	st.global.f32 	[%rd23], %f4;
	st.global.f32 	[%rd23+4], %f5;
	st.global.f32 	[%rd23+8], %f6;
$L__BB7_8:
	add.s32 	%r43, %r15, 256;
	setp.ge.s32 	%p6, %r43, %r1;
	@%p6 bra 	$L__BB7_10;
	ld.global.f32 	%f7, [%rd20+512];
	ld.global.f32 	%f8, [%rd21+512];
	ld.global.f32 	%f9, [%rd22+512];
	st.global.f32 	[%rd23+1536], %f7;
	st.global.f32 	[%rd23+1540], %f8;
	st.global.f32 	[%rd23+1544], %f9;
$L__BB7_10:
	add.s32 	%r44, %r15, 384;
	setp.ge.s32 	%p7, %r44, %r1;
	@%p7 bra 	$L__BB7_12;
	ld.global.f32 	%f10, [%rd20+1024];
	ld.global.f32 	%f11, [%rd21+1024];
	ld.global.f32 	%f12, [%rd22+1024];
	st.global.f32 	[%rd23+3072], %f10;
	st.global.f32 	[%rd23+3076], %f11;
	st.global.f32 	[%rd23+3080], %f12;
$L__BB7_12:
	add.s32 	%r45, %r15, 512;
	setp.ge.s32 	%p8, %r45, %r1;
	@%p8 bra 	$L__BB7_14;
	ld.global.f32 	%f13, [%rd20+1536];
	ld.global.f32 	%f14, [%rd21+1536];
	ld.global.f32 	%f15, [%rd22+1536];
	st.global.f32 	[%rd23+4608], %f13;
	st.global.f32 	[%rd23+4612], %f14;
	st.global.f32 	[%rd23+4616], %f15;
$L__BB7_14:
	add.s32 	%r46, %r15, 640;
	setp.ge.s32 	%p9, %r46, %r1;
	@%p9 bra 	$L__BB7_16;
	ld.global.f32 	%f16, [%rd20+2048];
	ld.global.f32 	%f17, [%rd21+2048];
	ld.global.f32 	%f18, [%rd22+2048];
	st.global.f32 	[%rd23+6144], %f16;
	st.global.f32 	[%rd23+6148], %f17;
	st.global.f32 	[%rd23+6152], %f18;
$L__BB7_16:
	add.s32 	%r47, %r15, 768;
	setp.ge.s32 	%p10, %r47, %r1;
	@%p10 bra 	$L__BB7_18;
	ld.global.f32 	%f19, [%rd20+2560];
	ld.global.f32 	%f20, [%rd21+2560];
	ld.global.f32 	%f21, [%rd22+2560];
	st.global.f32 	[%rd23+7680], %f19;
	st.global.f32 	[%rd23+7684], %f20;
	st.global.f32 	[%rd23+7688], %f21;
$L__BB7_18:
	add.s32 	%r48, %r15, 896;
	setp.ge.s32 	%p11, %r48, %r1;
	@%p11 bra 	$L__BB7_20;
	ld.global.f32 	%f22, [%rd20+3072];
	ld.global.f32 	%f23, [%rd21+3072];
	ld.global.f32 	%f24, [%rd22+3072];
	st.global.f32 	[%rd23+9216], %f22;
	st.global.f32 	[%rd23+9220], %f23;
	st.global.f32 	[%rd23+9224], %f24;
$L__BB7_20:
	add.s32 	%r64, %r64, 8;
	setp.eq.s32 	%p12, %r64, %r68;
	@%p12 bra 	$L__BB7_21;
	bra.uni 	$L__BB7_4;
$L__BB7_21:
	setp.eq.s32 	%p13, %r3, 0;
	@%p13 bra 	$L__BB7_54;
	and.b32  	%r24, %r36, 3;
	setp.lt.u32 	%p14, %r3, 4;
	@%p14 bra 	$L__BB7_32;
	shl.b32 	%r49, %r68, 7;
	add.s32 	%r25, %r49, %r2;
	setp.ge.s32 	%p15, %r25, %r1;
	@%p15 bra 	$L__BB7_25;
	mul.wide.s32 	%rd42, %r25, 4;
	add.s64 	%rd43, %rd6, %rd42;
	add.s64 	%rd44, %rd7, %rd42;
	add.s64 	%rd45, %rd8, %rd42;
	ld.global.f32 	%f25, [%rd43];
	ld.global.f32 	%f26, [%rd44];
	ld.global.f32 	%f27, [%rd45];
	mul.wide.s32 	%rd46, %r25, 12;
	add.s64 	%rd47, %rd9, %rd46;
	st.global.f32 	[%rd47], %f25;
	st.global.f32 	[%rd47+4], %f26;
	st.global.f32 	[%rd47+8], %f27;
$L__BB7_25:
	add.s32 	%r26, %r25, 128;
	setp.ge.s32 	%p16, %r26, %r1;
	@%p16 bra 	$L__BB7_27;
	mul.wide.s32 	%rd48, %r26, 4;
	add.s64 	%rd49, %rd6, %rd48;
	add.s64 	%rd50, %rd7, %rd48;
	add.s64 	%rd51, %rd8, %rd48;
	ld.global.f32 	%f28, [%rd49];
	ld.global.f32 	%f29, [%rd50];
	ld.global.f32 	%f30, [%rd51];
	mul.wide.s32 	%rd52, %r26, 12;
	add.s64 	%rd53, %rd9, %rd52;
	st.global.f32 	[%rd53], %f28;
	st.global.f32 	[%rd53+4], %f29;
	st.global.f32 	[%rd53+8], %f30;
$L__BB7_27:
	add.s32 	%r27, %r25, 256;
	setp.ge.s32 	%p17, %r27, %r1;
	@%p17 bra 	$L__BB7_29;
	mul.wide.s32 	%rd54, %r27, 4;
	add.s64 	%rd55, %rd6, %rd54;
	add.s64 	%rd56, %rd7, %rd54;
	add.s64 	%rd57, %rd8, %rd54;
	ld.global.f32 	%f31, [%rd55];
	ld.global.f32 	%f32, [%rd56];
	ld.global.f32 	%f33, [%rd57];
	mul.wide.s32 	%rd58, %r27, 12;
	add.s64 	%rd59, %rd9, %rd58;
	st.global.f32 	[%rd59], %f31;
	st.global.f32 	[%rd59+4], %f32;
	st.global.f32 	[%rd59+8], %f33;
$L__BB7_29:
	add.s32 	%r28, %r25, 384;
	setp.ge.s32 	%p18, %r28, %r1;
	@%p18 bra 	$L__BB7_31;
	mul.wide.s32 	%rd60, %r28, 4;
	add.s64 	%rd61, %rd6, %rd60;
	add.s64 	%rd62, %rd7, %rd60;
	add.s64 	%rd63, %rd8, %rd60;
	ld.global.f32 	%f34, [%rd61];
	ld.global.f32 	%f35, [%rd62];
	ld.global.f32 	%f36, [%rd63];
	mul.wide.s32 	%rd64, %r28, 12;
	add.s64 	%rd65, %rd9, %rd64;
	st.global.f32 	[%rd65], %f34;
	st.global.f32 	[%rd65+4], %f35;
	st.global.f32 	[%rd65+8], %f36;
$L__BB7_31:
	add.s32 	%r68, %r68, 4;
$L__BB7_32:
	setp.eq.s32 	%p19, %r24, 0;
	@%p19 bra 	$L__BB7_54;
	setp.eq.s32 	%p20, %r24, 1;
	@%p20 bra 	$L__BB7_39;
	shl.b32 	%r50, %r68, 7;
	add.s32 	%r31, %r50, %r2;
	setp.ge.s32 	%p21, %r31, %r1;
	@%p21 bra 	$L__BB7_36;
	mul.wide.s32 	%rd66, %r31, 4;
	add.s64 	%rd67, %rd6, %rd66;
	add.s64 	%rd68, %rd7, %rd66;
	add.s64 	%rd69, %rd8, %rd66;
	ld.global.f32 	%f37, [%rd67];
	ld.global.f32 	%f38, [%rd68];
	ld.global.f32 	%f39, [%rd69];
	mul.wide.s32 	%rd70, %r31, 12;
	add.s64 	%rd71, %rd9, %rd70;
	st.global.f32 	[%rd71], %f37;
	st.global.f32 	[%rd71+4], %f38;
	st.global.f32 	[%rd71+8], %f39;
$L__BB7_36:
	add.s32 	%r32, %r31, 128;
	setp.ge.s32 	%p22, %r32, %r1;
	@%p22 bra 	$L__BB7_38;
	mul.wide.s32 	%rd72, %r32, 4;
	add.s64 	%rd73, %rd6, %rd72;
	add.s64 	%rd74, %rd7, %rd72;
	add.s64 	%rd75, %rd8, %rd72;
	ld.global.f32 	%f40, [%rd73];
	ld.global.f32 	%f41, [%rd74];
	ld.global.f32 	%f42, [%rd75];
	mul.wide.s32 	%rd76, %r32, 12;
	add.s64 	%rd77, %rd9, %rd76;
	st.global.f32 	[%rd77], %f40;
	st.global.f32 	[%rd77+4], %f41;
	st.global.f32 	[%rd77+8], %f42;
$L__BB7_38:
	add.s32 	%r68, %r68, 2;
$L__BB7_39:
	and.b32  	%r51, %r36, 1;
	setp.eq.b32 	%p23, %r51, 1;
	not.pred 	%p24, %p23;
	@%p24 bra 	$L__BB7_54;
	shl.b32 	%r52, %r68, 7;
	add.s32 	%r35, %r52, %r2;
	setp.ge.s32 	%p25, %r35, %r1;
	@%p25 bra 	$L__BB7_54;
	mul.wide.s32 	%rd78, %r35, 4;
	add.s64 	%rd79, %rd6, %rd78;
	add.s64 	%rd80, %rd7, %rd78;
	add.s64 	%rd81, %rd8, %rd78;
	ld.global.f32 	%f43, [%rd79];
	ld.global.f32 	%f44, [%rd80];
	ld.global.f32 	%f45, [%rd81];
	mul.wide.s32 	%rd82, %r35, 12;
	add.s64 	%rd83, %rd9, %rd82;
	st.global.f32 	[%rd83], %f43;
	st.global.f32 	[%rd83+4], %f44;
	st.global.f32 	[%rd83+8], %f45;
	bra.uni 	$L__BB7_54;
$L__BB7_42:
	setp.lt.s32 	%p26, %r36, 1;
	@%p26 bra 	$L__BB7_54;
	mov.u32 	%r5, %tid.x;
	and.b32  	%r6, %r36, 7;
	setp.lt.u32 	%p27, %r36, 8;
	mov.b32 	%r66, 0;
	@%p27 bra 	$L__BB7_46;
	and.b32  	%r54, %r36, 2147483640;
	neg.s32 	%r63, %r54;
	mul.wide.u32 	%rd84, %r5, 12;
	add.s64 	%rd86, %rd9, %rd84;
	add.s64 	%rd123, %rd86, 8;
	add.s64 	%rd87, %rd122, 1536;
	add.s64 	%rd12, %rd2, %rd87;
	add.s32 	%r62, %r5, 128;
	add.s64 	%rd13, %rd3, %rd87;
	add.s64 	%rd14, %rd4, %rd87;
	add.s64 	%rd15, %rd9, 4612;
$L__BB7_45:
	.pragma "nounroll";
	and.b32  	%r66, %r36, 2147483640;
	mul.wide.s32 	%rd88, %r62, 4;
	add.s64 	%rd89, %rd12, %rd88;
	add.s64 	%rd90, %rd13, %rd88;
	add.s64 	%rd91, %rd14, %rd88;
	mul.wide.s32 	%rd92, %r62, 12;
	add.s64 	%rd93, %rd15, %rd92;
	cvta.to.global.u64 	%rd94, %rd24;
	mul.wide.u32 	%rd95, %r5, 4;
	add.s64 	%rd96, %rd94, %rd95;
	add.s64 	%rd97, %rd96, %rd122;
	cvta.to.global.u64 	%rd98, %rd25;
	add.s64 	%rd99, %rd98, %rd95;
	add.s64 	%rd100, %rd99, %rd122;
	cvta.to.global.u64 	%rd101, %rd26;
	add.s64 	%rd102, %rd101, %rd95;
	add.s64 	%rd103, %rd102, %rd122;
	ld.global.f32 	%f46, [%rd97];
	ld.global.f32 	%f47, [%rd100];
	ld.global.f32 	%f48, [%rd103];
	st.global.f32 	[%rd123+-8], %f46;
	st.global.f32 	[%rd123+-4], %f47;
	st.global.f32 	[%rd123], %f48;
	ld.global.f32 	%f49, [%rd89+-1536];
	ld.global.f32 	%f50, [%rd90+-1536];
	ld.global.f32 	%f51, [%rd91+-1536];
	st.global.f32 	[%rd93+-4612], %f49;
	st.global.f32 	[%rd93+-4608], %f50;
	st.global.f32 	[%rd93+-4604], %f51;
	ld.global.f32 	%f52, [%rd89+-1024];
	ld.global.f32 	%f53, [%rd90+-1024];
	ld.global.f32 	%f54, [%rd91+-1024];
	st.global.f32 	[%rd93+-3076], %f52;
	st.global.f32 	[%rd93+-3072], %f53;
	st.global.f32 	[%rd93+-3068], %f54;
	ld.global.f32 	%f55, [%rd89+-512];
	ld.global.f32 	%f56, [%rd90+-512];
	ld.global.f32 	%f57, [%rd91+-512];
	st.global.f32 	[%rd93+-1540], %f55;
	st.global.f32 	[%rd93+-1536], %f56;
	st.global.f32 	[%rd93+-1532], %f57;
	ld.global.f32 	%f58, [%rd89];
	ld.global.f32 	%f59, [%rd90];
	ld.global.f32 	%f60, [%rd91];
	st.global.f32 	[%rd93+-4], %f58;
	st.global.f32 	[%rd93], %f59;
	st.global.f32 	[%rd93+4], %f60;
	ld.global.f32 	%f61, [%rd89+512];
	ld.global.f32 	%f62, [%rd90+512];
	ld.global.f32 	%f63, [%rd91+512];
	st.global.f32 	[%rd93+1532], %f61;
	st.global.f32 	[%rd93+1536], %f62;
	st.global.f32 	[%rd93+1540], %f63;
	ld.global.f32 	%f64, [%rd89+1024];
	ld.global.f32 	%f65, [%rd90+1024];
	ld.global.f32 	%f66, [%rd91+1024];
	st.global.f32 	[%rd93+3068], %f64;
	st.global.f32 	[%rd93+3072], %f65;
	st.global.f32 	[%rd93+3076], %f66;
	ld.global.f32 	%f67, [%rd89+1536];
	ld.global.f32 	%f68, [%rd90+1536];
	ld.global.f32 	%f69, [%rd91+1536];
	st.global.f32 	[%rd93+4604], %f67;
	st.global.f32 	[%rd93+4608], %f68;
	st.global.f32 	[%rd93+4612], %f69;
	add.s32 	%r63, %r63, 8;
	add.s64 	%rd123, %rd123, 12288;
	add.s64 	%rd122, %rd122, 4096;
	add.s32 	%r62, %r62, 1024;
	setp.eq.s32 	%p28, %r63, 0;
	@%p28 bra 	$L__BB7_46;
	bra.uni 	$L__BB7_45;
$L__BB7_46:
	setp.eq.s32 	%p29, %r6, 0;
	@%p29 bra 	$L__BB7_54;
	and.b32  	%r18, %r36, 3;
	setp.lt.u32 	%p30, %r6, 4;
	@%p30 bra 	$L__BB7_49;
	shl.b32 	%r55, %r66, 7;
	add.s32 	%r56, %r55, %r5;
	mul.wide.s32 	%rd104, %r56, 4;
	add.s64 	%rd105, %rd6, %rd104;
	add.s64 	%rd106, %rd7, %rd104;
	add.s64 	%rd107, %rd8, %rd104;
	ld.global.f32 	%f70, [%rd105];
	ld.global.f32 	%f71, [%rd106];
	ld.global.f32 	%f72, [%rd107];
	mul.wide.s32 	%rd108, %r56, 12;
	add.s64 	%rd109, %rd9, %rd108;
	st.global.f32 	[%rd109], %f70;
	st.global.f32 	[%rd109+4], %f71;
	st.global.f32 	[%rd109+8], %f72;
	ld.global.f32 	%f73, [%rd105+512];
	ld.global.f32 	%f74, [%rd106+512];
	ld.global.f32 	%f75, [%rd107+512];
	st.global.f32 	[%rd109+1536], %f73;
	st.global.f32 	[%rd109+1540], %f74;
	st.global.f32 	[%rd109+1544], %f75;
	ld.global.f32 	%f76, [%rd105+1024];
	ld.global.f32 	%f77, [%rd106+1024];
	ld.global.f32 	%f78, [%rd107+1024];
	st.global.f32 	[%rd109+3072], %f76;
	st.global.f32 	[%rd109+3076], %f77;
	st.global.f32 	[%rd109+3080], %f78;
	ld.global.f32 	%f79, [%rd105+1536];
	ld.global.f32 	%f80, [%rd106+1536];
	ld.global.f32 	%f81, [%rd107+1536];
	st.global.f32 	[%rd109+4608], %f79;
	st.global.f32 	[%rd109+4612], %f80;
	st.global.f32 	[%rd109+4616], %f81;
	add.s32 	%r66, %r66, 4;
$L__BB7_49:
	setp.eq.s32 	%p31, %r18, 0;
	@%p31 bra 	$L__BB7_54;
	setp.eq.s32 	%p32, %r18, 1;
	@%p32 bra 	$L__BB7_52;
	shl.b32 	%r57, %r66, 7;
	add.s32 	%r58, %r57, %r5;
	mul.wide.s32 	%rd110, %r58, 4;
	add.s64 	%rd111, %rd6, %rd110;
	add.s64 	%rd112, %rd7, %rd110;
	add.s64 	%rd113, %rd8, %rd110;
	ld.global.f32 	%f82, [%rd111];
	ld.global.f32 	%f83, [%rd112];
	ld.global.f32 	%f84, [%rd113];
	mul.wide.s32 	%rd114, %r58, 12;
	add.s64 	%rd115, %rd9, %rd114;
	st.global.f32 	[%rd115], %f82;
	st.global.f32 	[%rd115+4], %f83;
	st.global.f32 	[%rd115+8], %f84;
	ld.global.f32 	%f85, [%rd111+512];
	ld.global.f32 	%f86, [%rd112+512];
	ld.global.f32 	%f87, [%rd113+512];
	st.global.f32 	[%rd115+1536], %f85;
	st.global.f32 	[%rd115+1540], %f86;
	st.global.f32 	[%rd115+1544], %f87;
	add.s32 	%r66, %r66, 2;
$L__BB7_52:
	and.b32  	%r59, %r36, 1;
	setp.eq.b32 	%p33, %r59, 1;
	not.pred 	%p34, %p33;
	@%p34 bra 	$L__BB7_54;
	shl.b32 	%r60, %r66, 7;
	add.s32 	%r61, %r60, %r5;
	mul.wide.s32 	%rd116, %r61, 4;
	add.s64 	%rd117, %rd6, %rd116;
	add.s64 	%rd118, %rd7, %rd116;
	add.s64 	%rd119, %rd8, %rd116;
	ld.global.f32 	%f88, [%rd117];
	ld.global.f32 	%f89, [%rd118];
	ld.global.f32 	%f90, [%rd119];
	mul.wide.s32 	%rd120, %r61, 12;
	add.s64 	%rd121, %rd9, %rd120;
	st.global.f32 	[%rd121], %f88;
	st.global.f32 	[%rd121+4], %f89;
	st.global.f32 	[%rd121+8], %f90;
$L__BB7_54:
	ret;

}
	// .globl	_ZN3cub18CUB_300001_SM_10006detail9transform16transform_kernelINS2_10policy_hubILb1EN4cuda3std3__45tupleIJN6thrust24THRUST_300001_SM_1000_NS6detail15normal_iteratorINSA_7pointerINS8_IJfffEEENSA_8cuda_cub3tagENSA_11use_defaultESH_EEEEEEEE10policy1000EiNS7_10__identityENSA_12zip_iteratorINS8_IJNSA_10device_ptrIfEESQ_SQ_EEEEEJPSE_EEEvT0_iT1_T2_DpNS2_10kernel_argIT3_EE
.visible .entry _ZN3cub18CUB_300001_SM_10006detail9transform16transform_kernelINS2_10policy_hubILb1EN4cuda3std3__45tupleIJN6thrust24THRUST_300001_SM_1000_NS6detail15normal_iteratorINSA_7pointerINS8_IJfffEEENSA_8cuda_cub3tagENSA_11use_defaultESH_EEEEEEEE10policy1000EiNS7_10__identityENSA_12zip_iteratorINS8_IJNSA_10device_ptrIfEESQ_SQ_EEEEEJPSE_EEEvT0_iT1_T2_DpNS2_10kernel_argIT3_EE(
	.param .u32 _ZN3cub18CUB_300001_SM_10006detail9transform16transform_kernelINS2_10policy_hubILb1EN4cuda3std3__45tupleIJN6thrust24THRUST_300001_SM_1000_NS6detail15normal_iteratorINSA_7pointerINS8_IJfffEEENSA_8cuda_cub3tagENSA_11use_defaultESH_EEEEEEEE10policy1000EiNS7_10__identityENSA_12zip_iteratorINS8_IJNSA_10device_ptrIfEESQ_SQ_EEEEEJPSE_EEEvT0_iT1_T2_DpNS2_10kernel_argIT3_EE_param_0,
	.param .u32 _ZN3cub18CUB_300001_SM_10006detail9transform16transform_kernelINS2_10policy_hubILb1EN4cuda3std3__45tupleIJN6thrust24THRUST_300001_SM_1000_NS6detail15normal_iteratorINSA_7pointerINS8_IJfffEEENSA_8cuda_cub3tagENSA_11use_defaultESH_EEEEEEEE10policy1000EiNS7_10__identityENSA_12zip_iteratorINS8_IJNSA_10device_ptrIfEESQ_SQ_EEEEEJPSE_EEEvT0_iT1_T2_DpNS2_10kernel_argIT3_EE_param_1,
	.param .align 1 .b8 _ZN3cub18CUB_300001_SM_10006detail9transform16transform_kernelINS2_10policy_hubILb1EN4cuda3std3__45tupleIJN6thrust24THRUST_300001_SM_1000_NS6detail15normal_iteratorINSA_7pointerINS8_IJfffEEENSA_8cuda_cub3tagENSA_11use_defaultESH_EEEEEEEE10policy1000EiNS7_10__identityENSA_12zip_iteratorINS8_IJNSA_10device_ptrIfEESQ_SQ_EEEEEJPSE_EEEvT0_iT1_T2_DpNS2_10kernel_argIT3_EE_param_2[1],
	.param .align 8 .b8 _ZN3cub18CUB_300001_SM_10006detail9transform16transform_kernelINS2_10policy_hubILb1EN4cuda3std3__45tupleIJN6thrust24THRUST_300001_SM_1000_NS6detail15normal_iteratorINSA_7pointerINS8_IJfffEEENSA_8cuda_cub3tagENSA_11use_defaultESH_EEEEEEEE10policy1000EiNS7_10__identityENSA_12zip_iteratorINS8_IJNSA_10device_ptrIfEESQ_SQ_EEEEEJPSE_EEEvT0_iT1_T2_DpNS2_10kernel_argIT3_EE_param_3[24],
	.param .align 8 .b8 _ZN3cub18CUB_300001_SM_10006detail9transform16transform_kernelINS2_10policy_hubILb1EN4cuda3std3__45tupleIJN6thrust24THRUST_300001_SM_1000_NS6detail15normal_iteratorINSA_7pointerINS8_IJfffEEENSA_8cuda_cub3tagENSA_11use_defaultESH_EEEEEEEE10policy1000EiNS7_10__identityENSA_12zip_iteratorINS8_IJNSA_10device_ptrIfEESQ_SQ_EEEEEJPSE_EEEvT0_iT1_T2_DpNS2_10kernel_argIT3_EE_param_4[16]
)
.maxntid 128
{
	.reg .pred 	%p<37>;
	.reg .b32 	%r<81>;
	.reg .b32 	%f<91>;
	.reg .b64 	%rd<129>;

	ld.param.u32 	%r43, [_ZN3cub18CUB_300001_SM_10006detail9transform16transform_kernelINS2_10policy_hubILb1EN4cuda3std3__45tupleIJN6thrust24THRUST_300001_SM_1000_NS6detail15normal_iteratorINSA_7pointerINS8_IJfffEEENSA_8cuda_cub3tagENSA_11use_defaultESH_EEEEEEEE10policy1000EiNS7_10__identityENSA_12zip_iteratorINS8_IJNSA_10device_ptrIfEESQ_SQ_EEEEEJPSE_EEEvT0_iT1_T2_DpNS2_10kernel_argIT3_EE_param_0];
	ld.param.u64 	%rd28, [_ZN3cub18CUB_300001_SM_10006detail9transform16transform_kernelINS2_10policy_hubILb1EN4cuda3std3__45tupleIJN6thrust24THRUST_300001_SM_1000_NS6detail15normal_iteratorINSA_7pointerINS8_IJfffEEENSA_8cuda_cub3tagENSA_11use_defaultESH_EEEEEEEE10policy1000EiNS7_10__identityENSA_12zip_iteratorINS8_IJNSA_10device_ptrIfEESQ_SQ_EEEEEJPSE_EEEvT0_iT1_T2_DpNS2_10kernel_argIT3_EE_param_4];
	ld.param.u64 	%rd27, [_ZN3cub18CUB_300001_SM_10006detail9transform16transform_kernelINS2_10policy_hubILb1EN4cuda3std3__45tupleIJN6thrust24THRUST_300001_SM_1000_NS6detail15normal_iteratorINSA_7pointerINS8_IJfffEEENSA_8cuda_cub3tagENSA_11use_defaultESH_EEEEEEEE10policy1000EiNS7_10__identityENSA_12zip_iteratorINS8_IJNSA_10device_ptrIfEESQ_SQ_EEEEEJPSE_EEEvT0_iT1_T2_DpNS2_10kernel_argIT3_EE_param_3+16];
	ld.param.u64 	%rd26, [_ZN3cub18CUB_300001_SM_10006detail9transform16transform_kernelINS2_10policy_hubILb1EN4cuda3std3__45tupleIJN6thrust24THRUST_300001_SM_1000_NS6detail15normal_iteratorINSA_7pointerINS8_IJfffEEENSA_8cuda_cub3tagENSA_11use_defaultESH_EEEEEEEE10policy1000EiNS7_10__identityENSA_12zip_iteratorINS8_IJNSA_10device_ptrIfEESQ_SQ_EEEEEJPSE_EEEvT0_iT1_T2_DpNS2_10kernel_argIT3_EE_param_3+8];
	ld.param.u64 	%rd25, [_ZN3cub18CUB_300001_SM_10006detail9transform16transform_kernelINS2_10policy_hubILb1EN4cuda3std3__45tupleIJN6thrust24THRUST_300001_SM_1000_NS6detail15normal_iteratorINSA_7pointerINS8_IJfffEEENSA_8cuda_cub3tagENSA_11use_defaultESH_EEEEEEEE10policy1000EiNS7_10__identityENSA_12zip_iteratorINS8_IJNSA_10device_ptrIfEESQ_SQ_EEEEEJPSE_EEEvT0_iT1_T2_DpNS2_10kernel_argIT3_EE_param_3];
	ld.param.u32 	%r42, [_ZN3cub18CUB_300001_SM_10006detail9transform16transform_kernelINS2_10policy_hubILb1EN4cuda3std3__45tupleIJN6thrust24THRUST_300001_SM_1000_NS6detail15normal_iteratorINSA_7pointerINS8_IJfffEEENSA_8cuda_cub3tagENSA_11use_defaultESH_EEEEEEEE10policy1000EiNS7_10__identityENSA_12zip_iteratorINS8_IJNSA_10device_ptrIfEESQ_SQ_EEEEEJPSE_EEEvT0_iT1_T2_DpNS2_10kernel_argIT3_EE_param_1];
	cvta.to.global.u64 	%rd1, %rd25;
	cvta.to.global.u64 	%rd2, %rd26;
	cvta.to.global.u64 	%rd3, %rd27;
	cvta.to.global.u64 	%rd4, %rd28;
	shl.b32 	%r1, %r42, 7;
	mov.u32 	%r44, %ctaid.x;
	mul.lo.s32 	%r2, %r1, %r44;
	sub.s32 	%r3, %r43, %r2;
	min.s32 	%r4, %r1, %r3;
	mul.lo.s32 	%r5, %r4, 12;
	mov.u32 	%r6, %tid.x;
	shl.b32 	%r71, %r6, 7;
	setp.ge.s32 	%p1, %r71, %r5;
	@%p1 bra 	$L__BB8_3;
	mul.wide.u32 	%rd29, %r6, 128;
	add.s64 	%rd30, %rd4, %rd29;
	mul.wide.s32 	%rd31, %r2, 12;
	add.s64 	%rd126, %rd30, %rd31;
$L__BB8_2:
	.pragma "nounroll";
	// begin inline asm
	prefetch.global.L2 [%rd126];
	// end inline asm
	add.s32 	%r71, %r71, 16384;
	add.s64 	%rd126, %rd126, 16384;
	setp.lt.s32 	%p2, %r71, %r5;
	@%p2 bra 	$L__BB8_2;
$L__BB8_3:
	mul.wide.s32 	%rd33, %r2, 12;
	add.s64 	%rd8, %rd4, %rd33;
	mul.wide.s32 	%rd128, %r2, 4;
	add.s64 	%rd9, %rd1, %rd128;
	add.s64 	%rd10, %rd2, %rd128;
	add.s64 	%rd11, %rd3, %rd128;
	setp.gt.s32 	%p3, %r1, %r3;
	@%p3 bra 	$L__BB8_16;
	setp.lt.s32 	%p4, %r42, 1;
	@%p4 bra 	$L__BB8_57;
	setp.lt.u32 	%p5, %r42, 8;
	mov.b32 	%r79, 0;
	@%p5 bra 	$L__BB8_8;
	and.b32  	%r46, %r42, 2147483640;
	neg.s32 	%r73, %r46;
	mul.wide.u32 	%rd36, %r6, 12;
	add.s64 	%rd37, %rd33, %rd4;
	add.s64 	%rd38, %rd37, %rd36;
	add.s64 	%rd127, %rd38, 4;
	add.s64 	%rd14, %rd37, 4612;
	add.s32 	%r72, %r6, 128;
	add.s64 	%rd39, %rd128, 1536;
	add.s64 	%rd15, %rd1, %rd39;
	add.s64 	%rd16, %rd2, %rd39;
$L__BB8_7:
	.pragma "nounroll";
	and.b32  	%r79, %r42, 2147483640;
	mul.wide.s32 	%rd40, %r72, 12;
	add.s64 	%rd41, %rd14, %rd40;
	mul.wide.s32 	%rd42, %r72, 4;
	add.s64 	%rd43, %rd15, %rd42;
	cvta.to.global.u64 	%rd44, %rd27;
	mov.u32 	%r47, %ctaid.x;
	mul.lo.s32 	%r48, %r42, %r47;
	shl.b32 	%r49, %r48, 7;
	mul.wide.s32 	%rd45, %r49, 4;
	add.s64 	%rd46, %rd45, %rd44;
	add.s64 	%rd47, %rd46, %rd42;
	add.s64 	%rd48, %rd16, %rd42;
	cvta.to.global.u64 	%rd49, %rd25;
	mul.wide.u32 	%rd50, %r6, 4;
	add.s64 	%rd51, %rd49, %rd50;
	add.s64 	%rd52, %rd51, %rd128;
	cvta.to.global.u64 	%rd53, %rd26;
	add.s64 	%rd54, %rd53, %rd50;
	add.s64 	%rd55, %rd54, %rd128;
	add.s64 	%rd56, %rd44, %rd50;
	add.s64 	%rd57, %rd56, %rd128;
	ld.global.f32 	%f1, [%rd127+-4];
	st.global.f32 	[%rd52], %f1;
	ld.global.f32 	%f2, [%rd127];
	st.global.f32 	[%rd55], %f2;
	ld.global.f32 	%f3, [%rd127+4];
	st.global.f32 	[%rd57], %f3;
	ld.global.f32 	%f4, [%rd41+-4612];
	st.global.f32 	[%rd43+-1536], %f4;
	ld.global.f32 	%f5, [%rd41+-4608];
	st.global.f32 	[%rd48+-1536], %f5;
	ld.global.f32 	%f6, [%rd41+-4604];
	st.global.f32 	[%rd47], %f6;
	ld.global.f32 	%f7, [%rd41+-3076];
	st.global.f32 	[%rd43+-1024], %f7;
	ld.global.f32 	%f8, [%rd41+-3072];
	st.global.f32 	[%rd48+-1024], %f8;
	ld.global.f32 	%f9, [%rd41+-3068];
	st.global.f32 	[%rd47+512], %f9;
	ld.global.f32 	%f10, [%rd41+-1540];
	st.global.f32 	[%rd43+-512], %f10;
	ld.global.f32 	%f11, [%rd41+-1536];
	st.global.f32 	[%rd48+-512], %f11;
	ld.global.f32 	%f12, [%rd41+-1532];
	st.global.f32 	[%rd47+1024], %f12;
	ld.global.f32 	%f13, [%rd41+-4];
	st.global.f32 	[%rd43], %f13;
	ld.global.f32 	%f14, [%rd41];
	st.global.f32 	[%rd48], %f14;
	ld.global.f32 	%f15, [%rd41+4];
	st.global.f32 	[%rd47+1536], %f15;
	ld.global.f32 	%f16, [%rd41+1532];
	st.global.f32 	[%rd43+512], %f16;
	ld.global.f32 	%f17, [%rd41+1536];
	st.global.f32 	[%rd48+512], %f17;
	ld.global.f32 	%f18, [%rd41+1540];
	st.global.f32 	[%rd47+2048], %f18;
	ld.global.f32 	%f19, [%rd41+3068];
	st.global.f32 	[%rd43+1024], %f19;
	ld.global.f32 	%f20, [%rd41+3072];
	st.global.f32 	[%rd48+1024], %f20;
	ld.global.f32 	%f21, [%rd41+3076];
	st.global.f32 	[%rd47+2560], %f21;
	ld.global.f32 	%f22, [%rd41+4604];
	st.global.f32 	[%rd43+1536], %f22;
	ld.global.f32 	%f23, [%rd41+4608];
	st.global.f32 	[%rd48+1536], %f23;
	ld.global.f32 	%f24, [%rd41+4612];
	st.global.f32 	[%rd47+3072], %f24;
	add.s32 	%r73, %r73, 8;
	add.s64 	%rd128, %rd128, 4096;
	add.s64 	%rd127, %rd127, 12288;
	add.s32 	%r72, %r72, 1024;
	setp.eq.s32 	%p6, %r73, 0;
	@%p6 bra 	$L__BB8_8;
	bra.uni 	$L__BB8_7;
$L__BB8_8:
	and.b32  	%r36, %r42, 7;
	setp.eq.s32 	%p7, %r36, 0;
	@%p7 bra 	$L__BB8_57;
	and.b32  	%r37, %r42, 3;
	setp.lt.u32 	%p8, %r36, 4;
	@%p8 bra 	$L__BB8_11;
	shl.b32 	%r50, %r79, 7;
	add.s32 	%r51, %r50, %r6;
	mul.wide.s32 	%rd58, %r51, 12;
	add.s64 	%rd59, %rd8, %rd58;
	mul.wide.s32 	%rd60, %r51, 4;
	add.s64 	%rd61, %rd9, %rd60;
	add.s64 	%rd62, %rd10, %rd60;
	add.s64 	%rd63, %rd11, %rd60;
	ld.global.f32 	%f25, [%rd59];
	st.global.f32 	[%rd61], %f25;
	ld.global.f32 	%f26, [%rd59+4];
	st.global.f32 	[%rd62], %f26;
	ld.global.f32 	%f27, [%rd59+8];
	st.global.f32 	[%rd63], %f27;
	ld.global.f32 	%f28, [%rd59+1536];
	st.global.f32 	[%rd61+512], %f28;
	ld.global.f32 	%f29, [%rd59+1540];
	st.global.f32 	[%rd62+512], %f29;
	ld.global.f32 	%f30, [%rd59+1544];
	st.global.f32 	[%rd63+512], %f30;
	ld.global.f32 	%f31, [%rd59+3072];
	st.global.f32 	[%rd61+1024], %f31;
	ld.global.f32 	%f32, [%rd59+3076];
	st.global.f32 	[%rd62+1024], %f32;
	ld.global.f32 	%f33, [%rd59+3080];
	st.global.f32 	[%rd63+1024], %f33;
	ld.global.f32 	%f34, [%rd59+4608];
	st.global.f32 	[%rd61+1536], %f34;
	ld.global.f32 	%f35, [%rd59+4612];
	st.global.f32 	[%rd62+1536], %f35;
	ld.global.f32 	%f36, [%rd59+4616];
	st.global.f32 	[%rd63+1536], %f36;
	add.s32 	%r79, %r79, 4;
$L__BB8_11:
	setp.eq.s32 	%p9, %r37, 0;
	@%p9 bra 	$L__BB8_57;
	setp.eq.s32 	%p10, %r37, 1;
	@%p10 bra 	$L__BB8_14;
	shl.b32 	%r52, %r79, 7;
	add.s32 	%r53, %r52, %r6;
	mul.wide.s32 	%rd64, %r53, 12;
	add.s64 	%rd65, %rd8, %rd64;
	mul.wide.s32 	%rd66, %r53, 4;
	add.s64 	%rd67, %rd9, %rd66;
	add.s64 	%rd68, %rd10, %rd66;
	add.s64 	%rd69, %rd11, %rd66;
	ld.global.f32 	%f37, [%rd65];
	st.global.f32 	[%rd67], %f37;
	ld.global.f32 	%f38, [%rd65+4];
	st.global.f32 	[%rd68], %f38;
	ld.global.f32 	%f39, [%rd65+8];
	st.global.f32 	[%rd69], %f39;
	ld.global.f32 	%f40, [%rd65+1536];
	st.global.f32 	[%rd67+512], %f40;
	ld.global.f32 	%f41, [%rd65+1540];
	st.global.f32 	[%rd68+512], %f41;
	ld.global.f32 	%f42, [%rd65+1544];
	st.global.f32 	[%rd69+512], %f42;
	add.s32 	%r79, %r79, 2;
$L__BB8_14:
	and.b32  	%r54, %r42, 1;
	setp.eq.b32 	%p11, %r54, 1;
	not.pred 	%p12, %p11;
	@%p12 bra 	$L__BB8_57;
	shl.b32 	%r55, %r79, 7;
	add.s32 	%r56, %r55, %r6;
	mul.wide.s32 	%rd70, %r56, 12;
	add.s64 	%rd71, %rd8, %rd70;
	mul.wide.s32 	%rd72, %r56, 4;
	add.s64 	%rd73, %rd9, %rd72;
	add.s64 	%rd74, %rd10, %rd72;
	add.s64 	%rd75, %rd11, %rd72;
	ld.global.f32 	%f43, [%rd71];
	st.global.f32 	[%rd73], %f43;
	ld.global.f32 	%f44, [%rd71+4];
	st.global.f32 	[%rd74], %f44;
	ld.global.f32 	%f45, [%rd71+8];
	st.global.f32 	[%rd75], %f45;
	bra.uni 	$L__BB8_57;
$L__BB8_16:
	setp.lt.s32 	%p13, %r42, 1;
	@%p13 bra 	$L__BB8_57;
	and.b32  	%r12, %r42, 7;
	setp.lt.u32 	%p14, %r42, 8;
	mov.b32 	%r75, 0;
	@%p14 bra 	$L__BB8_36;
	and.b32  	%r75, %r42, 2147483640;
	mov.b32 	%r74, 0;
$L__BB8_19:
	.pragma "nounroll";
	shl.b32 	%r59, %r74, 7;
	add.s32 	%r20, %r59, %r6;
	setp.ge.s32 	%p15, %r20, %r4;
	@%p15 bra 	$L__BB8_21;
	mul.wide.u32 	%rd76, %r20, 12;
	add.s64 	%rd77, %rd8, %rd76;
	mul.wide.u32 	%rd78, %r20, 4;
	add.s64 	%rd79, %rd9, %rd78;
	add.s64 	%rd80, %rd10, %rd78;
	add.s64 	%rd81, %rd11, %rd78;
	ld.global.f32 	%f46, [%rd77];
	st.global.f32 	[%rd79], %f46;
	ld.global.f32 	%f47, [%rd77+4];
	st.global.f32 	[%rd80], %f47;
	ld.global.f32 	%f48, [%rd77+8];
	st.global.f32 	[%rd81], %f48;
$L__BB8_21:
	add.s32 	%r60, %r20, 128;
	setp.ge.s32 	%p16, %r60, %r4;
	mul.wide.s32 	%rd82, %r60, 12;
	add.s64 	%rd21, %rd8, %rd82;
	mul.wide.s32 	%rd83, %r60, 4;
	add.s64 	%rd22, %rd9, %rd83;
	add.s64 	%rd23, %rd10, %rd83;
	add.s64 	%rd24, %rd11, %rd83;
	@%p16 bra 	$L__BB8_23;
	ld.global.f32 	%f49, [%rd21];
	st.global.f32 	[%rd22], %f49;
	ld.global.f32 	%f50, [%rd21+4];
	st.global.f32 	[%rd23], %f50;
	ld.global.f32 	%f51, [%rd21+8];
	st.global.f32 	[%rd24], %f51;
$L__BB8_23:
	add.s32 	%r61, %r20, 256;
	setp.ge.s32 	%p17, %r61, %r4;
	@%p17 bra 	$L__BB8_25;
	ld.global.f32 	%f52, [%rd21+1536];
	st.global.f32 	[%rd22+512], %f52;
	ld.global.f32 	%f53, [%rd21+1540];
	st.global.f32 	[%rd23+512], %f53;
	ld.global.f32 	%f54, [%rd21+1544];
	st.global.f32 	[%rd24+512], %f54;
$L__BB8_25:
	add.s32 	%r62, %r20, 384;
	setp.ge.s32 	%p18, %r62, %r4;
	@%p18 bra 	$L__BB8_27;
	ld.global.f32 	%f55, [%rd21+3072];
	st.global.f32 	[%rd22+1024], %f55;
	ld.global.f32 	%f56, [%rd21+3076];
	st.global.f32 	[%rd23+1024], %f56;
	ld.global.f32 	%f57, [%rd21+3080];
	st.global.f32 	[%rd24+1024], %f57;
$L__BB8_27:
	add.s32 	%r63, %r20, 512;
	setp.ge.s32 	%p19, %r63, %r4;
	@%p19 bra 	$L__BB8_29;
	ld.global.f32 	%f58, [%rd21+4608];
	st.global.f32 	[%rd22+1536], %f58;
	ld.global.f32 	%f59, [%rd21+4612];
	st.global.f32 	[%rd23+1536], %f59;
	ld.global.f32 	%f60, [%rd21+4616];
	st.global.f32 	[%rd24+1536], %f60;
$L__BB8_29:
	add.s32 	%r64, %r20, 640;
	setp.ge.s32 	%p20, %r64, %r4;
	@%p20 bra 	$L__BB8_31;
	ld.global.f32 	%f61, [%rd21+6144];
	st.global.f32 	[%rd22+2048], %f61;
	ld.global.f32 	%f62, [%rd21+6148];
	st.global.f32 	[%rd23+2048], %f62;
	ld.global.f32 	%f63, [%rd21+6152];
	st.global.f32 	[%rd24+2048], %f63;
$L__BB8_31:
	add.s32 	%r65, %r20, 768;
	setp.ge.s32 	%p21, %r65, %r4;
	@%p21 bra 	$L__BB8_33;
	ld.global.f32 	%f64, [%rd21+7680];
	st.global.f32 	[%rd22+2560], %f64;
	ld.global.f32 	%f65, [%rd21+7684];
	st.global.f32 	[%rd23+2560], %f65;
	ld.global.f32 	%f66, [%rd21+7688];
	st.global.f32 	[%rd24+2560], %f66;
$L__BB8_33:
	add.s32 	%r66, %r20, 896;
	setp.ge.s32 	%p22, %r66, %r4;
	@%p22 bra 	$L__BB8_35;
	ld.global.f32 	%f67, [%rd21+9216];
	st.global.f32 	[%rd22+3072], %f67;
	ld.global.f32 	%f68, [%rd21+9220];
	st.global.f32 	[%rd23+3072], %f68;
	ld.global.f32 	%f69, [%rd21+9224];
	st.global.f32 	[%rd24+3072], %f69;
$L__BB8_35:
	add.s32 	%r74, %r74, 8;
	setp.ne.s32 	%p23, %r74, %r75;
	@%p23 bra 	$L__BB8_19;
$L__BB8_36:
	setp.eq.s32 	%p24, %r12, 0;
	@%p24 bra 	$L__BB8_57;
	and.b32  	%r23, %r42, 3;
	setp.lt.u32 	%p25, %r12, 4;
	@%p25 bra 	$L__BB8_47;
	shl.b32 	%r67, %r75, 7;
	add.s32 	%r24, %r67, %r6;
	setp.ge.s32 	%p26, %r24, %r4;
	@%p26 bra 	$L__BB8_40;
	mul.wide.s32 	%rd84, %r24, 12;
	add.s64 	%rd85, %rd8, %rd84;
	mul.wide.s32 	%rd86, %r24, 4;
	add.s64 	%rd87, %rd9, %rd86;
	add.s64 	%rd88, %rd10, %rd86;
	add.s64 	%rd89, %rd11, %rd86;
	ld.global.f32 	%f70, [%rd85];
	st.global.f32 	[%rd87], %f70;
	ld.global.f32 	%f71, [%rd85+4];
	st.global.f32 	[%rd88], %f71;
	ld.global.f32 	%f72, [%rd85+8];
	st.global.f32 	[%rd89], %f72;
$L__BB8_40:
	add.s32 	%r25, %r24, 128;
	setp.ge.s32 	%p27, %r25, %r4;
	@%p27 bra 	$L__BB8_42;
	mul.wide.s32 	%rd90, %r25, 12;
	add.s64 	%rd91, %rd8, %rd90;
	mul.wide.s32 	%rd92, %r25, 4;
	add.s64 	%rd93, %rd9, %rd92;
	add.s64 	%rd94, %rd10, %rd92;
	add.s64 	%rd95, %rd11, %rd92;
	ld.global.f32 	%f73, [%rd91];
	st.global.f32 	[%rd93], %f73;
	ld.global.f32 	%f74, [%rd91+4];
	st.global.f32 	[%rd94], %f74;
	ld.global.f32 	%f75, [%rd91+8];
	st.global.f32 	[%rd95], %f75;
$L__BB8_42:
	add.s32 	%r26, %r24, 256;
	setp.ge.s32 	%p28, %r26, %r4;
	@%p28 bra 	$L__BB8_44;
	mul.wide.s32 	%rd96, %r26, 12;
	add.s64 	%rd97, %rd8, %rd96;
	mul.wide.s32 	%rd98, %r26, 4;
	add.s64 	%rd99, %rd9, %rd98;
	add.s64 	%rd100, %rd10, %rd98;
	add.s64 	%rd101, %rd11, %rd98;
	ld.global.f32 	%f76, [%rd97];
	st.global.f32 	[%rd99], %f76;
	ld.global.f32 	%f77, [%rd97+4];
	st.global.f32 	[%rd100], %f77;
	ld.global.f32 	%f78, [%rd97+8];
	st.global.f32 	[%rd101], %f78;
$L__BB8_44:
	add.s32 	%r27, %r24, 384;
	setp.ge.s32 	%p29, %r27, %r4;
	@%p29 bra 	$L__BB8_46;
	mul.wide.s32 	%rd102, %r27, 12;
	add.s64 	%rd103, %rd8, %rd102;
	mul.wide.s32 	%rd104, %r27, 4;
	add.s64 	%rd105, %rd9, %rd104;
	add.s64 	%rd106, %rd10, %rd104;
	add.s64 	%rd107, %rd11, %rd104;
	ld.global.f32 	%f79, [%rd103];
	st.global.f32 	[%rd105], %f79;
	ld.global.f32 	%f80, [%rd103+4];
	st.global.f32 	[%rd106], %f80;
	ld.global.f32 	%f81, [%rd103+8];
	st.global.f32 	[%rd107], %f81;
$L__BB8_46:
	add.s32 	%r75, %r75, 4;
$L__BB8_47:
	setp.eq.s32 	%p30, %r23, 0;
	@%p30 bra 	$L__BB8_57;
	setp.eq.s32 	%p31, %r23, 1;
	@%p31 bra 	$L__BB8_54;
	shl.b32 	%r68, %r75, 7;
	add.s32 	%r30, %r68, %r6;
	setp.ge.s32 	%p32, %r30, %r4;
	@%p32 bra 	$L__BB8_51;
	mul.wide.s32 	%rd108, %r30, 12;
	add.s64 	%rd109, %rd8, %rd108;
	mul.wide.s32 	%rd110, %r30, 4;
	add.s64 	%rd111, %rd9, %rd110;
	add.s64 	%rd112, %rd10, %rd110;
	add.s64 	%rd113, %rd11, %rd110;
	ld.global.f32 	%f82, [%rd109];
	st.global.f32 	[%rd111], %f82;
	ld.global.f32 	%f83, [%rd109+4];
	st.global.f32 	[%rd112], %f83;
	ld.global.f32 	%f84, [%rd109+8];
	st.global.f32 	[%rd113], %f84;
$L__BB8_51:
	add.s32 	%r31, %r30, 128;
	setp.ge.s32 	%p33, %r31, %r4;
	@%p33 bra 	$L__BB8_53;
	mul.wide.s32 	%rd114, %r31, 12;
	add.s64 	%rd115, %rd8, %rd114;
	mul.wide.s32 	%rd116, %r31, 4;
	add.s64 	%rd117, %rd9, %rd116;
	add.s64 	%rd118, %rd10, %rd116;
	add.s64 	%rd119, %rd11, %rd116;
	ld.global.f32 	%f85, [%rd115];
	st.global.f32 	[%rd117], %f85;
	ld.global.f32 	%f86, [%rd115+4];
	st.global.f32 	[%rd118], %f86;
	ld.global.f32 	%f87, [%rd115+8];
	st.global.f32 	[%rd119], %f87;
$L__BB8_53:
	add.s32 	%r75, %r75, 2;
$L__BB8_54:
	and.b32  	%r69, %r42, 1;
	setp.eq.b32 	%p34, %r69, 1;
	not.pred 	%p35, %p34;
	@%p35 bra 	$L__BB8_57;
	shl.b32 	%r70, %r75, 7;
	add.s32 	%r34, %r70, %r6;
	setp.ge.s32 	%p36, %r34, %r4;
	@%p36 bra 	$L__BB8_57;
	mul.wide.s32 	%rd120, %r34, 12;
	add.s64 	%rd121, %rd8, %rd120;
	mul.wide.s32 	%rd122, %r34, 4;
	add.s64 	%rd123, %rd9, %rd122;
	add.s64 	%rd124, %rd10, %rd122;
	add.s64 	%rd125, %rd11, %rd122;
	ld.global.f32 	%f88, [%rd121];
	st.global.f32 	[%rd123], %f88;
	ld.global.f32 	%f89, [%rd121+4];
	st.global.f32 	[%rd124], %f89;
	ld.global.f32 	%f90, [%rd121+8];
	st.global.f32 	[%rd125], %f90;
$L__BB8_57:
	ret;

}
	// .globl	_ZN3cub18CUB_300001_SM_10006detail9transform16transform_kernelINS2_10policy_hubILb1EN4cuda3std3__45tupleIJN6thrust24THRUST_300001_SM_1000_NS6detail15normal_iteratorINSA_7pointerINS8_IJfffEEENSA_8cuda_cub3tagENSA_11use_defaultESH_EEEEEEEE10policy1000ElNS7_10__identityENSA_12zip_iteratorINS8_IJNSA_10device_ptrIfEESQ_SQ_EEEEEJPSE_EEEvT0_iT1_T2_DpNS2_10kernel_argIT3_EE
.visible .entry _ZN3cub18CUB_300001_SM_10006detail9transform16transform_kernelINS2_10policy_hubILb1EN4cuda3std3__45tupleIJN6thrust24THRUST_300001_SM_1000_NS6detail15normal_iteratorINSA_7pointerINS8_IJfffEEENSA_8cuda_cub3tagENSA_11use_defaultESH_EEEEEEEE10policy1000ElNS7_10__identityENSA_12zip_iteratorINS8_IJNSA_10device_ptrIfEESQ_SQ_EEEEEJPSE_EEEvT0_iT1_T2_DpNS2_10kernel_argIT3_EE(
	.param .u64 _ZN3cub18CUB_300001_SM_10006detail9transform16transform_kernelINS2_10policy_hubILb1EN4cuda3std3__45tupleIJN6thrust24THRUST_300001_SM_1000_NS6detail15normal_iteratorINSA_7pointerINS8_IJfffEEENSA_8cuda_cub3tagENSA_11use_defaultESH_EEEEEEEE10policy1000ElNS7_10__identityENSA_12zip_iteratorINS8_IJNSA_10device_ptrIfEESQ_SQ_EEEEEJPSE_EEEvT0_iT1_T2_DpNS2_10kernel_argIT3_EE_param_0,
	.param .u32 _ZN3cub18CUB_300001_SM_10006detail9transform16transform_kernelINS2_10policy_hubILb1EN4cuda3std3__45tupleIJN6thrust24THRUST_300001_SM_1000_NS6detail15normal_iteratorINSA_7pointerINS8_IJfffEEENSA_8cuda_cub3tagENSA_11use_defaultESH_EEEEEEEE10policy1000ElNS7_10__identityENSA_12zip_iteratorINS8_IJNSA_10device_ptrIfEESQ_SQ_EEEEEJPSE_EEEvT0_iT1_T2_DpNS2_10kernel_argIT3_EE_param_1,
	.param .align 1 .b8 _ZN3cub18CUB_300001_SM_10006detail9transform16transform_kernelINS2_10policy_hubILb1EN4cuda3std3__45tupleIJN6thrust24THRUST_300001_SM_1000_NS6detail15normal_iteratorINSA_7pointerINS8_IJfffEEENSA_8cuda_cub3tagENSA_11use_defaultESH_EEEEEEEE10policy1000ElNS7_10__identityENSA_12zip_iteratorINS8_IJNSA_10device_ptrIfEESQ_SQ_EEEEEJPSE_EEEvT0_iT1_T2_DpNS2_10kernel_argIT3_EE_param_2[1],
	.param .align 8 .b8 _ZN3cub18CUB_300001_SM_10006detail9transform16transform_kernelINS2_10policy_hubILb1EN4cuda3std3__45tupleIJN6thrust24THRUST_300001_SM_1000_NS6detail15normal_iteratorINSA_7pointerINS8_IJfffEEENSA_8cuda_cub3tagENSA_11use_defaultESH_EEEEEEEE10policy1000ElNS7_10__identityENSA_12zip_iteratorINS8_IJNSA_10device_ptrIfEESQ_SQ_EEEEEJPSE_EEEvT0_iT1_T2_DpNS2_10kernel_argIT3_EE_param_3[24],
	.param .align 8 .b8 _ZN3cub18CUB_300001_SM_10006detail9transform16transform_kernelINS2_10policy_hubILb1EN4cuda3std3__45tupleIJN6thrust24THRUST_300001_SM_1000_NS6detail15normal_iteratorINSA_7pointerINS8_IJfffEEENSA_8cuda_cub3tagENSA_11use_defaultESH_EEEEEEEE10policy1000ElNS7_10__identityENSA_12zip_iteratorINS8_IJNSA_10device_ptrIfEESQ_SQ_EEEEEJPSE_EEEvT0_iT1_T2_DpNS2_10kernel_argIT3_EE_param_4[16]
)
.maxntid 128
{
	.reg .pred 	%p<37>;
	.reg .b32 	%r<77>;
	.reg .b32 	%f<91>;
	.reg .b64 	%rd<135>;

	ld.param.u64 	%rd29, [_ZN3cub18CUB_300001_SM_10006detail9transform16transform_kernelINS2_10policy_hubILb1EN4cuda3std3__45tupleIJN6thrust24THRUST_300001_SM_1000_NS6detail15normal_iteratorINSA_7pointerINS8_IJfffEEENSA_8cuda_cub3tagENSA_11use_defaultESH_EEEEEEEE10policy1000ElNS7_10__identityENSA_12zip_iteratorINS8_IJNSA_10device_ptrIfEESQ_SQ_EEEEEJPSE_EEEvT0_iT1_T2_DpNS2_10kernel_argIT3_EE_param_0];
	ld.param.u64 	%rd30, [_ZN3cub18CUB_300001_SM_10006detail9transform16transform_kernelINS2_10policy_hubILb1EN4cuda3std3__45tupleIJN6thrust24THRUST_300001_SM_1000_NS6detail15normal_iteratorINSA_7pointerINS8_IJfffEEENSA_8cuda_cub3tagENSA_11use_defaultESH_EEEEEEEE10policy1000ElNS7_10__identityENSA_12zip_iteratorINS8_IJNSA_10device_ptrIfEESQ_SQ_EEEEEJPSE_EEEvT0_iT1_T2_DpNS2_10kernel_argIT3_EE_param_4];
	ld.param.u64 	%rd28, [_ZN3cub18CUB_300001_SM_10006detail9transform16transform_kernelINS2_10policy_hubILb1EN4cuda3std3__45tupleIJN6thrust24THRUST_300001_SM_1000_NS6detail15normal_iteratorINSA_7pointerINS8_IJfffEEENSA_8cuda_cub3tagENSA_11use_defaultESH_EEEEEEEE10policy1000ElNS7_10__identityENSA_12zip_iteratorINS8_IJNSA_10device_ptrIfEESQ_SQ_EEEEEJPSE_EEEvT0_iT1_T2_DpNS2_10kernel_argIT3_EE_param_3+16];
	ld.param.u64 	%rd27, [_ZN3cub18CUB_300001_SM_10006detail9transform16transform_kernelINS2_10policy_hubILb1EN4cuda3std3__45tupleIJN6thrust24THRUST_300001_SM_1000_NS6detail15normal_iteratorINSA_7pointerINS8_IJfffEEENSA_8cuda_cub3tagENSA_11use_defaultESH_EEEEEEEE10policy1000ElNS7_10__identityENSA_12zip_iteratorINS8_IJNSA_10device_ptrIfEESQ_SQ_EEEEEJPSE_EEEvT0_iT1_T2_DpNS2_10kernel_argIT3_EE_param_3+8];
	ld.param.u64 	%rd26, [_ZN3cub18CUB_300001_SM_10006detail9transform16transform_kernelINS2_10policy_hubILb1EN4cuda3std3__45tupleIJN6thrust24THRUST_300001_SM_1000_NS6detail15normal_iteratorINSA_7pointerINS8_IJfffEEENSA_8cuda_cub3tagENSA_11use_defaultESH_EEEEEEEE10policy1000ElNS7_10__identityENSA_12zip_iteratorINS8_IJNSA_10device_ptrIfEESQ_SQ_EEEEEJPSE_EEEvT0_iT1_T2_DpNS2_10kernel_argIT3_EE_param_3];
	ld.param.u32 	%r40, [_ZN3cub18CUB_300001_SM_10006detail9transform16transform_kernelINS2_10policy_hubILb1EN4cuda3std3__45tupleIJN6thrust24THRUST_300001_SM_1000_NS6detail15normal_iteratorINSA_7pointerINS8_IJfffEEENSA_8cuda_cub3tagENSA_11use_defaultESH_EEEEEEEE10policy1000ElNS7_10__identityENSA_12zip_iteratorINS8_IJNSA_10device_ptrIfEESQ_SQ_EEEEEJPSE_EEEvT0_iT1_T2_DpNS2_10kernel_argIT3_EE_param_1];
	cvta.to.global.u64 	%rd1, %rd26;
	cvta.to.global.u64 	%rd2, %rd27;
	cvta.to.global.u64 	%rd3, %rd28;
	cvta.to.global.u64 	%rd4, %rd30;
	shl.b32 	%r1, %r40, 7;
	mov.u32 	%r41, %ctaid.x;
	cvt.u64.u32 	%rd31, %r41;
	cvt.s64.s32 	%rd32, %r1;
	mul.lo.s64 	%rd5, %rd32, %rd31;
	sub.s64 	%rd33, %rd29, %rd5;
	min.s64 	%rd34, %rd33, %rd32;
	cvt.u32.u64 	%r2, %rd34;
	mul.lo.s32 	%r3, %r2, 12;
	mov.u32 	%r4, %tid.x;
	shl.b32 	%r67, %r4, 7;
	setp.ge.s32 	%p1, %r67, %r3;
	@%p1 bra 	$L__BB9_3;
	mad.lo.s64 	%rd35, %rd5, 12, %rd4;
	mul.wide.u32 	%rd36, %r4, 128;
	add.s64 	%rd132, %rd35, %rd36;
$L__BB9_2:
	.pragma "nounroll";
	// begin inline asm
	prefetch.global.L2 [%rd132];
	// end inline asm
	add.s32 	%r67, %r67, 16384;
	add.s64 	%rd132, %rd132, 16384;
	setp.lt.s32 	%p2, %r67, %r3;
	@%p2 bra 	$L__BB9_2;
$L__BB9_3:
	mad.lo.s64 	%rd9, %rd5, 12, %rd4;
	shl.b64 	%rd134, %rd5, 2;
	add.s64 	%rd10, %rd1, %rd134;
	add.s64 	%rd11, %rd2, %rd134;
	add.s64 	%rd12, %rd3, %rd134;
	setp.eq.s32 	%p3, %r1, %r2;
	@%p3 bra 	$L__BB9_45;
	setp.lt.s32 	%p4, %r40, 1;
	@%p4 bra 	$L__BB9_57;
	and.b32  	%r8, %r40, 7;
	setp.lt.u32 	%p5, %r40, 8;
	mov.b32 	%r74, 0;
	@%p5 bra 	$L__BB9_24;
	and.b32  	%r74, %r40, 2147483640;
	mov.b32 	%r70, 0;
$L__BB9_7:
	.pragma "nounroll";
	shl.b32 	%r44, %r70, 7;
	add.s32 	%r18, %r44, %r4;
	setp.ge.s32 	%p6, %r18, %r2;
	@%p6 bra 	$L__BB9_9;
	mul.wide.u32 	%rd39, %r18, 12;
	add.s64 	%rd40, %rd9, %rd39;
	mul.wide.u32 	%rd41, %r18, 4;
	add.s64 	%rd42, %rd10, %rd41;
	add.s64 	%rd43, %rd11, %rd41;
	add.s64 	%rd44, %rd12, %rd41;
	ld.global.f32 	%f1, [%rd40];
	st.global.f32 	[%rd42], %f1;
	ld.global.f32 	%f2, [%rd40+4];
	st.global.f32 	[%rd43], %f2;
	ld.global.f32 	%f3, [%rd40+8];
	st.global.f32 	[%rd44], %f3;
$L__BB9_9:
	add.s32 	%r45, %r18, 128;
	setp.ge.s32 	%p7, %r45, %r2;
	mul.wide.s32 	%rd45, %r45, 12;
	add.s64 	%rd22, %rd9, %rd45;
	mul.wide.s32 	%rd46, %r45, 4;
	add.s64 	%rd23, %rd10, %rd46;
	add.s64 	%rd24, %rd11, %rd46;
	add.s64 	%rd25, %rd12, %rd46;
	@%p7 bra 	$L__BB9_11;
	ld.global.f32 	%f4, [%rd22];
	st.global.f32 	[%rd23], %f4;
	ld.global.f32 	%f5, [%rd22+4];
	st.global.f32 	[%rd24], %f5;
	ld.global.f32 	%f6, [%rd22+8];
	st.global.f32 	[%rd25], %f6;
$L__BB9_11:
	add.s32 	%r46, %r18, 256;
	setp.ge.s32 	%p8, %r46, %r2;
	@%p8 bra 	$L__BB9_13;
	ld.global.f32 	%f7, [%rd22+1536];
	st.global.f32 	[%rd23+512], %f7;
	ld.global.f32 	%f8, [%rd22+1540];
	st.global.f32 	[%rd24+512], %f8;
	ld.global.f32 	%f9, [%rd22+1544];
	st.global.f32 	[%rd25+512], %f9;
$L__BB9_13:
	add.s32 	%r47, %r18, 384;
	setp.ge.s32 	%p9, %r47, %r2;
	@%p9 bra 	$L__BB9_15;
	ld.global.f32 	%f10, [%rd22+3072];
	st.global.f32 	[%rd23+1024], %f10;
	ld.global.f32 	%f11, [%rd22+3076];
	st.global.f32 	[%rd24+1024], %f11;
	ld.global.f32 	%f12, [%rd22+3080];
	st.global.f32 	[%rd25+1024], %f12;
$L__BB9_15:
	add.s32 	%r48, %r18, 512;
	setp.ge.s32 	%p10, %r48, %r2;
	@%p10 bra 	$L__BB9_17;
	ld.global.f32 	%f13, [%rd22+4608];
	st.global.f32 	[%rd23+1536], %f13;
	ld.global.f32 	%f14, [%rd22+4612];
	st.global.f32 	[%rd24+1536], %f14;
	ld.global.f32 	%f15, [%rd22+4616];
	st.global.f32 	[%rd25+1536], %f15;
$L__BB9_17:
	add.s32 	%r49, %r18, 640;
	setp.ge.s32 	%p11, %r49, %r2;
	@%p11 bra 	$L__BB9_19;
	ld.global.f32 	%f16, [%rd22+6144];
	st.global.f32 	[%rd23+2048], %f16;
	ld.global.f32 	%f17, [%rd22+6148];
	st.global.f32 	[%rd24+2048], %f17;
	ld.global.f32 	%f18, [%rd22+6152];
	st.global.f32 	[%rd25+2048], %f18;
$L__BB9_19:
	add.s32 	%r50, %r18, 768;
	setp.ge.s32 	%p12, %r50, %r2;
	@%p12 bra 	$L__BB9_21;
	ld.global.f32 	%f19, [%rd22+7680];
	st.global.f32 	[%rd23+2560], %f19;
	ld.global.f32 	%f20, [%rd22+7684];
	st.global.f32 	[%rd24+2560], %f20;
	ld.global.f32 	%f21, [%rd22+7688];
	st.global.f32 	[%rd25+2560], %f21;
$L__BB9_21:
	add.s32 	%r51, %r18, 896;
	setp.ge.s32 	%p13, %r51, %r2;
	@%p13 bra 	$L__BB9_23;
	ld.global.f32 	%f22, [%rd22+9216];
	st.global.f32 	[%rd23+3072], %f22;
	ld.global.f32 	%f23, [%rd22+9220];
	st.global.f32 	[%rd24+3072], %f23;
	ld.global.f32 	%f24, [%rd22+9224];
	st.global.f32 	[%rd25+3072], %f24;
$L__BB9_23:
	add.s32 	%r70, %r70, 8;
	setp.eq.s32 	%p14, %r70, %r74;
	@%p14 bra 	$L__BB9_24;
	bra.uni 	$L__BB9_7;
$L__BB9_24:
	setp.eq.s32 	%p15, %r8, 0;
	@%p15 bra 	$L__BB9_57;
	and.b32  	%r28, %r40, 3;
	setp.lt.u32 	%p16, %r8, 4;
	@%p16 bra 	$L__BB9_35;
	shl.b32 	%r52, %r74, 7;
	add.s32 	%r29, %r52, %r4;
	setp.ge.s32 	%p17, %r29, %r2;
	@%p17 bra 	$L__BB9_28;
	mul.wide.s32 	%rd47, %r29, 12;
	add.s64 	%rd48, %rd9, %rd47;
	mul.wide.s32 	%rd49, %r29, 4;
	add.s64 	%rd50, %rd10, %rd49;
	add.s64 	%rd51, %rd11, %rd49;
	add.s64 	%rd52, %rd12, %rd49;
	ld.global.f32 	%f25, [%rd48];
	st.global.f32 	[%rd50], %f25;
	ld.global.f32 	%f26, [%rd48+4];
	st.global.f32 	[%rd51], %f26;
	ld.global.f32 	%f27, [%rd48+8];
	st.global.f32 	[%rd52], %f27;
$L__BB9_28:
	add.s32 	%r30, %r29, 128;
	setp.ge.s32 	%p18, %r30, %r2;
	@%p18 bra 	$L__BB9_30;
	mul.wide.s32 	%rd53, %r30, 12;
	add.s64 	%rd54, %rd9, %rd53;
	mul.wide.s32 	%rd55, %r30, 4;
	add.s64 	%rd56, %rd10, %rd55;
	add.s64 	%rd57, %rd11, %rd55;
	add.s64 	%rd58, %rd12, %rd55;
	ld.global.f32 	%f28, [%rd54];
	st.global.f32 	[%rd56], %f28;
	ld.global.f32 	%f29, [%rd54+4];
	st.global.f32 	[%rd57], %f29;
	ld.global.f32 	%f30, [%rd54+8];
	st.global.f32 	[%rd58], %f30;
$L__BB9_30:
	add.s32 	%r31, %r29, 256;
	setp.ge.s32 	%p19, %r31, %r2;
	@%p19 bra 	$L__BB9_32;
	mul.wide.s32 	%rd59, %r31, 12;
	add.s64 	%rd60, %rd9, %rd59;
	mul.wide.s32 	%rd61, %r31, 4;
	add.s64 	%rd62, %rd10, %rd61;
	add.s64 	%rd63, %rd11, %rd61;
	add.s64 	%rd64, %rd12, %rd61;
	ld.global.f32 	%f31, [%rd60];
	st.global.f32 	[%rd62], %f31;
	ld.global.f32 	%f32, [%rd60+4];
	st.global.f32 	[%rd63], %f32;
	ld.global.f32 	%f33, [%rd60+8];
	st.global.f32 	[%rd64], %f33;
$L__BB9_32:
	add.s32 	%r32, %r29, 384;
	setp.ge.s32 	%p20, %r32, %r2;
	@%p20 bra 	$L__BB9_34;
	mul.wide.s32 	%rd65, %r32, 12;
	add.s64 	%rd66, %rd9, %rd65;
	mul.wide.s32 	%rd67, %r32, 4;
	add.s64 	%rd68, %rd10, %rd67;
	add.s64 	%rd69, %rd11, %rd67;
	add.s64 	%rd70, %rd12, %rd67;
	ld.global.f32 	%f34, [%rd66];
	st.global.f32 	[%rd68], %f34;
	ld.global.f32 	%f35, [%rd66+4];
	st.global.f32 	[%rd69], %f35;
	ld.global.f32 	%f36, [%rd66+8];
	st.global.f32 	[%rd70], %f36;
$L__BB9_34:
	add.s32 	%r74, %r74, 4;
$L__BB9_35:
	setp.eq.s32 	%p21, %r28, 0;
	@%p21 bra 	$L__BB9_57;
	setp.eq.s32 	%p22, %r28, 1;
	@%p22 bra 	$L__BB9_42;
	shl.b32 	%r53, %r74, 7;
	add.s32 	%r35, %r53, %r4;
	setp.ge.s32 	%p23, %r35, %r2;
	@%p23 bra 	$L__BB9_39;
	mul.wide.s32 	%rd71, %r35, 12;
	add.s64 	%rd72, %rd9, %rd71;
	mul.wide.s32 	%rd73, %r35, 4;
	add.s64 	%rd74, %rd10, %rd73;
	add.s64 	%rd75, %rd11, %rd73;
	add.s64 	%rd76, %rd12, %rd73;
	ld.global.f32 	%f37, [%rd72];
	st.global.f32 	[%rd74], %f37;
	ld.global.f32 	%f38, [%rd72+4];
	st.global.f32 	[%rd75], %f38;
	ld.global.f32 	%f39, [%rd72+8];
	st.global.f32 	[%rd76], %f39;
$L__BB9_39:
	add.s32 	%r36, %r35, 128;
	setp.ge.s32 	%p24, %r36, %r2;
	@%p24 bra 	$L__BB9_41;
	mul.wide.s32 	%rd77, %r36, 12;
	add.s64 	%rd78, %rd9, %rd77;
	mul.wide.s32 	%rd79, %r36, 4;
	add.s64 	%rd80, %rd10, %rd79;
	add.s64 	%rd81, %rd11, %rd79;
	add.s64 	%rd82, %rd12, %rd79;
	ld.global.f32 	%f40, [%rd78];
	st.global.f32 	[%rd80], %f40;
	ld.global.f32 	%f41, [%rd78+4];
	st.global.f32 	[%rd81], %f41;
	ld.global.f32 	%f42, [%rd78+8];
	st.global.f32 	[%rd82], %f42;
$L__BB9_41:
	add.s32 	%r74, %r74, 2;
$L__BB9_42:
	and.b32  	%r54, %r40, 1;
	setp.eq.b32 	%p25, %r54, 1;
	not.pred 	%p26, %p25;
	@%p26 bra 	$L__BB9_57;
	shl.b32 	%r55, %r74, 7;
	add.s32 	%r39, %r55, %r4;
	setp.ge.s32 	%p27, %r39, %r2;
	@%p27 bra 	$L__BB9_57;
	mul.wide.s32 	%rd83, %r39, 12;
	add.s64 	%rd84, %rd9, %rd83;
	mul.wide.s32 	%rd85, %r39, 4;
	add.s64 	%rd86, %rd10, %rd85;
	add.s64 	%rd87, %rd11, %rd85;
	add.s64 	%rd88, %rd12, %rd85;
	ld.global.f32 	%f43, [%rd84];
	st.global.f32 	[%rd86], %f43;
	ld.global.f32 	%f44, [%rd84+4];
	st.global.f32 	[%rd87], %f44;
	ld.global.f32 	%f45, [%rd84+8];
	st.global.f32 	[%rd88], %f45;
	bra.uni 	$L__BB9_57;
$L__BB9_45:
	setp.lt.s32 	%p28, %r40, 1;
	@%p28 bra 	$L__BB9_57;
	setp.lt.u32 	%p29, %r40, 8;
	mov.b32 	%r72, 0;
	@%p29 bra 	$L__BB9_49;
	and.b32  	%r72, %r40, 2147483640;
	neg.s32 	%r69, %r72;
	mul.wide.u32 	%rd89, %r4, 12;
	add.s64 	%rd91, %rd9, %rd89;
	add.s64 	%rd133, %rd91, 4;
	add.s64 	%rd15, %rd9, 4612;
	add.s32 	%r68, %r4, 128;
	add.s64 	%rd92, %rd134, 1536;
	add.s64 	%rd16, %rd1, %rd92;
	add.s64 	%rd17, %rd2, %rd92;
$L__BB9_48:
	.pragma "nounroll";
	mul.wide.s32 	%rd93, %r68, 12;
	add.s64 	%rd94, %rd15, %rd93;
	mul.wide.s32 	%rd95, %r68, 4;
	add.s64 	%rd96, %rd16, %rd95;
	cvta.to.global.u64 	%rd97, %rd28;
	cvt.s64.s32 	%rd98, %r1;
	mov.u32 	%r59, %ctaid.x;
	cvt.u64.u32 	%rd99, %r59;
	mul.lo.s64 	%rd100, %rd98, %rd99;
	shl.b64 	%rd101, %rd100, 2;
	add.s64 	%rd102, %rd101, %rd97;
	add.s64 	%rd103, %rd102, %rd95;
	add.s64 	%rd104, %rd17, %rd95;
	cvta.to.global.u64 	%rd105, %rd26;
	mul.wide.u32 	%rd106, %r4, 4;
	add.s64 	%rd107, %rd105, %rd106;
	add.s64 	%rd108, %rd107, %rd134;
	cvta.to.global.u64 	%rd109, %rd27;
	add.s64 	%rd110, %rd109, %rd106;
	add.s64 	%rd111, %rd110, %rd134;
	add.s64 	%rd112, %rd97, %rd106;
	add.s64 	%rd113, %rd112, %rd134;
	ld.global.f32 	%f46, [%rd133+-4];
	st.global.f32 	[%rd108], %f46;
	ld.global.f32 	%f47, [%rd133];
	st.global.f32 	[%rd111], %f47;
	ld.global.f32 	%f48, [%rd133+4];
	st.global.f32 	[%rd113], %f48;
	ld.global.f32 	%f49, [%rd94+-4612];
	st.global.f32 	[%rd96+-1536], %f49;
	ld.global.f32 	%f50, [%rd94+-4608];
	st.global.f32 	[%rd104+-1536], %f50;
	ld.global.f32 	%f51, [%rd94+-4604];
	st.global.f32 	[%rd103], %f51;
	ld.global.f32 	%f52, [%rd94+-3076];
	st.global.f32 	[%rd96+-1024], %f52;
	ld.global.f32 	%f53, [%rd94+-3072];
	st.global.f32 	[%rd104+-1024], %f53;
	ld.global.f32 	%f54, [%rd94+-3068];
	st.global.f32 	[%rd103+512], %f54;
	ld.global.f32 	%f55, [%rd94+-1540];
	st.global.f32 	[%rd96+-512], %f55;
	ld.global.f32 	%f56, [%rd94+-1536];
	st.global.f32 	[%rd104+-512], %f56;
	ld.global.f32 	%f57, [%rd94+-1532];
	st.global.f32 	[%rd103+1024], %f57;
	ld.global.f32 	%f58, [%rd94+-4];
	st.global.f32 	[%rd96], %f58;
	ld.global.f32 	%f59, [%rd94];
	st.global.f32 	[%rd104], %f59;
	ld.global.f32 	%f60, [%rd94+4];
	st.global.f32 	[%rd103+1536], %f60;
	ld.global.f32 	%f61, [%rd94+1532];
	st.global.f32 	[%rd96+512], %f61;
	ld.global.f32 	%f62, [%rd94+1536];
	st.global.f32 	[%rd104+512], %f62;
	ld.global.f32 	%f63, [%rd94+1540];
	st.global.f32 	[%rd103+2048], %f63;
	ld.global.f32 	%f64, [%rd94+3068];
	st.global.f32 	[%rd96+1024], %f64;
	ld.global.f32 	%f65, [%rd94+3072];
	st.global.f32 	[%rd104+1024], %f65;
	ld.global.f32 	%f66, [%rd94+3076];
	st.global.f32 	[%rd103+2560], %f66;
	ld.global.f32 	%f67, [%rd94+4604];
	st.global.f32 	[%rd96+1536], %f67;
	ld.global.f32 	%f68, [%rd94+4608];
	st.global.f32 	[%rd104+1536], %f68;
	ld.global.f32 	%f69, [%rd94+4612];
	st.global.f32 	[%rd103+3072], %f69;
	add.s32 	%r69, %r69, 8;
	add.s64 	%rd134, %rd134, 4096;
	add.s64 	%rd133, %rd133, 12288;
	add.s32 	%r68, %r68, 1024;
	setp.eq.s32 	%p30, %r69, 0;
	@%p30 bra 	$L__BB9_49;
	bra.uni 	$L__BB9_48;
$L__BB9_49:
	and.b32  	%r21, %r40, 7;
	setp.eq.s32 	%p31, %r21, 0;
	@%p31 bra 	$L__BB9_57;
	and.b32  	%r22, %r40, 3;
	setp.lt.u32 	%p32, %r21, 4;
	@%p32 bra 	$L__BB9_52;
	shl.b32 	%r60, %r72, 7;
	add.s32 	%r61, %r60, %r4;
	mul.wide.s32 	%rd114, %r61, 12;
	add.s64 	%rd115, %rd9, %rd114;
	mul.wide.s32 	%rd116, %r61, 4;
	add.s64 	%rd117, %rd10, %rd116;
	add.s64 	%rd118, %rd11, %rd116;
	add.s64 	%rd119, %rd12, %rd116;
	ld.global.f32 	%f70, [%rd115];
	st.global.f32 	[%rd117], %f70;
	ld.global.f32 	%f71, [%rd115+4];
	st.global.f32 	[%rd118], %f71;
	ld.global.f32 	%f72, [%rd115+8];
	st.global.f32 	[%rd119], %f72;
	ld.global.f32 	%f73, [%rd115+1536];
	st.global.f32 	[%rd117+512], %f73;
	ld.global.f32 	%f74, [%rd115+1540];
	st.global.f32 	[%rd118+512], %f74;
	ld.global.f32 	%f75, [%rd115+1544];
	st.global.f32 	[%rd119+512], %f75;
	ld.global.f32 	%f76, [%rd115+3072];
	st.global.f32 	[%rd117+1024], %f76;
	ld.global.f32 	%f77, [%rd115+3076];
	st.global.f32 	[%rd118+1024], %f77;
	ld.global.f32 	%f78, [%rd115+3080];
	st.global.f32 	[%rd119+1024], %f78;
	ld.global.f32 	%f79, [%rd115+4608];
	st.global.f32 	[%rd117+1536], %f79;
	ld.global.f32 	%f80, [%rd115+4612];
	st.global.f32 	[%rd118+1536], %f80;
	ld.global.f32 	%f81, [%rd115+4616];
	st.global.f32 	[%rd119+1536], %f81;
	add.s32 	%r72, %r72, 4;
$L__BB9_52:
	setp.eq.s32 	%p33, %r22, 0;
	@%p33 bra 	$L__BB9_57;
	setp.eq.s32 	%p34, %r22, 1;
	@%p34 bra 	$L__BB9_55;
	shl.b32 	%r62, %r72, 7;
	add.s32 	%r63, %r62, %r4;
	mul.wide.s32 	%rd120, %r63, 12;
	add.s64 	%rd121, %rd9, %rd120;
	mul.wide.s32 	%rd122, %r63, 4;
	add.s64 	%rd123, %rd10, %rd122;
	add.s64 	%rd124, %rd11, %rd122;
	add.s64 	%rd125, %rd12, %rd122;
	ld.global.f32 	%f82, [%rd121];
	st.global.f32 	[%rd123], %f82;
	ld.global.f32 	%f83, [%rd121+4];
	st.global.f32 	[%rd124], %f83;
	ld.global.f32 	%f84, [%rd121+8];
	st.global.f32 	[%rd125], %f84;
	ld.global.f32 	%f85, [%rd121+1536];
	st.global.f32 	[%rd123+512], %f85;
	ld.global.f32 	%f86, [%rd121+1540];
	st.global.f32 	[%rd124+512], %f86;
	ld.global.f32 	%f87, [%rd121+1544];
	st.global.f32 	[%rd125+512], %f87;
	add.s32 	%r72, %r72, 2;
$L__BB9_55:
	and.b32  	%r64, %r40, 1;
	setp.eq.b32 	%p35, %r64, 1;
	not.pred 	%p36, %p35;
	@%p36 bra 	$L__BB9_57;
	shl.b32 	%r65, %r72, 7;
	add.s32 	%r66, %r65, %r4;
	mul.wide.s32 	%rd126, %r66, 12;
	add.s64 	%rd127, %rd9, %rd126;
	mul.wide.s32 	%rd128, %r66, 4;
	add.s64 	%rd129, %rd10, %rd128;
	add.s64 	%rd130, %rd11, %rd128;
	add.s64 	%rd131, %rd12, %rd128;
	ld.global.f32 	%f88, [%rd127];
	st.global.f32 	[%rd129], %f88;
	ld.global.f32 	%f89, [%rd127+4];
	st.global.f32 	[%rd130], %f89;
	ld.global.f32 	%f90, [%rd127+8];
	st.global.f32 	[%rd131], %f90;
$L__BB9_57:
	ret;

}
	// .globl	_ZN3cub18CUB_300001_SM_10006detail10radix_sort31DeviceRadixSortSingleTileKernelINS1_5radix10policy_hubIiN4cuda3std3__45tupleIJfffEEEyE10Policy1000ELNS0_9SortOrderE0EiSA_yNS1_21identity_decomposer_tEEEvPKT1_PSF_PKT2_PSJ_T3_iiT4_
.visible .entry _ZN3cub18CUB_300001_SM_10006detail10radix_sort31DeviceRadixSortSingleTileKernelINS1_5radix10policy_hubIiN4cuda3std3__45tupleIJfffEEEyE10Policy1000ELNS0_9SortOrderE0EiSA_yNS1_21identity_decomposer_tEEEvPKT1_PSF_PKT2_PSJ_T3_iiT4_(
	.param .u64 .ptr .align 1 _ZN3cub18CUB_300001_SM_10006detail10radix_sort31DeviceRadixSortSingleTileKernelINS1_5radix10policy_hubIiN4cuda3std3__45tupleIJfffEEEyE10Policy1000ELNS0_9SortOrderE0EiSA_yNS1_21identity_decomposer_tEEEvPKT1_PSF_PKT2_PSJ_T3_iiT4__param_0,
	.param .u64 .ptr .align 1 _ZN3cub18CUB_300001_SM_10006detail10radix_sort31DeviceRadixSortSingleTileKernelINS1_5radix10policy_hubIiN4cuda3std3__45tupleIJfffEEEyE10Policy1000ELNS0_9SortOrderE0EiSA_yNS1_21identity_decomposer_tEEEvPKT1_PSF_PKT2_PSJ_T3_iiT4__param_1,
	.param .u64 .ptr .align 1 _ZN3cub18CUB_300001_SM_10006detail10radix_sort31DeviceRadixSortSingleTileKernelINS1_5radix10policy_hubIiN4cuda3std3__45tupleIJfffEEEyE10Policy1000ELNS0_9SortOrderE0EiSA_yNS1_21identity_decomposer_tEEEvPKT1_PSF_PKT2_PSJ_T3_iiT4__param_2,
	.param .u64 .ptr .align 1 _ZN3cub18CUB_300001_SM_10006detail10radix_sort31DeviceRadixSortSingleTileKernelINS1_5radix10policy_hubIiN4cuda3std3__45tupleIJfffEEEyE10Policy1000ELNS0_9SortOrderE0EiSA_yNS1_21identity_decomposer_tEEEvPKT1_PSF_PKT2_PSJ_T3_iiT4__param_3,
	.param .u64 _ZN3cub18CUB_300001_SM_10006detail10radix_sort31DeviceRadixSortSingleTileKernelINS1_5radix10policy_hubIiN4cuda3std3__45tupleIJfffEEEyE10Policy1000ELNS0_9SortOrderE0EiSA_yNS1_21identity_decomposer_tEEEvPKT1_PSF_PKT2_PSJ_T3_iiT4__param_4,
	.param .u32 _ZN3cub18CUB_300001_SM_10006detail10radix_sort31DeviceRadixSortSingleTileKernelINS1_5radix10policy_hubIiN4cuda3std3__45tupleIJfffEEEyE10Policy1000ELNS0_9SortOrderE0EiSA_yNS1_21identity_decomposer_tEEEvPKT1_PSF_PKT2_PSJ_T3_iiT4__param_5,
	.param .u32 _ZN3cub18CUB_300001_SM_10006detail10radix_sort31DeviceRadixSortSingleTileKernelINS1_5radix10policy_hubIiN4cuda3std3__45tupleIJfffEEEyE10Policy1000ELNS0_9SortOrderE0EiSA_yNS1_21identity_decomposer_tEEEvPKT1_PSF_PKT2_PSJ_T3_iiT4__param_6,
	.param .align 1 .b8 _ZN3cub18CUB_300001_SM_10006detail10radix_sort31DeviceRadixSortSingleTileKernelINS1_5radix10policy_hubIiN4cuda3std3__45tupleIJfffEEEyE10Policy1000ELNS0_9SortOrderE0EiSA_yNS1_21identity_decomposer_tEEEvPKT1_PSF_PKT2_PSJ_T3_iiT4__param_7[1]
)
.maxntid 256
.minnctapersm 1
{
	.reg .pred 	%p<34>;
	.reg .b16 	%rs<13>;
	.reg .b32 	%r<398>;
	.reg .b32 	%f<133>;
	.reg .b64 	%rd<25>;
	// demoted variable
	.shared .align 16 .b8 _ZZN3cub18CUB_300001_SM_10006detail10radix_sort31DeviceRadixSortSingleTileKernelINS1_5radix10policy_hubIiN4cuda3std3__45tupleIJfffEEEyE10Policy1000ELNS0_9SortOrderE0EiSA_yNS1_21identity_decomposer_tEEEvPKT1_PSF_PKT2_PSJ_T3_iiT4_E12temp_storage[33856];
	ld.param.u64 	%rd10, [_ZN3cub18CUB_300001_SM_10006detail10radix_sort31DeviceRadixSortSingleTileKernelINS1_5radix10policy_hubIiN4cuda3std3__45tupleIJfffEEEyE10Policy1000ELNS0_9SortOrderE0EiSA_yNS1_21identity_decomposer_tEEEvPKT1_PSF_PKT2_PSJ_T3_iiT4__param_0];
	ld.param.u64 	%rd6, [_ZN3cub18CUB_300001_SM_10006detail10radix_sort31DeviceRadixSortSingleTileKernelINS1_5radix10policy_hubIiN4cuda3std3__45tupleIJfffEEEyE10Policy1000ELNS0_9SortOrderE0EiSA_yNS1_21identity_decomposer_tEEEvPKT1_PSF_PKT2_PSJ_T3_iiT4__param_1];
	ld.param.u64 	%rd7, [_ZN3cub18CUB_300001_SM_10006detail10radix_sort31DeviceRadixSortSingleTileKernelINS1_5radix10policy_hubIiN4cuda3std3__45tupleIJfffEEEyE10Policy1000ELNS0_9SortOrderE0EiSA_yNS1_21identity_decomposer_tEEEvPKT1_PSF_PKT2_PSJ_T3_iiT4__param_2];
	ld.param.u64 	%rd8, [_ZN3cub18CUB_300001_SM_10006detail10radix_sort31DeviceRadixSortSingleTileKernelINS1_5radix10policy_hubIiN4cuda3std3__45tupleIJfffEEEyE10Policy1000ELNS0_9SortOrderE0EiSA_yNS1_21identity_decomposer_tEEEvPKT1_PSF_PKT2_PSJ_T3_iiT4__param_3];
	ld.param.u64 	%rd9, [_ZN3cub18CUB_300001_SM_10006detail10radix_sort31DeviceRadixSortSingleTileKernelINS1_5radix10policy_hubIiN4cuda3std3__45tupleIJfffEEEyE10Policy1000ELNS0_9SortOrderE0EiSA_yNS1_21identity_decomposer_tEEEvPKT1_PSF_PKT2_PSJ_T3_iiT4__param_4];
	ld.param.u32 	%r106, [_ZN3cub18CUB_300001_SM_10006detail10radix_sort31DeviceRadixSortSingleTileKernelINS1_5radix10policy_hubIiN4cuda3std3__45tupleIJfffEEEyE10Policy1000ELNS0_9SortOrderE0EiSA_yNS1_21identity_decomposer_tEEEvPKT1_PSF_PKT2_PSJ_T3_iiT4__param_5];
	ld.param.u32 	%r107, [_ZN3cub18CUB_300001_SM_10006detail10radix_sort31DeviceRadixSortSingleTileKernelINS1_5radix10policy_hubIiN4cuda3std3__45tupleIJfffEEEyE10Policy1000ELNS0_9SortOrderE0EiSA_yNS1_21identity_decomposer_tEEEvPKT1_PSF_PKT2_PSJ_T3_iiT4__param_6];
	cvta.to.global.u64 	%rd11, %rd10;
	cvt.u32.u64 	%r1, %rd9;
	mov.u32 	%r2, %tid.x;
	mul.lo.s32 	%r3, %r2, 6;
	setp.ge.s32 	%p1, %r3, %r1;
	mul.wide.u32 	%rd12, %r3, 4;
	add.s64 	%rd1, %rd11, %rd12;
	mov.b32 	%r395, -1;
	@%p1 bra 	$L__BB10_2;
	ld.global.u32 	%r109, [%rd1];
	xor.b32  	%r395, %r109, -2147483648;
$L__BB10_2:
	add.s32 	%r6, %r3, 1;
	setp.ge.s32 	%p2, %r6, %r1;
	mov.b32 	%r394, -1;
	@%p2 bra 	$L__BB10_4;
	ld.global.u32 	%r111, [%rd1+4];
	xor.b32  	%r394, %r111, -2147483648;
$L__BB10_4:
	add.s32 	%r9, %r3, 2;
	setp.ge.s32 	%p3, %r9, %r1;
	mov.b32 	%r393, -1;
	@%p3 bra 	$L__BB10_6;
	ld.global.u32 	%r113, [%rd1+8];
	xor.b32  	%r393, %r113, -2147483648;
$L__BB10_6:
	add.s32 	%r12, %r3, 3;
	setp.ge.s32 	%p4, %r12, %r1;
	mov.b32 	%r392, -1;
	@%p4 bra 	$L__BB10_8;
	ld.global.u32 	%r115, [%rd1+12];
	xor.b32  	%r392, %r115, -2147483648;
$L__BB10_8:
	add.s32 	%r15, %r3, 4;
	setp.ge.s32 	%p5, %r15, %r1;
	mov.b32 	%r391, -1;
	@%p5 bra 	$L__BB10_10;
	ld.global.u32 	%r117, [%rd1+16];
	xor.b32  	%r391, %r117, -2147483648;
$L__BB10_10:
	add.s32 	%r18, %r3, 5;
	setp.ge.s32 	%p6, %r18, %r1;
	mov.b32 	%r390, -1;
	@%p6 bra 	$L__BB10_12;
	ld.global.u32 	%r119, [%rd1+20];
	xor.b32  	%r390, %r119, -2147483648;
$L__BB10_12:
	bar.sync 	0;
	mov.b64 	{%r120, %r121}, %rd9;
	shfl.sync.idx.b32	%r21|%p7, %r120, 0, 31, -1;
	shfl.sync.idx.b32	%r122|%p8, %r121, 0, 31, -1;
	mov.b64 	%rd2, {%r21, %r122};
	setp.ge.s32 	%p9, %r3, %r21;
	cvta.to.global.u64 	%rd13, %rd7;
	mul.wide.u32 	%rd14, %r3, 12;
	add.s64 	%rd3, %rd13, %rd14;
	mov.f32 	%f130, 0f00000000;
	mov.f32 	%f131, %f130;
	mov.f32 	%f132, %f130;
	@%p9 bra 	$L__BB10_14;
	ld.global.f32 	%f132, [%rd3];
	ld.global.f32 	%f131, [%rd3+4];
	ld.global.f32 	%f130, [%rd3+8];
$L__BB10_14:
	setp.ge.s32 	%p10, %r6, %r21;
	mov.f32 	%f127, 0f00000000;
	mov.f32 	%f128, %f127;
	mov.f32 	%f129, %f127;
	@%p10 bra 	$L__BB10_16;
	ld.global.f32 	%f129, [%rd3+12];
	ld.global.f32 	%f128, [%rd3+16];
	ld.global.f32 	%f127, [%rd3+20];
$L__BB10_16:
	setp.ge.s32 	%p11, %r9, %r21;
	mov.f32 	%f124, 0f00000000;
	mov.f32 	%f125, %f124;
	mov.f32 	%f126, %f124;
	@%p11 bra 	$L__BB10_18;
	ld.global.f32 	%f126, [%rd3+24];
	ld.global.f32 	%f125, [%rd3+28];
	ld.global.f32 	%f124, [%rd3+32];
$L__BB10_18:
	setp.ge.s32 	%p12, %r12, %r21;
	mov.f32 	%f121, 0f00000000;
	mov.f32 	%f122, %f121;
	mov.f32 	%f123, %f121;
	@%p12 bra 	$L__BB10_20;
	ld.global.f32 	%f123, [%rd3+36];
	ld.global.f32 	%f122, [%rd3+40];
	ld.global.f32 	%f121, [%rd3+44];
$L__BB10_20:
	setp.ge.s32 	%p13, %r15, %r21;
	mov.f32 	%f118, 0f00000000;
	mov.f32 	%f119, %f118;
	mov.f32 	%f120, %f118;
	@%p13 bra 	$L__BB10_22;
	ld.global.f32 	%f120, [%rd3+48];
	ld.global.f32 	%f119, [%rd3+52];
	ld.global.f32 	%f118, [%rd3+56];
$L__BB10_22:
	setp.ge.s32 	%p14, %r18, %r21;
	mov.f32 	%f115, 0f00000000;
	mov.f32 	%f116, %f115;
	mov.f32 	%f117, %f115;
	@%p14 bra 	$L__BB10_24;
	ld.global.f32 	%f117, [%rd3+60];
	ld.global.f32 	%f116, [%rd3+64];
	ld.global.f32 	%f115, [%rd3+68];
$L__BB10_24:
	bar.sync 	0;
	shr.u32 	%r22, %r2, 5;
	shl.b32 	%r124, %r2, 2;
	mov.u32 	%r125, _ZZN3cub18CUB_300001_SM_10006detail10radix_sort31DeviceRadixSortSingleTileKernelINS1_5radix10policy_hubIiN4cuda3std3__45tupleIJfffEEEyE10Policy1000ELNS0_9SortOrderE0EiSA_yNS1_21identity_decomposer_tEEEvPKT1_PSF_PKT2_PSJ_T3_iiT4_E12temp_storage;
	add.s32 	%r23, %r125, %r124;
	shl.b32 	%r126, %r2, 7;
	add.s32 	%r24, %r23, %r126;
	shl.b32 	%r127, %r22, 2;
	add.s32 	%r128, %r125, %r127;
	add.s32 	%r25, %r128, 33792;
	mad.lo.s32 	%r26, %r2, -108, %r24;
	mad.lo.s32 	%r27, %r2, 48, %r26;
	add.s32 	%r389, %r106, 6;
	sub.s32 	%r388, %r107, %r106;
$L__BB10_25:
	add.s32 	%r149, %r389, -6;
	min.s32 	%r131, %r388, 6;
	mov.b32 	%r178, 0;
	st.shared.u32 	[%r23], %r178;
	st.shared.u32 	[%r23+1024], %r178;
	st.shared.u32 	[%r23+2048], %r178;
	st.shared.u32 	[%r23+3072], %r178;
	st.shared.u32 	[%r23+4096], %r178;
	st.shared.u32 	[%r23+5120], %r178;
	st.shared.u32 	[%r23+6144], %r178;
	st.shared.u32 	[%r23+7168], %r178;
	st.shared.u32 	[%r23+8192], %r178;
	st.shared.u32 	[%r23+9216], %r178;
	st.shared.u32 	[%r23+10240], %r178;
	st.shared.u32 	[%r23+11264], %r178;
	st.shared.u32 	[%r23+12288], %r178;
	st.shared.u32 	[%r23+13312], %r178;
	st.shared.u32 	[%r23+14336], %r178;
	st.shared.u32 	[%r23+15360], %r178;
	st.shared.u32 	[%r23+16384], %r178;
	st.shared.u32 	[%r23+17408], %r178;
	st.shared.u32 	[%r23+18432], %r178;
	st.shared.u32 	[%r23+19456], %r178;
	st.shared.u32 	[%r23+20480], %r178;
	st.shared.u32 	[%r23+21504], %r178;
	st.shared.u32 	[%r23+22528], %r178;
	st.shared.u32 	[%r23+23552], %r178;
	st.shared.u32 	[%r23+24576], %r178;
	st.shared.u32 	[%r23+25600], %r178;
	st.shared.u32 	[%r23+26624], %r178;
	st.shared.u32 	[%r23+27648], %r178;
	st.shared.u32 	[%r23+28672], %r178;
	st.shared.u32 	[%r23+29696], %r178;
	st.shared.u32 	[%r23+30720], %r178;
	st.shared.u32 	[%r23+31744], %r178;
	st.shared.u32 	[%r23+32768], %r178;
	// begin inline asm
	bmsk.clamp.b32 %r129, %r178, %r131;
	// end inline asm
	// begin inline asm
	shr.b32 %r132, %r395, %r149;
	// end inline asm
	and.b32  	%r181, %r129, %r132;
	shl.b32 	%r182, %r181, 10;
	and.b32  	%r183, %r182, 31744;
	add.s32 	%r184, %r23, %r183;
	shr.u32 	%r185, %r181, 4;
	and.b32  	%r186, %r185, 268435454;
	add.s32 	%r39, %r184, %r186;
	ld.shared.u16 	%rs1, [%r39];
	add.s16 	%rs7, %rs1, 1;
	st.shared.u16 	[%r39], %rs7;
	// begin inline asm
	shr.b32 %r135, %r394, %r149;
	// end inline asm
	and.b32  	%r187, %r129, %r135;
	shl.b32 	%r188, %r187, 10;
	and.b32  	%r189, %r188, 31744;
	add.s32 	%r190, %r23, %r189;
	shr.u32 	%r191, %r187, 4;
	and.b32  	%r192, %r191, 268435454;
	add.s32 	%r40, %r190, %r192;
	ld.shared.u16 	%rs2, [%r40];
	add.s16 	%rs8, %rs2, 1;
	st.shared.u16 	[%r40], %rs8;
	// begin inline asm
	shr.b32 %r138, %r393, %r149;
	// end inline asm
	and.b32  	%r193, %r129, %r138;
	shl.b32 	%r194, %r193, 10;
	and.b32  	%r195, %r194, 31744;
	add.s32 	%r196, %r23, %r195;
	shr.u32 	%r197, %r193, 4;
	and.b32  	%r198, %r197, 268435454;
	add.s32 	%r41, %r196, %r198;
	ld.shared.u16 	%rs3, [%r41];
	add.s16 	%rs9, %rs3, 1;
	st.shared.u16 	[%r41], %rs9;
	// begin inline asm
	shr.b32 %r141, %r392, %r149;
	// end inline asm
	and.b32  	%r199, %r129, %r141;
	shl.b32 	%r200, %r199, 10;
	and.b32  	%r201, %r200, 31744;
	add.s32 	%r202, %r23, %r201;
	shr.u32 	%r203, %r199, 4;
	and.b32  	%r204, %r203, 268435454;
	add.s32 	%r42, %r202, %r204;
	ld.shared.u16 	%rs4, [%r42];
	add.s16 	%rs10, %rs4, 1;
	st.shared.u16 	[%r42], %rs10;
	// begin inline asm
	shr.b32 %r144, %r391, %r149;
	// end inline asm
	and.b32  	%r205, %r129, %r144;
	shl.b32 	%r206, %r205, 10;
	and.b32  	%r207, %r206, 31744;
	add.s32 	%r208, %r23, %r207;
	shr.u32 	%r209, %r205, 4;
	and.b32  	%r210, %r209, 268435454;
	add.s32 	%r43, %r208, %r210;
	ld.shared.u16 	%rs5, [%r43];
	add.s16 	%rs11, %rs5, 1;
	st.shared.u16 	[%r43], %rs11;
	// begin inline asm
	shr.b32 %r147, %r390, %r149;
	// end inline asm
	and.b32  	%r211, %r129, %r147;
	shl.b32 	%r212, %r211, 10;
	and.b32  	%r213, %r212, 31744;
	add.s32 	%r214, %r23, %r213;
	shr.u32 	%r215, %r211, 4;
	and.b32  	%r216, %r215, 268435454;
	add.s32 	%r44, %r214, %r216;
	ld.shared.u16 	%rs6, [%r44];
	add.s16 	%rs12, %rs6, 1;
	st.shared.u16 	[%r44], %rs12;
	bar.sync 	0;
	ld.shared.u32 	%r45, [%r24];
	ld.shared.u32 	%r217, [%r24+4];
	ld.shared.u32 	%r218, [%r24+8];
	ld.shared.u32 	%r219, [%r24+12];
	ld.shared.u32 	%r220, [%r24+16];
	ld.shared.u32 	%r221, [%r24+20];
	ld.shared.u32 	%r222, [%r24+24];
	ld.shared.u32 	%r223, [%r24+28];
	ld.shared.u32 	%r224, [%r24+32];
	ld.shared.u32 	%r225, [%r24+36];
	ld.shared.u32 	%r226, [%r24+40];
	ld.shared.u32 	%r227, [%r24+44];
	ld.shared.u32 	%r228, [%r24+48];
	ld.shared.u32 	%r229, [%r24+52];
	ld.shared.u32 	%r230, [%r24+56];
	ld.shared.u32 	%r231, [%r24+60];
	ld.shared.u32 	%r232, [%r24+64];
	ld.shared.u32 	%r233, [%r24+68];
	ld.shared.u32 	%r234, [%r24+72];
	ld.shared.u32 	%r235, [%r24+76];
	ld.shared.u32 	%r236, [%r24+80];
	ld.shared.u32 	%r237, [%r24+84];
	ld.shared.u32 	%r238, [%r24+88];
	ld.shared.u32 	%r239, [%r24+92];
	ld.shared.u32 	%r240, [%r24+96];
	ld.shared.u32 	%r241, [%r24+100];
	ld.shared.u32 	%r242, [%r24+104];
	ld.shared.u32 	%r243, [%r24+108];
	ld.shared.u32 	%r244, [%r24+112];
	ld.shared.u32 	%r245, [%r24+116];
	ld.shared.u32 	%r246, [%r24+120];
	ld.shared.u32 	%r247, [%r24+124];
	ld.shared.u32 	%r248, [%r24+128];
	add.s32 	%r46, %r217, %r45;
	add.s32 	%r47, %r218, %r46;
	add.s32 	%r48, %r219, %r47;
	add.s32 	%r49, %r220, %r48;
	add.s32 	%r50, %r221, %r49;
	add.s32 	%r51, %r222, %r50;
	add.s32 	%r52, %r223, %r51;
	add.s32 	%r53, %r224, %r52;
	add.s32 	%r54, %r225, %r53;
	add.s32 	%r55, %r226, %r54;
	add.s32 	%r56, %r227, %r55;
	add.s32 	%r57, %r228, %r56;
	add.s32 	%r58, %r229, %r57;
	add.s32 	%r59, %r230, %r58;
	add.s32 	%r60, %r231, %r59;
	add.s32 	%r61, %r232, %r60;
	add.s32 	%r62, %r233, %r61;
	add.s32 	%r63, %r234, %r62;
	add.s32 	%r64, %r235, %r63;
	add.s32 	%r65, %r236, %r64;
	add.s32 	%r66, %r237, %r65;
	add.s32 	%r67, %r238, %r66;
	add.s32 	%r68, %r239, %r67;
	add.s32 	%r69, %r240, %r68;
	add.s32 	%r70, %r241, %r69;
	add.s32 	%r71, %r242, %r70;
	add.s32 	%r72, %r243, %r71;
	add.s32 	%r73, %r244, %r72;
	add.s32 	%r74, %r245, %r73;
	add.s32 	%r75, %r246, %r74;
	add.s32 	%r76, %r247, %r75;
	add.s32 	%r155, %r248, %r76;
	// begin inline asm
	mov.u32 %r150, %laneid;
	// end inline asm
	mov.b32 	%r153, 1;
	mov.b32 	%r180, -1;
	// begin inline asm
	{  .reg .u32 r0;  .reg .pred p;  shfl.sync.up.b32 r0|p, %r155, %r153, %r178, %r180;  @p add.u32 r0, r0, %r155;  mov.u32 %r151, r0;}
	// end inline asm
	mov.b32 	%r159, 2;
	// begin inline asm
	{  .reg .u32 r0;  .reg .pred p;  shfl.sync.up.b32 r0|p, %r151, %r159, %r178, %r180;  @p add.u32 r0, r0, %r151;  mov.u32 %r157, r0;}
	// end inline asm
	mov.b32 	%r165, 4;
	// begin inline asm
	{  .reg .u32 r0;  .reg .pred p;  shfl.sync.up.b32 r0|p, %r157, %r165, %r178, %r180;  @p add.u32 r0, r0, %r157;  mov.u32 %r163, r0;}
	// end inline asm
	mov.b32 	%r171, 8;
	// begin inline asm
	{  .reg .u32 r0;  .reg .pred p;  shfl.sync.up.b32 r0|p, %r163, %r171, %r178, %r180;  @p add.u32 r0, r0, %r163;  mov.u32 %r169, r0;}
	// end inline asm
	mov.b32 	%r177, 16;
	// begin inline asm
	{  .reg .u32 r0;  .reg .pred p;  shfl.sync.up.b32 r0|p, %r169, %r177, %r178, %r180;  @p add.u32 r0, r0, %r169;  mov.u32 %r175, r0;}
	// end inline asm
	setp.ne.s32 	%p15, %r150, 31;
	@%p15 bra 	$L__BB10_27;
	st.shared.u32 	[%r25], %r175;
$L__BB10_27:
	sub.s32 	%r249, %r175, %r155;
	setp.gt.u32 	%p16, %r2, 31;
	setp.eq.s32 	%p17, %r22, 7;
	setp.eq.s32 	%p18, %r22, 6;
	setp.eq.s32 	%p19, %r22, 5;
	setp.eq.s32 	%p20, %r22, 4;
	setp.eq.s32 	%p21, %r22, 3;
	setp.eq.s32 	%p22, %r22, 2;
	setp.eq.s32 	%p23, %r22, 1;
	bar.sync 	0;
	ld.shared.v4.u32 	{%r250, %r251, %r252, %r253}, [_ZZN3cub18CUB_300001_SM_10006detail10radix_sort31DeviceRadixSortSingleTileKernelINS1_5radix10policy_hubIiN4cuda3std3__45tupleIJfffEEEyE10Policy1000ELNS0_9SortOrderE0EiSA_yNS1_21identity_decomposer_tEEEvPKT1_PSF_PKT2_PSJ_T3_iiT4_E12temp_storage+33792];
	selp.b32 	%r254, %r250, %r396, %p23;
	add.s32 	%r255, %r251, %r250;
	selp.b32 	%r256, %r255, %r254, %p22;
	add.s32 	%r257, %r255, %r252;
	selp.b32 	%r258, %r257, %r256, %p21;
	add.s32 	%r259, %r257, %r253;
	selp.b32 	%r260, %r259, %r258, %p20;
	ld.shared.v4.u32 	{%r261, %r262, %r263, %r264}, [_ZZN3cub18CUB_300001_SM_10006detail10radix_sort31DeviceRadixSortSingleTileKernelINS1_5radix10policy_hubIiN4cuda3std3__45tupleIJfffEEEyE10Policy1000ELNS0_9SortOrderE0EiSA_yNS1_21identity_decomposer_tEEEvPKT1_PSF_PKT2_PSJ_T3_iiT4_E12temp_storage+33808];
	add.s32 	%r265, %r259, %r261;
	selp.b32 	%r266, %r265, %r260, %p19;
	add.s32 	%r267, %r265, %r262;
	selp.b32 	%r268, %r267, %r266, %p18;
	add.s32 	%r269, %r267, %r263;
	selp.b32 	%r396, %r269, %r268, %p17;
	add.s32 	%r81, %r269, %r264;
	setp.ne.s32 	%p24, %r150, 0;
	selp.b32 	%r270, %r249, 0, %p24;
	add.s32 	%r271, %r396, %r270;
	or.pred  	%p25, %p16, %p24;
	selp.b32 	%r397, %r271, %r249, %p16;
	@%p25 bra 	$L__BB10_29;
	shl.b32 	%r397, %r81, 16;
	st.shared.u32 	[_ZZN3cub18CUB_300001_SM_10006detail10radix_sort31DeviceRadixSortSingleTileKernelINS1_5radix10policy_hubIiN4cuda3std3__45tupleIJfffEEEyE10Policy1000ELNS0_9SortOrderE0EiSA_yNS1_21identity_decomposer_tEEEvPKT1_PSF_PKT2_PSJ_T3_iiT4_E12temp_storage+33832], %r397;
$L__BB10_29:
	setp.eq.s32 	%p26, %r2, 0;
	bar.sync 	0;
	ld.shared.u32 	%r272, [_ZZN3cub18CUB_300001_SM_10006detail10radix_sort31DeviceRadixSortSingleTileKernelINS1_5radix10policy_hubIiN4cuda3std3__45tupleIJfffEEEyE10Policy1000ELNS0_9SortOrderE0EiSA_yNS1_21identity_decomposer_tEEEvPKT1_PSF_PKT2_PSJ_T3_iiT4_E12temp_storage+33832];
	selp.b32 	%r273, 0, %r272, %p26;
	add.s32 	%r274, %r397, %r273;
	add.s32 	%r275, %r45, %r274;
	add.s32 	%r276, %r46, %r274;
	add.s32 	%r277, %r47, %r274;
	add.s32 	%r278, %r48, %r274;
	add.s32 	%r279, %r49, %r274;
	add.s32 	%r280, %r50, %r274;
	add.s32 	%r281, %r51, %r274;
	add.s32 	%r282, %r52, %r274;
	add.s32 	%r283, %r53, %r274;
	add.s32 	%r284, %r54, %r274;
	add.s32 	%r285, %r55, %r274;
	add.s32 	%r286, %r56, %r274;
	add.s32 	%r287, %r57, %r274;
	add.s32 	%r288, %r58, %r274;
	add.s32 	%r289, %r59, %r274;
	add.s32 	%r290, %r60, %r274;
	add.s32 	%r291, %r61, %r274;
	add.s32 	%r292, %r62, %r274;
	add.s32 	%r293, %r63, %r274;
	add.s32 	%r294, %r64, %r274;
	add.s32 	%r295, %r65, %r274;
	add.s32 	%r296, %r66, %r274;
	add.s32 	%r297, %r67, %r274;
	add.s32 	%r298, %r68, %r274;
	add.s32 	%r299, %r69, %r274;
	add.s32 	%r300, %r70, %r274;
	add.s32 	%r301, %r71, %r274;
	add.s32 	%r302, %r72, %r274;
	add.s32 	%r303, %r73, %r274;
	add.s32 	%r304, %r74, %r274;
	add.s32 	%r305, %r75, %r274;
	add.s32 	%r306, %r76, %r274;
	st.shared.u32 	[%r24], %r274;
	st.shared.u32 	[%r24+4], %r275;
	st.shared.u32 	[%r24+8], %r276;
	st.shared.u32 	[%r24+12], %r277;
	st.shared.u32 	[%r24+16], %r278;
	st.shared.u32 	[%r24+20], %r279;
	st.shared.u32 	[%r24+24], %r280;
	st.shared.u32 	[%r24+28], %r281;
	st.shared.u32 	[%r24+32], %r282;
	st.shared.u32 	[%r24+36], %r283;
	st.shared.u32 	[%r24+40], %r284;
	st.shared.u32 	[%r24+44], %r285;
	st.shared.u32 	[%r24+48], %r286;
	st.shared.u32 	[%r24+52], %r287;
	st.shared.u32 	[%r24+56], %r288;
	st.shared.u32 	[%r24+60], %r289;
	st.shared.u32 	[%r24+64], %r290;
	st.shared.u32 	[%r24+68], %r291;
	st.shared.u32 	[%r24+72], %r292;
	st.shared.u32 	[%r24+76], %r293;
	st.shared.u32 	[%r24+80], %r294;
	st.shared.u32 	[%r24+84], %r295;
	st.shared.u32 	[%r24+88], %r296;
	st.shared.u32 	[%r24+92], %r297;
	st.shared.u32 	[%r24+96], %r298;
	st.shared.u32 	[%r24+100], %r299;
	st.shared.u32 	[%r24+104], %r300;
	st.shared.u32 	[%r24+108], %r301;
	st.shared.u32 	[%r24+112], %r302;
	st.shared.u32 	[%r24+116], %r303;
	st.shared.u32 	[%r24+120], %r304;
	st.shared.u32 	[%r24+124], %r305;
	st.shared.u32 	[%r24+128], %r306;
	bar.sync 	0;
	cvt.u32.u16 	%r307, %rs1;
	ld.shared.u16 	%r308, [%r39];
	add.s32 	%r85, %r308, %r307;
	cvt.u32.u16 	%r309, %rs2;
	ld.shared.u16 	%r310, [%r40];
	add.s32 	%r86, %r310, %r309;
	cvt.u32.u16 	%r311, %rs3;
	ld.shared.u16 	%r312, [%r41];
	add.s32 	%r87, %r312, %r311;
	cvt.u32.u16 	%r313, %rs4;
	ld.shared.u16 	%r314, [%r42];
	add.s32 	%r88, %r314, %r313;
	cvt.u32.u16 	%r315, %rs5;
	ld.shared.u16 	%r316, [%r43];
	add.s32 	%r89, %r316, %r315;
	cvt.u32.u16 	%r317, %rs6;
	ld.shared.u16 	%r318, [%r44];
	add.s32 	%r90, %r318, %r317;
	bar.sync 	0;
	setp.lt.s32 	%p27, %r389, %r107;
	@%p27 bra 	$L__BB10_43;
	cvt.u64.u32 	%rd15, %r2;
	shl.b32 	%r319, %r85, 2;
	mov.u32 	%r320, _ZZN3cub18CUB_300001_SM_10006detail10radix_sort31DeviceRadixSortSingleTileKernelINS1_5radix10policy_hubIiN4cuda3std3__45tupleIJfffEEEyE10Policy1000ELNS0_9SortOrderE0EiSA_yNS1_21identity_decomposer_tEEEvPKT1_PSF_PKT2_PSJ_T3_iiT4_E12temp_storage;
	add.s32 	%r321, %r320, %r319;
	st.shared.u32 	[%r321], %r395;
	shl.b32 	%r322, %r86, 2;
	add.s32 	%r323, %r320, %r322;
	st.shared.u32 	[%r323], %r394;
	shl.b32 	%r324, %r87, 2;
	add.s32 	%r325, %r320, %r324;
	st.shared.u32 	[%r325], %r393;
	shl.b32 	%r326, %r88, 2;
	add.s32 	%r327, %r320, %r326;
	st.shared.u32 	[%r327], %r392;
	shl.b32 	%r328, %r89, 2;
	add.s32 	%r329, %r320, %r328;
	st.shared.u32 	[%r329], %r391;
	shl.b32 	%r330, %r90, 2;
	add.s32 	%r331, %r320, %r330;
	st.shared.u32 	[%r331], %r390;
	bar.sync 	0;
	mad.lo.s32 	%r332, %r2, -68, %r27;
	ld.shared.u32 	%r91, [%r332];
	ld.shared.u32 	%r92, [%r332+1024];
	ld.shared.u32 	%r93, [%r332+2048];
	ld.shared.u32 	%r94, [%r332+3072];
	ld.shared.u32 	%r95, [%r332+4096];
	ld.shared.u32 	%r96, [%r332+5120];
	bar.sync 	0;
	shl.b32 	%r333, %r85, 3;
	add.s32 	%r334, %r321, %r333;
	st.shared.f32 	[%r334], %f132;
	st.shared.f32 	[%r334+4], %f131;
	st.shared.f32 	[%r334+8], %f130;
	shl.b32 	%r335, %r86, 3;
	add.s32 	%r336, %r323, %r335;
	st.shared.f32 	[%r336], %f129;
	st.shared.f32 	[%r336+4], %f128;
	st.shared.f32 	[%r336+8], %f127;
	shl.b32 	%r337, %r87, 3;
	add.s32 	%r338, %r325, %r337;
	st.shared.f32 	[%r338], %f126;
	st.shared.f32 	[%r338+4], %f125;
	st.shared.f32 	[%r338+8], %f124;
	shl.b32 	%r339, %r88, 3;
	add.s32 	%r340, %r327, %r339;
	st.shared.f32 	[%r340], %f123;
	st.shared.f32 	[%r340+4], %f122;
	st.shared.f32 	[%r340+8], %f121;
	shl.b32 	%r341, %r89, 3;
	add.s32 	%r342, %r329, %r341;
	st.shared.f32 	[%r342], %f120;
	st.shared.f32 	[%r342+4], %f119;
	st.shared.f32 	[%r342+8], %f118;
	shl.b32 	%r343, %r90, 3;
	add.s32 	%r344, %r331, %r343;
	st.shared.f32 	[%r344], %f117;
	st.shared.f32 	[%r344+4], %f116;
	st.shared.f32 	[%r344+8], %f115;
	bar.sync 	0;
	shl.b32 	%r345, %r2, 3;
	add.s32 	%r97, %r332, %r345;
	ld.shared.f32 	%f55, [%r97+3072];
	ld.shared.f32 	%f56, [%r97+3076];
	ld.shared.f32 	%f57, [%r97+3080];
	ld.shared.f32 	%f58, [%r97+6144];
	ld.shared.f32 	%f59, [%r97+6148];
	ld.shared.f32 	%f60, [%r97+6152];
	ld.shared.f32 	%f61, [%r97+9216];
	ld.shared.f32 	%f62, [%r97+9220];
	ld.shared.f32 	%f63, [%r97+9224];
	ld.shared.f32 	%f64, [%r97+12288];
	ld.shared.f32 	%f65, [%r97+12292];
	ld.shared.f32 	%f66, [%r97+12296];
	ld.shared.f32 	%f67, [%r97+15360];
	ld.shared.f32 	%f68, [%r97+15364];
	ld.shared.f32 	%f69, [%r97+15368];
	setp.gt.u64 	%p28, %rd2, %rd15;
	cvta.to.global.u64 	%rd16, %rd6;
	mul.wide.u32 	%rd17, %r2, 4;
	add.s64 	%rd4, %rd16, %rd17;
	cvta.to.global.u64 	%rd18, %rd8;
	mul.wide.u32 	%rd19, %r2, 12;
	add.s64 	%rd5, %rd18, %rd19;
	@%p28 bra 	$L__BB10_31;
	bra.uni 	$L__BB10_32;
$L__BB10_31:
	xor.b32  	%r346, %r91, -2147483648;
	ld.shared.f32 	%f94, [%r97+8];
	ld.shared.f32 	%f95, [%r97+4];
	ld.shared.f32 	%f96, [%r97];
	st.global.u32 	[%rd4], %r346;
	st.global.f32 	[%rd5], %f96;
	st.global.f32 	[%rd5+4], %f95;
	st.global.f32 	[%rd5+8], %f94;
$L__BB10_32:
	add.s32 	%r347, %r2, 256;
	cvt.u64.u32 	%rd20, %r347;
	setp.le.u64 	%p29, %rd2, %rd20;
	@%p29 bra 	$L__BB10_34;
	xor.b32  	%r348, %r92, -2147483648;
	st.global.u32 	[%rd4+1024], %r348;
	st.global.f32 	[%rd5+3072], %f55;
	st.global.f32 	[%rd5+3076], %f56;
	st.global.f32 	[%rd5+3080], %f57;
$L__BB10_34:
	add.s32 	%r349, %r2, 512;
	cvt.u64.u32 	%rd21, %r349;
	setp.le.u64 	%p30, %rd2, %rd21;
	@%p30 bra 	$L__BB10_36;
	xor.b32  	%r350, %r93, -2147483648;
	st.global.u32 	[%rd4+2048], %r350;
	st.global.f32 	[%rd5+6144], %f58;
	st.global.f32 	[%rd5+6148], %f59;
	st.global.f32 	[%rd5+6152], %f60;
$L__BB10_36:
	add.s32 	%r351, %r2, 768;
	cvt.u64.u32 	%rd22, %r351;
	setp.le.u64 	%p31, %rd2, %rd22;
	@%p31 bra 	$L__BB10_38;
	xor.b32  	%r352, %r94, -2147483648;
	st.global.u32 	[%rd4+3072], %r352;
	st.global.f32 	[%rd5+9216], %f61;
	st.global.f32 	[%rd5+9220], %f62;
	st.global.f32 	[%rd5+9224], %f63;
$L__BB10_38:
	or.b32  	%r353, %r2, 1024;
	cvt.u64.u32 	%rd23, %r353;
	setp.le.u64 	%p32, %rd2, %rd23;
	@%p32 bra 	$L__BB10_40;
	xor.b32  	%r354, %r95, -2147483648;
	st.global.u32 	[%rd4+4096], %r354;
	st.global.f32 	[%rd5+12288], %f64;
	st.global.f32 	[%rd5+12292], %f65;
	st.global.f32 	[%rd5+12296], %f66;
$L__BB10_40:
	add.s32 	%r355, %r2, 1280;
	cvt.u64.u32 	%rd24, %r355;
	setp.le.u64 	%p33, %rd2, %rd24;
	@%p33 bra 	$L__BB10_42;
	xor.b32  	%r356, %r96, -2147483648;
	st.global.u32 	[%rd4+5120], %r356;
	st.global.f32 	[%rd5+15360], %f67;
	st.global.f32 	[%rd5+15364], %f68;
	st.global.f32 	[%rd5+15368], %f69;
$L__BB10_42:
	ret;
$L__BB10_43:
	shl.b32 	%r357, %r85, 2;
	mov.u32 	%r358, _ZZN3cub18CUB_300001_SM_10006detail10radix_sort31DeviceRadixSortSingleTileKernelINS1_5radix10policy_hubIiN4cuda3std3__45tupleIJfffEEEyE10Policy1000ELNS0_9SortOrderE0EiSA_yNS1_21identity_decomposer_tEEEvPKT1_PSF_PKT2_PSJ_T3_iiT4_E12temp_storage;
	add.s32 	%r359, %r358, %r357;
	st.shared.u32 	[%r359], %r395;
	shl.b32 	%r360, %r86, 2;
	add.s32 	%r361, %r358, %r360;
	st.shared.u32 	[%r361], %r394;
	shl.b32 	%r362, %r87, 2;
	add.s32 	%r363, %r358, %r362;
	st.shared.u32 	[%r363], %r393;
	shl.b32 	%r364, %r88, 2;
	add.s32 	%r365, %r358, %r364;
	st.shared.u32 	[%r365], %r392;
	shl.b32 	%r366, %r89, 2;
	add.s32 	%r367, %r358, %r366;
	st.shared.u32 	[%r367], %r391;
	shl.b32 	%r368, %r90, 2;
	add.s32 	%r369, %r358, %r368;
	st.shared.u32 	[%r369], %r390;
	bar.sync 	0;
	ld.shared.v2.u32 	{%r395, %r394}, [%r26];
	ld.shared.v2.u32 	{%r393, %r392}, [%r26+8];
	ld.shared.v2.u32 	{%r391, %r390}, [%r26+16];
	bar.sync 	0;
	shl.b32 	%r370, %r85, 3;
	add.s32 	%r371, %r359, %r370;
	st.shared.f32 	[%r371], %f132;
	st.shared.f32 	[%r371+4], %f131;
	st.shared.f32 	[%r371+8], %f130;
	shl.b32 	%r372, %r86, 3;
	add.s32 	%r373, %r361, %r372;
	st.shared.f32 	[%r373], %f129;
	st.shared.f32 	[%r373+4], %f128;
	st.shared.f32 	[%r373+8], %f127;
	shl.b32 	%r374, %r87, 3;
	add.s32 	%r375, %r363, %r374;
	st.shared.f32 	[%r375], %f126;
	st.shared.f32 	[%r375+4], %f125;
	st.shared.f32 	[%r375+8], %f124;
	shl.b32 	%r376, %r88, 3;
	add.s32 	%r377, %r365, %r376;
	st.shared.f32 	[%r377], %f123;
	st.shared.f32 	[%r377+4], %f122;
	st.shared.f32 	[%r377+8], %f121;
	shl.b32 	%r378, %r89, 3;
	add.s32 	%r379, %r367, %r378;
	st.shared.f32 	[%r379], %f120;
	st.shared.f32 	[%r379+4], %f119;
	st.shared.f32 	[%r379+8], %f118;
	shl.b32 	%r380, %r90, 3;
	add.s32 	%r381, %r369, %r380;
	st.shared.f32 	[%r381], %f117;
	st.shared.f32 	[%r381+4], %f116;
	st.shared.f32 	[%r381+8], %f115;
	bar.sync 	0;
	ld.shared.v2.f32 	{%f132, %f131}, [%r27];
	ld.shared.v2.f32 	{%f130, %f129}, [%r27+8];
	ld.shared.v2.f32 	{%f128, %f127}, [%r27+16];
	ld.shared.v2.f32 	{%f126, %f125}, [%r27+24];
	ld.shared.v2.f32 	{%f124, %f123}, [%r27+32];
	ld.shared.v2.f32 	{%f122, %f121}, [%r27+40];
	ld.shared.v2.f32 	{%f120, %f119}, [%r27+48];
	ld.shared.v2.f32 	{%f118, %f117}, [%r27+56];
	ld.shared.v2.f32 	{%f116, %f115}, [%r27+64];
	bar.sync 	0;
	add.s32 	%r389, %r389, 6;
	add.s32 	%r388, %r388, -6;
	bra.uni 	$L__BB10_25;

}
	// .globl	_ZN3cub18CUB_300001_SM_10006detail10radix_sort30DeviceRadixSortHistogramKernelINS1_5radix10policy_hubIiN4cuda3std3__45tupleIJfffEEEyE10Policy1000ELNS0_9SortOrderE0EiyNS1_21identity_decomposer_tEEEvPT2_PKT1_SF_iiT3_
.visible .entry _ZN3cub18CUB_300001_SM_10006detail10radix_sort30DeviceRadixSortHistogramKernelINS1_5radix10policy_hubIiN4cuda3std3__45tupleIJfffEEEyE10Policy1000ELNS0_9SortOrderE0EiyNS1_21identity_decomposer_tEEEvPT2_PKT1_SF_iiT3_(
	.param .u64 .ptr .align 1 _ZN3cub18CUB_300001_SM_10006detail10radix_sort30DeviceRadixSortHistogramKernelINS1_5radix10policy_hubIiN4cuda3std3__45tupleIJfffEEEyE10Policy1000ELNS0_9SortOrderE0EiyNS1_21identity_decomposer_tEEEvPT2_PKT1_SF_iiT3__param_0,
	.param .u64 .ptr .align 1 _ZN3cub18CUB_300001_SM_10006detail10radix_sort30DeviceRadixSortHistogramKernelINS1_5radix10policy_hubIiN4cuda3std3__45tupleIJfffEEEyE10Policy1000ELNS0_9SortOrderE0EiyNS1_21identity_decomposer_tEEEvPT2_PKT1_SF_iiT3__param_1,
	.param .u64 _ZN3cub18CUB_300001_SM_10006detail10radix_sort30DeviceRadixSortHistogramKernelINS1_5radix10policy_hubIiN4cuda3std3__45tupleIJfffEEEyE10Policy1000ELNS0_9SortOrderE0EiyNS1_21identity_decomposer_tEEEvPT2_PKT1_SF_iiT3__param_2,
	.param .u32 _ZN3cub18CUB_300001_SM_10006detail10radix_sort30DeviceRadixSortHistogramKernelINS1_5radix10policy_hubIiN4cuda3std3__45tupleIJfffEEEyE10Policy1000ELNS0_9SortOrderE0EiyNS1_21identity_decomposer_tEEEvPT2_PKT1_SF_iiT3__param_3,
	.param .u32 _ZN3cub18CUB_300001_SM_10006detail10radix_sort30DeviceRadixSortHistogramKernelINS1_5radix10policy_hubIiN4cuda3std3__45tupleIJfffEEEyE10Policy1000ELNS0_9SortOrderE0EiyNS1_21identity_decomposer_tEEEvPT2_PKT1_SF_iiT3__param_4,
	.param .align 1 .b8 _ZN3cub18CUB_300001_SM_10006detail10radix_sort30DeviceRadixSortHistogramKernelINS1_5radix10policy_hubIiN4cuda3std3__45tupleIJfffEEEyE10Policy1000ELNS0_9SortOrderE0EiyNS1_21identity_decomposer_tEEEvPT2_PKT1_SF_iiT3__param_5[1]
)
.maxntid 128
{
	.reg .pred 	%p<91>;
	.reg .b32 	%r<486>;
	.reg .b64 	%rd<137>;
	// demoted variable
	.shared .align 4 .b8 _ZZN3cub18CUB_300001_SM_10006detail10radix_sort30DeviceRadixSortHistogramKernelINS1_5radix10policy_hubIiN4cuda3std3__45tupleIJfffEEEyE10Policy1000ELNS0_9SortOrderE0EiyNS1_21identity_decomposer_tEEEvPT2_PKT1_SF_iiT3_E12temp_storage[4096];
	ld.param.u64 	%rd18, [_ZN3cub18CUB_300001_SM_10006detail10radix_sort30DeviceRadixSortHistogramKernelINS1_5radix10policy_hubIiN4cuda3std3__45tupleIJfffEEEyE10Policy1000ELNS0_9SortOrderE0EiyNS1_21identity_decomposer_tEEEvPT2_PKT1_SF_iiT3__param_0];
	ld.param.u64 	%rd19, [_ZN3cub18CUB_300001_SM_10006detail10radix_sort30DeviceRadixSortHistogramKernelINS1_5radix10policy_hubIiN4cuda3std3__45tupleIJfffEEEyE10Policy1000ELNS0_9SortOrderE0EiyNS1_21identity_decomposer_tEEEvPT2_PKT1_SF_iiT3__param_1];
	ld.param.u64 	%rd17, [_ZN3cub18CUB_300001_SM_10006detail10radix_sort30DeviceRadixSortHistogramKernelINS1_5radix10policy_hubIiN4cuda3std3__45tupleIJfffEEEyE10Policy1000ELNS0_9SortOrderE0EiyNS1_21identity_decomposer_tEEEvPT2_PKT1_SF_iiT3__param_2];
	ld.param.u32 	%r174, [_ZN3cub18CUB_300001_SM_10006detail10radix_sort30DeviceRadixSortHistogramKernelINS1_5radix10policy_hubIiN4cuda3std3__45tupleIJfffEEEyE10Policy1000ELNS0_9SortOrderE0EiyNS1_21identity_decomposer_tEEEvPT2_PKT1_SF_iiT3__param_3];
	ld.param.u32 	%r175, [_ZN3cub18CUB_300001_SM_10006detail10radix_sort30DeviceRadixSortHistogramKernelINS1_5radix10policy_hubIiN4cuda3std3__45tupleIJfffEEEyE10Policy1000ELNS0_9SortOrderE0EiyNS1_21identity_decomposer_tEEEvPT2_PKT1_SF_iiT3__param_4];
	cvta.to.global.u64 	%rd1, %rd19;
	cvta.to.global.u64 	%rd2, %rd18;
	setp.eq.s64 	%p2, %rd17, 0;
	@%p2 bra 	$L__BB11_153;
	sub.s32 	%r176, %r175, %r174;
	add.s32 	%r177, %r176, 7;
	shr.s32 	%r178, %r177, 31;
	shr.u32 	%r179, %r178, 29;
	add.s32 	%r180, %r177, %r179;
	shr.s32 	%r181, %r180, 3;
	mov.u32 	%r182, %tid.x;
	setp.gt.u32 	%p3, %r182, 255;
	setp.lt.s32 	%p4, %r177, 8;
	mov.u32 	%r183, %ctaid.x;
	shl.b32 	%r184, %r183, 11;
	cvt.u64.u32 	%rd3, %r184;
	mov.u32 	%r185, %nctaid.x;
	shl.b32 	%r186, %r185, 11;
	cvt.u64.u32 	%rd4, %r186;
	add.s32 	%r1, %r181, -1;
	and.b32  	%r2, %r181, 15;
	and.b32  	%r3, %r181, 7;
	add.s32 	%r4, %r3, -1;
	and.b32  	%r5, %r181, 3;
	or.pred  	%p1, %p3, %p4;
	shl.b32 	%r187, %r182, 2;
	mov.u32 	%r188, _ZZN3cub18CUB_300001_SM_10006detail10radix_sort30DeviceRadixSortHistogramKernelINS1_5radix10policy_hubIiN4cuda3std3__45tupleIJfffEEEyE10Policy1000ELNS0_9SortOrderE0EiyNS1_21identity_decomposer_tEEEvPT2_PKT1_SF_iiT3_E12temp_storage;
	add.s32 	%r6, %r188, %r187;
	and.b32  	%r7, %r181, 268435440;
	cvt.u64.u32 	%rd5, %r182;
	add.s32 	%r8, %r182, 128;
	add.s32 	%r9, %r182, 256;
	add.s32 	%r10, %r182, 384;
	add.s32 	%r11, %r182, 512;
	add.s32 	%r12, %r182, 640;
	add.s32 	%r13, %r182, 768;
	or.b32  	%r14, %r182, 1024;
	add.s32 	%r15, %r182, 1920;
	and.b32  	%r16, %r181, 268435448;
	and.b32  	%r17, %r181, 1;
	neg.s32 	%r18, %r7;
	add.s32 	%r19, %r6, 8192;
	add.s64 	%rd21, %rd17, -1;
	shr.u64 	%rd22, %rd21, 30;
	add.s64 	%rd23, %rd22, 1;
	min.u64 	%rd6, %rd23, %rd17;
	mov.b64 	%rd135, 0;
$L__BB11_2:
	@%p1 bra 	$L__BB11_30;
	setp.lt.u32 	%p5, %r1, 15;
	mov.b32 	%r439, 0;
	@%p5 bra 	$L__BB11_6;
	mov.u32 	%r436, %r19;
	mov.u32 	%r437, %r18;
$L__BB11_5:
	.pragma "nounroll";
	mov.b32 	%r190, 0;
	st.shared.u32 	[%r436+-8192], %r190;
	st.shared.u32 	[%r436+-7168], %r190;
	st.shared.u32 	[%r436+-6144], %r190;
	st.shared.u32 	[%r436+-5120], %r190;
	st.shared.u32 	[%r436+-4096], %r190;
	st.shared.u32 	[%r436+-3072], %r190;
	st.shared.u32 	[%r436+-2048], %r190;
	st.shared.u32 	[%r436+-1024], %r190;
	st.shared.u32 	[%r436], %r190;
	st.shared.u32 	[%r436+1024], %r190;
	st.shared.u32 	[%r436+2048], %r190;
	st.shared.u32 	[%r436+3072], %r190;
	st.shared.u32 	[%r436+4096], %r190;
	st.shared.u32 	[%r436+5120], %r190;
	st.shared.u32 	[%r436+6144], %r190;
	st.shared.u32 	[%r436+7168], %r190;
	add.s32 	%r437, %r437, 16;
	add.s32 	%r436, %r436, 16384;
	setp.ne.s32 	%p6, %r437, 0;
	mov.u32 	%r439, %r7;
	@%p6 bra 	$L__BB11_5;
$L__BB11_6:
	add.s32 	%r25, %r2, -1;
	setp.eq.s32 	%p7, %r2, 0;
	@%p7 bra 	$L__BB11_16;
	setp.lt.u32 	%p8, %r25, 7;
	@%p8 bra 	$L__BB11_9;
	shl.b32 	%r191, %r439, 10;
	add.s32 	%r192, %r6, %r191;
	mov.b32 	%r193, 0;
	st.shared.u32 	[%r192], %r193;
	st.shared.u32 	[%r192+1024], %r193;
	st.shared.u32 	[%r192+2048], %r193;
	st.shared.u32 	[%r192+3072], %r193;
	st.shared.u32 	[%r192+4096], %r193;
	st.shared.u32 	[%r192+5120], %r193;
	st.shared.u32 	[%r192+6144], %r193;
	st.shared.u32 	[%r192+7168], %r193;
	add.s32 	%r439, %r439, 8;
$L__BB11_9:
	setp.eq.s32 	%p9, %r3, 0;
	@%p9 bra 	$L__BB11_16;
	setp.lt.u32 	%p10, %r4, 3;
	@%p10 bra 	$L__BB11_12;
	shl.b32 	%r194, %r439, 10;
	add.s32 	%r195, %r6, %r194;
	mov.b32 	%r196, 0;
	st.shared.u32 	[%r195], %r196;
	st.shared.u32 	[%r195+1024], %r196;
	st.shared.u32 	[%r195+2048], %r196;
	st.shared.u32 	[%r195+3072], %r196;
	add.s32 	%r439, %r439, 4;
$L__BB11_12:
	setp.eq.s32 	%p11, %r5, 0;
	@%p11 bra 	$L__BB11_16;
	setp.eq.s32 	%p12, %r5, 1;
	shl.b32 	%r197, %r439, 10;
	add.s32 	%r30, %r6, %r197;
	mov.b32 	%r198, 0;
	st.shared.u32 	[%r30], %r198;
	@%p12 bra 	$L__BB11_16;
	setp.eq.s32 	%p13, %r5, 2;
	mov.b32 	%r199, 0;
	st.shared.u32 	[%r30+1024], %r199;
	@%p13 bra 	$L__BB11_16;
	mov.b32 	%r200, 0;
	st.shared.u32 	[%r30+2048], %r200;
$L__BB11_16:
	cvt.u32.u64 	%r201, %rd5;
	setp.gt.u32 	%p14, %r201, 127;
	@%p14 bra 	$L__BB11_30;
	setp.lt.u32 	%p15, %r1, 15;
	mov.b32 	%r443, 0;
	@%p15 bra 	$L__BB11_20;
	mov.b32 	%r441, 0;
$L__BB11_19:
	.pragma "nounroll";
	shl.b32 	%r204, %r441, 10;
	add.s32 	%r205, %r6, %r204;
	mov.b32 	%r206, 0;
	st.shared.u32 	[%r205+512], %r206;
	st.shared.u32 	[%r205+1536], %r206;
	st.shared.u32 	[%r205+2560], %r206;
	st.shared.u32 	[%r205+3584], %r206;
	st.shared.u32 	[%r205+4608], %r206;
	st.shared.u32 	[%r205+5632], %r206;
	st.shared.u32 	[%r205+6656], %r206;
	st.shared.u32 	[%r205+7680], %r206;
	st.shared.u32 	[%r205+8704], %r206;
	st.shared.u32 	[%r205+9728], %r206;
	st.shared.u32 	[%r205+10752], %r206;
	st.shared.u32 	[%r205+11776], %r206;
	st.shared.u32 	[%r205+12800], %r206;
	st.shared.u32 	[%r205+13824], %r206;
	st.shared.u32 	[%r205+14848], %r206;
	st.shared.u32 	[%r205+15872], %r206;
	add.s32 	%r441, %r441, 16;
	setp.ne.s32 	%p16, %r441, %r7;
	mov.u32 	%r443, %r7;
	@%p16 bra 	$L__BB11_19;
$L__BB11_20:
	setp.eq.s32 	%p17, %r2, 0;
	@%p17 bra 	$L__BB11_30;
	setp.lt.u32 	%p18, %r25, 7;
	@%p18 bra 	$L__BB11_23;
	shl.b32 	%r207, %r443, 10;
	add.s32 	%r208, %r6, %r207;
	mov.b32 	%r209, 0;
	st.shared.u32 	[%r208+512], %r209;
	st.shared.u32 	[%r208+1536], %r209;
	st.shared.u32 	[%r208+2560], %r209;
	st.shared.u32 	[%r208+3584], %r209;
	st.shared.u32 	[%r208+4608], %r209;
	st.shared.u32 	[%r208+5632], %r209;
	st.shared.u32 	[%r208+6656], %r209;
	st.shared.u32 	[%r208+7680], %r209;
	add.s32 	%r443, %r443, 8;
$L__BB11_23:
	setp.eq.s32 	%p19, %r3, 0;
	@%p19 bra 	$L__BB11_30;
	setp.lt.u32 	%p20, %r4, 3;
	@%p20 bra 	$L__BB11_26;
	shl.b32 	%r210, %r443, 10;
	add.s32 	%r211, %r6, %r210;
	mov.b32 	%r212, 0;
	st.shared.u32 	[%r211+512], %r212;
	st.shared.u32 	[%r211+1536], %r212;
	st.shared.u32 	[%r211+2560], %r212;
	st.shared.u32 	[%r211+3584], %r212;
	add.s32 	%r443, %r443, 4;
$L__BB11_26:
	setp.eq.s32 	%p21, %r5, 0;
	@%p21 bra 	$L__BB11_30;
	setp.eq.s32 	%p22, %r5, 1;
	shl.b32 	%r213, %r443, 10;
	add.s32 	%r38, %r6, %r213;
	mov.b32 	%r214, 0;
	st.shared.u32 	[%r38+512], %r214;
	@%p22 bra 	$L__BB11_30;
	setp.eq.s32 	%p23, %r5, 2;
	mov.b32 	%r215, 0;
	st.shared.u32 	[%r38+1536], %r215;
	@%p23 bra 	$L__BB11_30;
	mov.b32 	%r216, 0;
	st.shared.u32 	[%r38+2560], %r216;
$L__BB11_30:
	bar.sync 	0;
	bar.sync 	0;
	shl.b64 	%rd8, %rd135, 30;
	sub.s64 	%rd24, %rd17, %rd8;
	min.u64 	%rd9, %rd24, 1073741824;
	setp.le.u64 	%p24, %rd9, %rd3;
	@%p24 bra 	$L__BB11_70;
	mov.u64 	%rd136, %rd3;
$L__BB11_32:
	add.s64 	%rd11, %rd136, %rd8;
	sub.s64 	%rd12, %rd17, %rd11;
	setp.lt.u64 	%p25, %rd12, 2048;
	@%p25 bra 	$L__BB11_34;
	add.s64 	%rd27, %rd11, %rd5;
	shl.b64 	%rd28, %rd27, 2;
	add.s64 	%rd29, %rd1, %rd28;
	ld.global.u32 	%r475, [%rd29];
	ld.global.u32 	%r474, [%rd29+512];
	ld.global.u32 	%r473, [%rd29+1024];
	ld.global.u32 	%r472, [%rd29+1536];
	ld.global.u32 	%r471, [%rd29+2048];
	ld.global.u32 	%r470, [%rd29+2560];
	ld.global.u32 	%r469, [%rd29+3072];
	ld.global.u32 	%r468, [%rd29+3584];
	ld.global.u32 	%r467, [%rd29+4096];
	ld.global.u32 	%r466, [%rd29+4608];
	ld.global.u32 	%r465, [%rd29+5120];
	ld.global.u32 	%r464, [%rd29+5632];
	ld.global.u32 	%r463, [%rd29+6144];
	ld.global.u32 	%r462, [%rd29+6656];
	ld.global.u32 	%r461, [%rd29+7168];
	ld.global.u32 	%r460, [%rd29+7680];
	bra.uni 	$L__BB11_66;
$L__BB11_34:
	cvt.u32.u64 	%r218, %rd5;
	cvt.u32.u64 	%r55, %rd12;
	setp.ge.s32 	%p26, %r218, %r55;
	add.s64 	%rd25, %rd11, %rd5;
	shl.b64 	%rd26, %rd25, 2;
	add.s64 	%rd13, %rd1, %rd26;
	mov.b32 	%r475, 2147483647;
	@%p26 bra 	$L__BB11_36;
	ld.global.u32 	%r475, [%rd13];
$L__BB11_36:
	setp.ge.s32 	%p27, %r8, %r55;
	mov.b32 	%r474, 2147483647;
	@%p27 bra 	$L__BB11_38;
	ld.global.u32 	%r474, [%rd13+512];
$L__BB11_38:
	setp.ge.s32 	%p28, %r9, %r55;
	mov.b32 	%r473, 2147483647;
	@%p28 bra 	$L__BB11_40;
	ld.global.u32 	%r473, [%rd13+1024];
$L__BB11_40:
	setp.ge.s32 	%p29, %r10, %r55;
	mov.b32 	%r472, 2147483647;
	@%p29 bra 	$L__BB11_42;
	ld.global.u32 	%r472, [%rd13+1536];
$L__BB11_42:
	setp.ge.s32 	%p30, %r11, %r55;
	mov.b32 	%r471, 2147483647;
	@%p30 bra 	$L__BB11_44;
	ld.global.u32 	%r471, [%rd13+2048];
$L__BB11_44:
	setp.ge.s32 	%p31, %r12, %r55;
	mov.b32 	%r470, 2147483647;
	@%p31 bra 	$L__BB11_46;
	ld.global.u32 	%r470, [%rd13+2560];
$L__BB11_46:
	setp.ge.s32 	%p32, %r13, %r55;
	mov.b32 	%r469, 2147483647;
	@%p32 bra 	$L__BB11_48;
	ld.global.u32 	%r469, [%rd13+3072];
$L__BB11_48:
	mov.u32 	%r226, %tid.x;
	add.s32 	%r227, %r226, 896;
	setp.ge.s32 	%p33, %r227, %r55;
	mov.b32 	%r468, 2147483647;
	@%p33 bra 	$L__BB11_50;
	ld.global.u32 	%r468, [%rd13+3584];
$L__BB11_50:
	setp.ge.s32 	%p34, %r14, %r55;
	mov.b32 	%r467, 2147483647;
	@%p34 bra 	$L__BB11_52;
	ld.global.u32 	%r467, [%rd13+4096];
$L__BB11_52:
	add.s32 	%r231, %r226, 1152;
	setp.ge.s32 	%p35, %r231, %r55;
	mov.b32 	%r466, 2147483647;
	@%p35 bra 	$L__BB11_54;
	ld.global.u32 	%r466, [%rd13+4608];
$L__BB11_54:
	add.s32 	%r234, %r226, 1280;
	setp.ge.s32 	%p36, %r234, %r55;
	mov.b32 	%r465, 2147483647;
	@%p36 bra 	$L__BB11_56;
	ld.global.u32 	%r465, [%rd13+5120];
$L__BB11_56:
	add.s32 	%r237, %r226, 1408;
	setp.ge.s32 	%p37, %r237, %r55;
	mov.b32 	%r464, 2147483647;
	@%p37 bra 	$L__BB11_58;
	ld.global.u32 	%r464, [%rd13+5632];
$L__BB11_58:
	add.s32 	%r240, %r226, 1536;
	setp.ge.s32 	%p38, %r240, %r55;
	mov.b32 	%r463, 2147483647;
	@%p38 bra 	$L__BB11_60;
	ld.global.u32 	%r463, [%rd13+6144];
$L__BB11_60:
	add.s32 	%r243, %r226, 1664;
	setp.ge.s32 	%p39, %r243, %r55;
	mov.b32 	%r462, 2147483647;
	@%p39 bra 	$L__BB11_62;
	ld.global.u32 	%r462, [%rd13+6656];
$L__BB11_62:
	add.s32 	%r246, %r226, 1792;
	setp.ge.s32 	%p40, %r246, %r55;
	mov.b32 	%r461, 2147483647;
	@%p40 bra 	$L__BB11_64;
	ld.global.u32 	%r461, [%rd13+7168];
$L__BB11_64:
	setp.ge.s32 	%p41, %r15, %r55;
	mov.b32 	%r460, 2147483647;
	@%p41 bra 	$L__BB11_66;
	ld.global.u32 	%r460, [%rd13+7680];
$L__BB11_66:
	setp.le.s32 	%p42, %r175, %r174;
	@%p42 bra 	$L__BB11_69;
	xor.b32  	%r103, %r460, -2147483648;
	xor.b32  	%r104, %r461, -2147483648;
	xor.b32  	%r105, %r462, -2147483648;
	xor.b32  	%r106, %r463, -2147483648;
	xor.b32  	%r107, %r464, -2147483648;
	xor.b32  	%r108, %r465, -2147483648;
	xor.b32  	%r109, %r466, -2147483648;
	xor.b32  	%r110, %r467, -2147483648;
	xor.b32  	%r111, %r468, -2147483648;
	xor.b32  	%r112, %r469, -2147483648;
	xor.b32  	%r113, %r470, -2147483648;
	xor.b32  	%r114, %r471, -2147483648;
	xor.b32  	%r115, %r472, -2147483648;
	xor.b32  	%r116, %r473, -2147483648;
	xor.b32  	%r117, %r474, -2147483648;
	xor.b32  	%r118, %r475, -2147483648;
	mov.b32 	%r476, 0;
	mov.u32 	%r477, %r174;
$L__BB11_68:
	sub.s32 	%r249, %r175, %r477;
	shl.b32 	%r250, %r476, 10;
	mov.u32 	%r251, _ZZN3cub18CUB_300001_SM_10006detail10radix_sort30DeviceRadixSortHistogramKernelINS1_5radix10policy_hubIiN4cuda3std3__45tupleIJfffEEEyE10Policy1000ELNS0_9SortOrderE0EiyNS1_21identity_decomposer_tEEEvPT2_PKT1_SF_iiT3_E12temp_storage;
	add.s32 	%r252, %r251, %r250;
	min.s32 	%r253, %r249, 8;
	mov.b32 	%r254, -1;
	shl.b32 	%r255, %r254, %r253;
	not.b32 	%r256, %r255;
	shr.u32 	%r257, %r118, %r477;
	and.b32  	%r258, %r257, %r256;
	shl.b32 	%r259, %r258, 2;
	add.s32 	%r260, %r252, %r259;
	atom.shared.add.u32 	%r261, [%r260], 1;
	shr.u32 	%r262, %r117, %r477;
	and.b32  	%r263, %r262, %r256;
	shl.b32 	%r264, %r263, 2;
	add.s32 	%r265, %r252, %r264;
	atom.shared.add.u32 	%r266, [%r265], 1;
	shr.u32 	%r267, %r116, %r477;
	and.b32  	%r268, %r267, %r256;
	shl.b32 	%r269, %r268, 2;
	add.s32 	%r270, %r252, %r269;
	atom.shared.add.u32 	%r271, [%r270], 1;
	shr.u32 	%r272, %r115, %r477;
	and.b32  	%r273, %r272, %r256;
	shl.b32 	%r274, %r273, 2;
	add.s32 	%r275, %r252, %r274;
	atom.shared.add.u32 	%r276, [%r275], 1;
	shr.u32 	%r277, %r114, %r477;
	and.b32  	%r278, %r277, %r256;
	shl.b32 	%r279, %r278, 2;
	add.s32 	%r280, %r252, %r279;
	atom.shared.add.u32 	%r281, [%r280], 1;
	shr.u32 	%r282, %r113, %r477;
	and.b32  	%r283, %r282, %r256;
	shl.b32 	%r284, %r283, 2;
	add.s32 	%r285, %r252, %r284;
	atom.shared.add.u32 	%r286, [%r285], 1;
	shr.u32 	%r287, %r112, %r477;
	and.b32  	%r288, %r287, %r256;
	shl.b32 	%r289, %r288, 2;
	add.s32 	%r290, %r252, %r289;
	atom.shared.add.u32 	%r291, [%r290], 1;
	shr.u32 	%r292, %r111, %r477;
	and.b32  	%r293, %r292, %r256;
	shl.b32 	%r294, %r293, 2;
	add.s32 	%r295, %r252, %r294;
	atom.shared.add.u32 	%r296, [%r295], 1;
	shr.u32 	%r297, %r110, %r477;
	and.b32  	%r298, %r297, %r256;
	shl.b32 	%r299, %r298, 2;
	add.s32 	%r300, %r252, %r299;
	atom.shared.add.u32 	%r301, [%r300], 1;
	shr.u32 	%r302, %r109, %r477;
	and.b32  	%r303, %r302, %r256;
	shl.b32 	%r304, %r303, 2;
	add.s32 	%r305, %r252, %r304;
	atom.shared.add.u32 	%r306, [%r305], 1;
	shr.u32 	%r307, %r108, %r477;
	and.b32  	%r308, %r307, %r256;
	shl.b32 	%r309, %r308, 2;
	add.s32 	%r310, %r252, %r309;
	atom.shared.add.u32 	%r311, [%r310], 1;
	shr.u32 	%r312, %r107, %r477;
	and.b32  	%r313, %r312, %r256;
	shl.b32 	%r314, %r313, 2;
	add.s32 	%r315, %r252, %r314;
	atom.shared.add.u32 	%r316, [%r315], 1;
	shr.u32 	%r317, %r106, %r477;
	and.b32  	%r318, %r317, %r256;
	shl.b32 	%r319, %r318, 2;
	add.s32 	%r320, %r252, %r319;
	atom.shared.add.u32 	%r321, [%r320], 1;
	shr.u32 	%r322, %r105, %r477;
	and.b32  	%r323, %r322, %r256;
	shl.b32 	%r324, %r323, 2;
	add.s32 	%r325, %r252, %r324;
	atom.shared.add.u32 	%r326, [%r325], 1;
	shr.u32 	%r327, %r104, %r477;
	and.b32  	%r328, %r327, %r256;
	shl.b32 	%r329, %r328, 2;
	add.s32 	%r330, %r252, %r329;
	atom.shared.add.u32 	%r331, [%r330], 1;
	shr.u32 	%r332, %r103, %r477;
	and.b32  	%r333, %r332, %r256;
	shl.b32 	%r334, %r333, 2;
	add.s32 	%r335, %r252, %r334;
	atom.shared.add.u32 	%r336, [%r335], 1;
	add.s32 	%r477, %r477, 8;
	add.s32 	%r476, %r476, 1;
	setp.lt.s32 	%p43, %r477, %r175;
	@%p43 bra 	$L__BB11_68;
$L__BB11_69:
	add.s64 	%rd136, %rd136, %rd4;
	setp.lt.u64 	%p44, %rd136, %rd9;
	@%p44 bra 	$L__BB11_32;
$L__BB11_70:
	bar.sync 	0;
	@%p1 bra 	$L__BB11_152;
	setp.lt.u32 	%p45, %r1, 7;
	mov.b32 	%r480, 0;
	@%p45 bra 	$L__BB11_90;
	mov.b32 	%r478, 0;
$L__BB11_73:
	.pragma "nounroll";
	shl.b32 	%r339, %r478, 10;
	add.s32 	%r124, %r6, %r339;
	ld.shared.u32 	%r125, [%r124];
	setp.eq.s32 	%p46, %r125, 0;
	@%p46 bra 	$L__BB11_75;
	cvt.u32.u64 	%r340, %rd5;
	shl.b32 	%r341, %r478, 8;
	add.s32 	%r342, %r341, %r340;
	mul.wide.u32 	%rd30, %r342, 8;
	add.s64 	%rd31, %rd2, %rd30;
	cvt.u64.u32 	%rd32, %r125;
	atom.global.add.u64 	%rd33, [%rd31], %rd32;
$L__BB11_75:
	ld.shared.u32 	%r126, [%r124+1024];
	setp.eq.s32 	%p47, %r126, 0;
	@%p47 bra 	$L__BB11_77;
	cvt.u32.u64 	%r343, %rd5;
	shl.b32 	%r344, %r478, 8;
	add.s32 	%r345, %r344, %r343;
	add.s32 	%r346, %r345, 256;
	mul.wide.u32 	%rd34, %r346, 8;
	add.s64 	%rd35, %rd2, %rd34;
	cvt.u64.u32 	%rd36, %r126;
	atom.global.add.u64 	%rd37, [%rd35], %rd36;
$L__BB11_77:
	ld.shared.u32 	%r127, [%r124+2048];
	setp.eq.s32 	%p48, %r127, 0;
	@%p48 bra 	$L__BB11_79;
	cvt.u32.u64 	%r347, %rd5;
	shl.b32 	%r348, %r478, 8;
	add.s32 	%r349, %r348, %r347;
	add.s32 	%r350, %r349, 512;
	mul.wide.u32 	%rd38, %r350, 8;
	add.s64 	%rd39, %rd2, %rd38;
	cvt.u64.u32 	%rd40, %r127;
	atom.global.add.u64 	%rd41, [%rd39], %rd40;
$L__BB11_79:
	ld.shared.u32 	%r128, [%r124+3072];
	setp.eq.s32 	%p49, %r128, 0;
	@%p49 bra 	$L__BB11_81;
	cvt.u32.u64 	%r351, %rd5;
	shl.b32 	%r352, %r478, 8;
	add.s32 	%r353, %r352, %r351;
	add.s32 	%r354, %r353, 768;
	mul.wide.u32 	%rd42, %r354, 8;
	add.s64 	%rd43, %rd2, %rd42;
	cvt.u64.u32 	%rd44, %r128;
	atom.global.add.u64 	%rd45, [%rd43], %rd44;
$L__BB11_81:
	ld.shared.u32 	%r129, [%r124+4096];
	setp.eq.s32 	%p50, %r129, 0;
	@%p50 bra 	$L__BB11_83;
	cvt.u32.u64 	%r355, %rd5;
	shl.b32 	%r356, %r478, 8;
	add.s32 	%r357, %r356, %r355;
	add.s32 	%r358, %r357, 1024;
	mul.wide.u32 	%rd46, %r358, 8;
	add.s64 	%rd47, %rd2, %rd46;
	cvt.u64.u32 	%rd48, %r129;
	atom.global.add.u64 	%rd49, [%rd47], %rd48;
$L__BB11_83:
	ld.shared.u32 	%r130, [%r124+5120];
	setp.eq.s32 	%p51, %r130, 0;
	@%p51 bra 	$L__BB11_85;
	cvt.u32.u64 	%r359, %rd5;
	shl.b32 	%r360, %r478, 8;
	add.s32 	%r361, %r360, %r359;
	add.s32 	%r362, %r361, 1280;
	mul.wide.u32 	%rd50, %r362, 8;
	add.s64 	%rd51, %rd2, %rd50;
	cvt.u64.u32 	%rd52, %r130;
	atom.global.add.u64 	%rd53, [%rd51], %rd52;
$L__BB11_85:
	ld.shared.u32 	%r131, [%r124+6144];
	setp.eq.s32 	%p52, %r131, 0;
	@%p52 bra 	$L__BB11_87;
	cvt.u32.u64 	%r363, %rd5;
	shl.b32 	%r364, %r478, 8;
	add.s32 	%r365, %r364, %r363;
	add.s32 	%r366, %r365, 1536;
	mul.wide.u32 	%rd54, %r366, 8;
	add.s64 	%rd55, %rd2, %rd54;
	cvt.u64.u32 	%rd56, %r131;
	atom.global.add.u64 	%rd57, [%rd55], %rd56;
$L__BB11_87:
	ld.shared.u32 	%r132, [%r124+7168];
	setp.eq.s32 	%p53, %r132, 0;
	@%p53 bra 	$L__BB11_89;
	cvt.u32.u64 	%r367, %rd5;
	shl.b32 	%r368, %r478, 8;
	add.s32 	%r369, %r368, %r367;
	add.s32 	%r370, %r369, 1792;
	mul.wide.u32 	%rd58, %r370, 8;
	add.s64 	%rd59, %rd2, %rd58;
	cvt.u64.u32 	%rd60, %r132;
	atom.global.add.u64 	%rd61, [%rd59], %rd60;
$L__BB11_89:
	add.s32 	%r478, %r478, 8;
	setp.ne.s32 	%p54, %r478, %r16;
	mov.u32 	%r480, %r16;
	@%p54 bra 	$L__BB11_73;
$L__BB11_90:
	add.s32 	%r135, %r5, -1;
	setp.eq.s32 	%p55, %r3, 0;
	@%p55 bra 	$L__BB11_111;
	setp.lt.u32 	%p56, %r4, 3;
	@%p56 bra 	$L__BB11_101;
	shl.b32 	%r371, %r480, 10;
	add.s32 	%r136, %r6, %r371;
	ld.shared.u32 	%r137, [%r136];
	setp.eq.s32 	%p57, %r137, 0;
	@%p57 bra 	$L__BB11_94;
	cvt.u32.u64 	%r372, %rd5;
	shl.b32 	%r373, %r480, 8;
	add.s32 	%r374, %r373, %r372;
	mul.wide.u32 	%rd62, %r374, 8;
	add.s64 	%rd63, %rd2, %rd62;
	cvt.u64.u32 	%rd64, %r137;
	atom.global.add.u64 	%rd65, [%rd63], %rd64;
$L__BB11_94:
	ld.shared.u32 	%r138, [%r136+1024];
	setp.eq.s32 	%p58, %r138, 0;
	@%p58 bra 	$L__BB11_96;
	cvt.u32.u64 	%r375, %rd5;
	shl.b32 	%r376, %r480, 8;
	add.s32 	%r377, %r376, %r375;
	add.s32 	%r378, %r377, 256;
	mul.wide.u32 	%rd66, %r378, 8;
	add.s64 	%rd67, %rd2, %rd66;
	cvt.u64.u32 	%rd68, %r138;
	atom.global.add.u64 	%rd69, [%rd67], %rd68;
$L__BB11_96:
	ld.shared.u32 	%r139, [%r136+2048];
	setp.eq.s32 	%p59, %r139, 0;
	@%p59 bra 	$L__BB11_98;
	cvt.u32.u64 	%r379, %rd5;
	shl.b32 	%r380, %r480, 8;
	add.s32 	%r381, %r380, %r379;
	add.s32 	%r382, %r381, 512;
	mul.wide.u32 	%rd70, %r382, 8;
	add.s64 	%rd71, %rd2, %rd70;
	cvt.u64.u32 	%rd72, %r139;
	atom.global.add.u64 	%rd73, [%rd71], %rd72;
$L__BB11_98:
	ld.shared.u32 	%r140, [%r136+3072];
	setp.eq.s32 	%p60, %r140, 0;
	@%p60 bra 	$L__BB11_100;
	cvt.u32.u64 	%r383, %rd5;
	shl.b32 	%r384, %r480, 8;
	add.s32 	%r385, %r384, %r383;
	add.s32 	%r386, %r385, 768;
	mul.wide.u32 	%rd74, %r386, 8;
	add.s64 	%rd75, %rd2, %rd74;
	cvt.u64.u32 	%rd76, %r140;
	atom.global.add.u64 	%rd77, [%rd75], %rd76;
$L__BB11_100:
	add.s32 	%r480, %r480, 4;
$L__BB11_101:
	setp.eq.s32 	%p61, %r5, 0;
	@%p61 bra 	$L__BB11_111;
	setp.eq.s32 	%p62, %r135, 0;
	@%p62 bra 	$L__BB11_108;
	shl.b32 	%r387, %r480, 10;
	add.s32 	%r143, %r6, %r387;
	ld.shared.u32 	%r144, [%r143];
	setp.eq.s32 	%p63, %r144, 0;
	@%p63 bra 	$L__BB11_105;
	cvt.u32.u64 	%r388, %rd5;
	shl.b32 	%r389, %r480, 8;
	add.s32 	%r390, %r389, %r388;
	mul.wide.u32 	%rd78, %r390, 8;
	add.s64 	%rd79, %rd2, %rd78;
	cvt.u64.u32 	%rd80, %r144;
	atom.global.add.u64 	%rd81, [%rd79], %rd80;
$L__BB11_105:
	ld.shared.u32 	%r145, [%r143+1024];
	setp.eq.s32 	%p64, %r145, 0;
	@%p64 bra 	$L__BB11_107;
	cvt.u32.u64 	%r391, %rd5;
	shl.b32 	%r392, %r480, 8;
	add.s32 	%r393, %r392, %r391;
	add.s32 	%r394, %r393, 256;
	mul.wide.u32 	%rd82, %r394, 8;
	add.s64 	%rd83, %rd2, %rd82;
	cvt.u64.u32 	%rd84, %r145;
	atom.global.add.u64 	%rd85, [%rd83], %rd84;
$L__BB11_107:
	add.s32 	%r480, %r480, 2;
$L__BB11_108:
	setp.eq.s32 	%p65, %r17, 0;
	@%p65 bra 	$L__BB11_111;
	shl.b32 	%r395, %r480, 10;
	add.s32 	%r396, %r6, %r395;
	ld.shared.u32 	%r148, [%r396];
	setp.eq.s32 	%p66, %r148, 0;
	@%p66 bra 	$L__BB11_111;
	cvt.u32.u64 	%r397, %rd5;
	shl.b32 	%r398, %r480, 8;
	add.s32 	%r399, %r398, %r397;
	mul.wide.u32 	%rd86, %r399, 8;
	add.s64 	%rd87, %rd2, %rd86;
	cvt.u64.u32 	%rd88, %r148;
	atom.global.add.u64 	%rd89, [%rd87], %rd88;
$L__BB11_111:
	cvt.u32.u64 	%r400, %rd5;
	setp.gt.u32 	%p67, %r400, 127;
	@%p67 bra 	$L__BB11_152;
	setp.lt.u32 	%p68, %r1, 7;
	mov.b32 	%r484, 0;
	@%p68 bra 	$L__BB11_131;
	mov.b32 	%r482, 0;
$L__BB11_114:
	.pragma "nounroll";
	shl.b32 	%r404, %r482, 10;
	add.s32 	%r150, %r6, %r404;
	ld.shared.u32 	%r151, [%r150+512];
	setp.eq.s32 	%p69, %r151, 0;
	shl.b32 	%r405, %r482, 8;
	add.s32 	%r406, %r405, %r400;
	mul.wide.u32 	%rd90, %r406, 8;
	add.s64 	%rd15, %rd2, %rd90;
	@%p69 bra 	$L__BB11_116;
	cvt.u64.u32 	%rd91, %r151;
	atom.global.add.u64 	%rd92, [%rd15+1024], %rd91;
$L__BB11_116:
	ld.shared.u32 	%r152, [%r150+1536];
	setp.eq.s32 	%p70, %r152, 0;
	@%p70 bra 	$L__BB11_118;
	cvt.u64.u32 	%rd93, %r152;
	atom.global.add.u64 	%rd94, [%rd15+3072], %rd93;
$L__BB11_118:
	ld.shared.u32 	%r153, [%r150+2560];
	setp.eq.s32 	%p71, %r153, 0;
	@%p71 bra 	$L__BB11_120;
	cvt.u64.u32 	%rd95, %r153;
	atom.global.add.u64 	%rd96, [%rd15+5120], %rd95;
$L__BB11_120:
	ld.shared.u32 	%r154, [%r150+3584];
	setp.eq.s32 	%p72, %r154, 0;
	@%p72 bra 	$L__BB11_122;
	cvt.u64.u32 	%rd97, %r154;
	atom.global.add.u64 	%rd98, [%rd15+7168], %rd97;
$L__BB11_122:
	ld.shared.u32 	%r155, [%r150+4608];
	setp.eq.s32 	%p73, %r155, 0;
	@%p73 bra 	$L__BB11_124;
	cvt.u64.u32 	%rd99, %r155;
	atom.global.add.u64 	%rd100, [%rd15+9216], %rd99;
$L__BB11_124:
	ld.shared.u32 	%r156, [%r150+5632];
	setp.eq.s32 	%p74, %r156, 0;
	@%p74 bra 	$L__BB11_126;
	cvt.u64.u32 	%rd101, %r156;
	atom.global.add.u64 	%rd102, [%rd15+11264], %rd101;
$L__BB11_126:
	ld.shared.u32 	%r157, [%r150+6656];
	setp.eq.s32 	%p75, %r157, 0;
	@%p75 bra 	$L__BB11_128;
	cvt.u64.u32 	%rd103, %r157;
	atom.global.add.u64 	%rd104, [%rd15+13312], %rd103;
$L__BB11_128:
	ld.shared.u32 	%r158, [%r150+7680];
	setp.eq.s32 	%p76, %r158, 0;
	@%p76 bra 	$L__BB11_130;
	cvt.u64.u32 	%rd105, %r158;
	atom.global.add.u64 	%rd106, [%rd15+15360], %rd105;
$L__BB11_130:
	add.s32 	%r482, %r482, 8;
	setp.ne.s32 	%p77, %r482, %r16;
	mov.u32 	%r484, %r16;
	@%p77 bra 	$L__BB11_114;
$L__BB11_131:
	setp.eq.s32 	%p78, %r3, 0;
	@%p78 bra 	$L__BB11_152;
	setp.lt.u32 	%p79, %r4, 3;
	@%p79 bra 	$L__BB11_142;
	shl.b32 	%r407, %r484, 10;
	add.s32 	%r161, %r6, %r407;
	ld.shared.u32 	%r162, [%r161+512];
	setp.eq.s32 	%p80, %r162, 0;
	@%p80 bra 	$L__BB11_135;
	shl.b32 	%r409, %r484, 8;
	add.s32 	%r410, %r409, %r400;
	mul.wide.u32 	%rd107, %r410, 8;
	add.s64 	%rd108, %rd2, %rd107;
	cvt.u64.u32 	%rd109, %r162;
	atom.global.add.u64 	%rd110, [%rd108+1024], %rd109;
$L__BB11_135:
	ld.shared.u32 	%r163, [%r161+1536];
	setp.eq.s32 	%p81, %r163, 0;
	@%p81 bra 	$L__BB11_137;
	shl.b32 	%r412, %r484, 8;
	add.s32 	%r413, %r412, %r400;
	add.s32 	%r414, %r413, 256;
	mul.wide.u32 	%rd111, %r414, 8;
	add.s64 	%rd112, %rd2, %rd111;
	cvt.u64.u32 	%rd113, %r163;
	atom.global.add.u64 	%rd114, [%rd112+1024], %rd113;
$L__BB11_137:
	ld.shared.u32 	%r164, [%r161+2560];
	setp.eq.s32 	%p82, %r164, 0;
	@%p82 bra 	$L__BB11_139;
	shl.b32 	%r416, %r484, 8;
	add.s32 	%r417, %r416, %r400;
	add.s32 	%r418, %r417, 512;
	mul.wide.u32 	%rd115, %r418, 8;
	add.s64 	%rd116, %rd2, %rd115;
	cvt.u64.u32 	%rd117, %r164;
	atom.global.add.u64 	%rd118, [%rd116+1024], %rd117;
$L__BB11_139:
	ld.shared.u32 	%r165, [%r161+3584];
	setp.eq.s32 	%p83, %r165, 0;
	@%p83 bra 	$L__BB11_141;
	shl.b32 	%r420, %r484, 8;
	add.s32 	%r421, %r420, %r400;
	add.s32 	%r422, %r421, 768;
	mul.wide.u32 	%rd119, %r422, 8;
	add.s64 	%rd120, %rd2, %rd119;
	cvt.u64.u32 	%rd121, %r165;
	atom.global.add.u64 	%rd122, [%rd120+1024], %rd121;
$L__BB11_141:
	add.s32 	%r484, %r484, 4;
$L__BB11_142:
	setp.eq.s32 	%p84, %r5, 0;
	@%p84 bra 	$L__BB11_152;
	setp.eq.s32 	%p85, %r135, 0;
	@%p85 bra 	$L__BB11_149;
	shl.b32 	%r423, %r484, 10;
	add.s32 	%r168, %r6, %r423;
	ld.shared.u32 	%r169, [%r168+512];
	setp.eq.s32 	%p86, %r169, 0;
	@%p86 bra 	$L__BB11_146;
	shl.b32 	%r425, %r484, 8;
	add.s32 	%r426, %r425, %r400;
	mul.wide.u32 	%rd123, %r426, 8;
	add.s64 	%rd124, %rd2, %rd123;
	cvt.u64.u32 	%rd125, %r169;
	atom.global.add.u64 	%rd126, [%rd124+1024], %rd125;
$L__BB11_146:
	ld.shared.u32 	%r170, [%r168+1536];
	setp.eq.s32 	%p87, %r170, 0;
	@%p87 bra 	$L__BB11_148;
	shl.b32 	%r428, %r484, 8;
	add.s32 	%r429, %r428, %r400;
	add.s32 	%r430, %r429, 256;
	mul.wide.u32 	%rd127, %r430, 8;
	add.s64 	%rd128, %rd2, %rd127;
	cvt.u64.u32 	%rd129, %r170;
	atom.global.add.u64 	%rd130, [%rd128+1024], %rd129;
$L__BB11_148:
	add.s32 	%r484, %r484, 2;
$L__BB11_149:
	setp.eq.s32 	%p88, %r17, 0;
	@%p88 bra 	$L__BB11_152;
	shl.b32 	%r431, %r484, 10;
	add.s32 	%r432, %r6, %r431;
	ld.shared.u32 	%r173, [%r432+512];
	setp.eq.s32 	%p89, %r173, 0;
	@%p89 bra 	$L__BB11_152;
	shl.b32 	%r434, %r484, 8;
	add.s32 	%r435, %r434, %r400;
	mul.wide.u32 	%rd131, %r435, 8;
	add.s64 	%rd132, %rd2, %rd131;
	cvt.u64.u32 	%rd133, %r173;
	atom.global.add.u64 	%rd134, [%rd132+1024], %rd133;
$L__BB11_152:
	bar.sync 	0;
	add.s64 	%rd135, %rd135, 1;
	setp.ne.s64 	%p90, %rd135, %rd6;
	@%p90 bra 	$L__BB11_2;
$L__BB11_153:
	ret;

}
	// .globl	_ZN3cub18CUB_300001_SM_10006detail10radix_sort33DeviceRadixSortExclusiveSumKernelINS1_5radix10policy_hubIiN4cuda3std3__45tupleIJfffEEEyE10Policy1000EyEEvPT0_
.visible .entry _ZN3cub18CUB_300001_SM_10006detail10radix_sort33DeviceRadixSortExclusiveSumKernelINS1_5radix10policy_hubIiN4cuda3std3__45tupleIJfffEEEyE10Policy1000EyEEvPT0_(
	.param .u64 .ptr .align 1 _ZN3cub18CUB_300001_SM_10006detail10radix_sort33DeviceRadixSortExclusiveSumKernelINS1_5radix10policy_hubIiN4cuda3std3__45tupleIJfffEEEyE10Policy1000EyEEvPT0__param_0
)
{
	.reg .pred 	%p<4>;
	.reg .b32 	%r<28>;
	.reg .b64 	%rd<54>;
	// demoted variable
	.shared .align 16 .b8 _ZZN3cub18CUB_300001_SM_10006detail10radix_sort33DeviceRadixSortExclusiveSumKernelINS1_5radix10policy_hubIiN4cuda3std3__45tupleIJfffEEEyE10Policy1000EyEEvPT0_E12temp_storage[2336];
	ld.param.u64 	%rd5, [_ZN3cub18CUB_300001_SM_10006detail10radix_sort33DeviceRadixSortExclusiveSumKernelINS1_5radix10policy_hubIiN4cuda3std3__45tupleIJfffEEEyE10Policy1000EyEEvPT0__param_0];
	cvta.to.global.u64 	%rd6, %rd5;
	mov.u32 	%r3, %ctaid.x;
	shl.b32 	%r4, %r3, 8;
	mov.u32 	%r1, %tid.x;
	setp.gt.u32 	%p1, %r1, 255;
	add.s32 	%r5, %r4, %r1;
	mul.wide.s32 	%rd7, %r5, 8;
	add.s64 	%rd1, %rd6, %rd7;
	@%p1 bra 	$L__BB12_2;
	ld.global.u64 	%rd53, [%rd1];
$L__BB12_2:
	shr.u32 	%r6, %r1, 3;
	add.s32 	%r7, %r6, %r1;
	shl.b32 	%r8, %r7, 3;
	mov.u32 	%r9, _ZZN3cub18CUB_300001_SM_10006detail10radix_sort33DeviceRadixSortExclusiveSumKernelINS1_5radix10policy_hubIiN4cuda3std3__45tupleIJfffEEEyE10Policy1000EyEEvPT0_E12temp_storage;
	add.s32 	%r10, %r9, %r8;
	add.s32 	%r2, %r10, 16;
	st.shared.u64 	[%r10+16], %rd53;
	bar.sync 	0;
	setp.gt.u32 	%p2, %r1, 31;
	@%p2 bra 	$L__BB12_4;
	mad.lo.s32 	%r27, %r1, 72, %r9;
	ld.shared.u64 	%rd23, [%r27+16];
	ld.shared.u64 	%rd24, [%r27+24];
	ld.shared.u64 	%rd25, [%r27+32];
	ld.shared.u64 	%rd26, [%r27+40];
	ld.shared.u64 	%rd27, [%r27+48];
	ld.shared.u64 	%rd28, [%r27+56];
	ld.shared.u64 	%rd29, [%r27+64];
	ld.shared.u64 	%rd30, [%r27+72];
	add.s64 	%rd31, %rd24, %rd23;
	add.s64 	%rd32, %rd31, %rd25;
	add.s64 	%rd33, %rd32, %rd26;
	add.s64 	%rd34, %rd33, %rd27;
	add.s64 	%rd35, %rd34, %rd28;
	add.s64 	%rd36, %rd35, %rd29;
	add.s64 	%rd10, %rd36, %rd30;
	mov.b32 	%r11, 1;
	mov.b32 	%r24, 0;
	mov.b32 	%r25, -1;
	// begin inline asm
	{  .reg .u64 r0;  .reg .u32 lo;  .reg .u32 hi;  .reg .pred p;  mov.b64 {lo, hi}, %rd10;  shfl.sync.up.b32 lo|p, lo, %r11, %r24, %r25;  shfl.sync.up.b32 hi|p, hi, %r11, %r24, %r25;  mov.b64 r0, {lo, hi};  @p add.u64 r0, r0, %rd10;  mov.u64 %rd8, r0;}
	// end inline asm
	mov.b32 	%r14, 2;
	// begin inline asm
	{  .reg .u64 r0;  .reg .u32 lo;  .reg .u32 hi;  .reg .pred p;  mov.b64 {lo, hi}, %rd8;  shfl.sync.up.b32 lo|p, lo, %r14, %r24, %r25;  shfl.sync.up.b32 hi|p, hi, %r14, %r24, %r25;  mov.b64 r0, {lo, hi};  @p add.u64 r0, r0, %rd8;  mov.u64 %rd11, r0;}
	// end inline asm
	mov.b32 	%r17, 4;
	// begin inline asm
	{  .reg .u64 r0;  .reg .u32 lo;  .reg .u32 hi;  .reg .pred p;  mov.b64 {lo, hi}, %rd11;  shfl.sync.up.b32 lo|p, lo, %r17, %r24, %r25;  shfl.sync.up.b32 hi|p, hi, %r17, %r24, %r25;  mov.b64 r0, {lo, hi};  @p add.u64 r0, r0, %rd11;  mov.u64 %rd14, r0;}
	// end inline asm
	mov.b32 	%r20, 8;
	// begin inline asm
	{  .reg .u64 r0;  .reg .u32 lo;  .reg .u32 hi;  .reg .pred p;  mov.b64 {lo, hi}, %rd14;  shfl.sync.up.b32 lo|p, lo, %r20, %r24, %r25;  shfl.sync.up.b32 hi|p, hi, %r20, %r24, %r25;  mov.b64 r0, {lo, hi};  @p add.u64 r0, r0, %rd14;  mov.u64 %rd17, r0;}
	// end inline asm
	mov.b32 	%r23, 16;
	// begin inline asm
	{  .reg .u64 r0;  .reg .u32 lo;  .reg .u32 hi;  .reg .pred p;  mov.b64 {lo, hi}, %rd17;  shfl.sync.up.b32 lo|p, lo, %r23, %r24, %r25;  shfl.sync.up.b32 hi|p, hi, %r23, %r24, %r25;  mov.b64 r0, {lo, hi};  @p add.u64 r0, r0, %rd17;  mov.u64 %rd20, r0;}
	// end inline asm
	sub.s64 	%rd37, %rd20, %rd10;
	ld.shared.u64 	%rd38, [%r27+16];
	ld.shared.u64 	%rd39, [%r27+24];
	ld.shared.u64 	%rd40, [%r27+32];
	ld.shared.u64 	%rd41, [%r27+40];
	ld.shared.u64 	%rd42, [%r27+48];
	ld.shared.u64 	%rd43, [%r27+56];
	ld.shared.u64 	%rd44, [%r27+64];
	add.s64 	%rd45, %rd38, %rd37;
	add.s64 	%rd46, %rd39, %rd45;
	add.s64 	%rd47, %rd40, %rd46;
	add.s64 	%rd48, %rd41, %rd47;
	add.s64 	%rd49, %rd42, %rd48;
	add.s64 	%rd50, %rd43, %rd49;
	add.s64 	%rd51, %rd44, %rd50;
	st.shared.u64 	[%r27+16], %rd37;
	st.shared.u64 	[%r27+24], %rd45;
	st.shared.u64 	[%r27+32], %rd46;
	st.shared.u64 	[%r27+40], %rd47;
	st.shared.u64 	[%r27+48], %rd48;
	st.shared.u64 	[%r27+56], %rd49;
	st.shared.u64 	[%r27+64], %rd50;
	st.shared.u64 	[%r27+72], %rd51;
$L__BB12_4:
	setp.gt.u32 	%p3, %r1, 255;
	bar.sync 	0;
	@%p3 bra 	$L__BB12_6;
	ld.shared.u64 	%rd52, [%r2];
	st.global.u64 	[%rd1], %rd52;
$L__BB12_6:
	ret;

}
	// .globl	_ZN3cub18CUB_300001_SM_10006detail10radix_sort29DeviceRadixSortOnesweepKernelINS1_5radix10policy_hubIiN4cuda3std3__45tupleIJfffEEEyE10Policy1000ELNS0_9SortOrderE0EiSA_yiiNS1_21identity_decomposer_tEEEvPT5_SG_PT3_PKSH_PT1_PKSL_PT2_PKSP_T4_iiT6_
.visible .entry _ZN3cub18CUB_300001_SM_10006detail10radix_sort29DeviceRadixSortOnesweepKernelINS1_5radix10policy_hubIiN4cuda3std3__45tupleIJfffEEEyE10Policy1000ELNS0_9SortOrderE0EiSA_yiiNS1_21identity_decomposer_tEEEvPT5_SG_PT3_PKSH_PT1_PKSL_PT2_PKSP_T4_iiT6_(
	.param .u64 .ptr .align 1 _ZN3cub18CUB_300001_SM_10006detail10radix_sort29DeviceRadixSortOnesweepKernelINS1_5radix10policy_hubIiN4cuda3std3__45tupleIJfffEEEyE10Policy1000ELNS0_9SortOrderE0EiSA_yiiNS1_21identity_decomposer_tEEEvPT5_SG_PT3_PKSH_PT1_PKSL_PT2_PKSP_T4_iiT6__param_0,
	.param .u64 .ptr .align 1 _ZN3cub18CUB_300001_SM_10006detail10radix_sort29DeviceRadixSortOnesweepKernelINS1_5radix10policy_hubIiN4cuda3std3__45tupleIJfffEEEyE10Policy1000ELNS0_9SortOrderE0EiSA_yiiNS1_21identity_decomposer_tEEEvPT5_SG_PT3_PKSH_PT1_PKSL_PT2_PKSP_T4_iiT6__param_1,
	.param .u64 .ptr .align 1 _ZN3cub18CUB_300001_SM_10006detail10radix_sort29DeviceRadixSortOnesweepKernelINS1_5radix10policy_hubIiN4cuda3std3__45tupleIJfffEEEyE10Policy1000ELNS0_9SortOrderE0EiSA_yiiNS1_21identity_decomposer_tEEEvPT5_SG_PT3_PKSH_PT1_PKSL_PT2_PKSP_T4_iiT6__param_2,
	.param .u64 .ptr .align 1 _ZN3cub18CUB_300001_SM_10006detail10radix_sort29DeviceRadixSortOnesweepKernelINS1_5radix10policy_hubIiN4cuda3std3__45tupleIJfffEEEyE10Policy1000ELNS0_9SortOrderE0EiSA_yiiNS1_21identity_decomposer_tEEEvPT5_SG_PT3_PKSH_PT1_PKSL_PT2_PKSP_T4_iiT6__param_3,
	.param .u64 .ptr .align 1 _ZN3cub18CUB_300001_SM_10006detail10radix_sort29DeviceRadixSortOnesweepKernelINS1_5radix10policy_hubIiN4cuda3std3__45tupleIJfffEEEyE10Policy1000ELNS0_9SortOrderE0EiSA_yiiNS1_21identity_decomposer_tEEEvPT5_SG_PT3_PKSH_PT1_PKSL_PT2_PKSP_T4_iiT6__param_4,
	.param .u64 .ptr .align 1 _ZN3cub18CUB_300001_SM_10006detail10radix_sort29DeviceRadixSortOnesweepKernelINS1_5radix10policy_hubIiN4cuda3std3__45tupleIJfffEEEyE10Policy1000ELNS0_9SortOrderE0EiSA_yiiNS1_21identity_decomposer_tEEEvPT5_SG_PT3_PKSH_PT1_PKSL_PT2_PKSP_T4_iiT6__param_5,
	.param .u64 .ptr .align 1 _ZN3cub18CUB_300001_SM_10006detail10radix_sort29DeviceRadixSortOnesweepKernelINS1_5radix10policy_hubIiN4cuda3std3__45tupleIJfffEEEyE10Policy1000ELNS0_9SortOrderE0EiSA_yiiNS1_21identity_decomposer_tEEEvPT5_SG_PT3_PKSH_PT1_PKSL_PT2_PKSP_T4_iiT6__param_6,
	.param .u64 .ptr .align 1 _ZN3cub18CUB_300001_SM_10006detail10radix_sort29DeviceRadixSortOnesweepKernelINS1_5radix10policy_hubIiN4cuda3std3__45tupleIJfffEEEyE10Policy1000ELNS0_9SortOrderE0EiSA_yiiNS1_21identity_decomposer_tEEEvPT5_SG_PT3_PKSH_PT1_PKSL_PT2_PKSP_T4_iiT6__param_7,
	.param .u32 _ZN3cub18CUB_300001_SM_10006detail10radix_sort29DeviceRadixSortOnesweepKernelINS1_5radix10policy_hubIiN4cuda3std3__45tupleIJfffEEEyE10Policy1000ELNS0_9SortOrderE0EiSA_yiiNS1_21identity_decomposer_tEEEvPT5_SG_PT3_PKSH_PT1_PKSL_PT2_PKSP_T4_iiT6__param_8,
	.param .u32 _ZN3cub18CUB_300001_SM_10006detail10radix_sort29DeviceRadixSortOnesweepKernelINS1_5radix10policy_hubIiN4cuda3std3__45tupleIJfffEEEyE10Policy1000ELNS0_9SortOrderE0EiSA_yiiNS1_21identity_decomposer_tEEEvPT5_SG_PT3_PKSH_PT1_PKSL_PT2_PKSP_T4_iiT6__param_9,
	.param .u32 _ZN3cub18CUB_300001_SM_10006detail10radix_sort29DeviceRadixSortOnesweepKernelINS1_5radix10policy_hubIiN4cuda3std3__45tupleIJfffEEEyE10Policy1000ELNS0_9SortOrderE0EiSA_yiiNS1_21identity_decomposer_tEEEvPT5_SG_PT3_PKSH_PT1_PKSL_PT2_PKSP_T4_iiT6__param_10,
	.param .align 1 .b8 _ZN3cub18CUB_300001_SM_10006detail10radix_sort29DeviceRadixSortOnesweepKernelINS1_5radix10policy_hubIiN4cuda3std3__45tupleIJfffEEEyE10Policy1000ELNS0_9SortOrderE0EiSA_yiiNS1_21identity_decomposer_tEEEvPT5_SG_PT3_PKSH_PT1_PKSL_PT2_PKSP_T4_iiT6__param_11[1]
)
.maxntid 384
{
	.reg .pred 	%p<132>;
	.reg .b32 	%r<1194>;
	.reg .b32 	%f<385>;
	.reg .b64 	%rd<226>;
	// demoted variable
	.shared .align 16 .b8 _ZZN3cub18CUB_300001_SM_10006detail10radix_sort29DeviceRadixSortOnesweepKernelINS1_5radix10policy_hubIiN4cuda3std3__45tupleIJfffEEEyE10Policy1000ELNS0_9SortOrderE0EiSA_yiiNS1_21identity_decomposer_tEEEvPT5_SG_PT3_PKSH_PT1_PKSL_PT2_PKSP_T4_iiT6_E1s[43520];
	ld.param.u64 	%rd33, [_ZN3cub18CUB_300001_SM_10006detail10radix_sort29DeviceRadixSortOnesweepKernelINS1_5radix10policy_hubIiN4cuda3std3__45tupleIJfffEEEyE10Policy1000ELNS0_9SortOrderE0EiSA_yiiNS1_21identity_decomposer_tEEEvPT5_SG_PT3_PKSH_PT1_PKSL_PT2_PKSP_T4_iiT6__param_0];
	ld.param.u64 	%rd34, [_ZN3cub18CUB_300001_SM_10006detail10radix_sort29DeviceRadixSortOnesweepKernelINS1_5radix10policy_hubIiN4cuda3std3__45tupleIJfffEEEyE10Policy1000ELNS0_9SortOrderE0EiSA_yiiNS1_21identity_decomposer_tEEEvPT5_SG_PT3_PKSH_PT1_PKSL_PT2_PKSP_T4_iiT6__param_1];
	ld.param.u64 	%rd39, [_ZN3cub18CUB_300001_SM_10006detail10radix_sort29DeviceRadixSortOnesweepKernelINS1_5radix10policy_hubIiN4cuda3std3__45tupleIJfffEEEyE10Policy1000ELNS0_9SortOrderE0EiSA_yiiNS1_21identity_decomposer_tEEEvPT5_SG_PT3_PKSH_PT1_PKSL_PT2_PKSP_T4_iiT6__param_4];
	ld.param.u64 	%rd40, [_ZN3cub18CUB_300001_SM_10006detail10radix_sort29DeviceRadixSortOnesweepKernelINS1_5radix10policy_hubIiN4cuda3std3__45tupleIJfffEEEyE10Policy1000ELNS0_9SortOrderE0EiSA_yiiNS1_21identity_decomposer_tEEEvPT5_SG_PT3_PKSH_PT1_PKSL_PT2_PKSP_T4_iiT6__param_5];
	ld.param.u32 	%r191, [_ZN3cub18CUB_300001_SM_10006detail10radix_sort29DeviceRadixSortOnesweepKernelINS1_5radix10policy_hubIiN4cuda3std3__45tupleIJfffEEEyE10Policy1000ELNS0_9SortOrderE0EiSA_yiiNS1_21identity_decomposer_tEEEvPT5_SG_PT3_PKSH_PT1_PKSL_PT2_PKSP_T4_iiT6__param_8];
	ld.param.u32 	%r192, [_ZN3cub18CUB_300001_SM_10006detail10radix_sort29DeviceRadixSortOnesweepKernelINS1_5radix10policy_hubIiN4cuda3std3__45tupleIJfffEEEyE10Policy1000ELNS0_9SortOrderE0EiSA_yiiNS1_21identity_decomposer_tEEEvPT5_SG_PT3_PKSH_PT1_PKSL_PT2_PKSP_T4_iiT6__param_9];
	ld.param.u32 	%r193, [_ZN3cub18CUB_300001_SM_10006detail10radix_sort29DeviceRadixSortOnesweepKernelINS1_5radix10policy_hubIiN4cuda3std3__45tupleIJfffEEEyE10Policy1000ELNS0_9SortOrderE0EiSA_yiiNS1_21identity_decomposer_tEEEvPT5_SG_PT3_PKSH_PT1_PKSL_PT2_PKSP_T4_iiT6__param_10];
	cvta.to.global.u64 	%rd1, %rd39;
	cvta.to.global.u64 	%rd2, %rd33;
	cvta.to.global.u64 	%rd3, %rd40;
	mov.u32 	%r1, %tid.x;
	shr.u32 	%r2, %r1, 5;
	// begin inline asm
	mov.u32 %r194, %laneid;
	// end inline asm
	setp.ne.s32 	%p1, %r1, 0;
	@%p1 bra 	$L__BB13_2;
	cvta.to.global.u64 	%rd41, %rd34;
	atom.global.add.u32 	%r195, [%rd41], 1;
	st.shared.u32 	[_ZZN3cub18CUB_300001_SM_10006detail10radix_sort29DeviceRadixSortOnesweepKernelINS1_5radix10policy_hubIiN4cuda3std3__45tupleIJfffEEEyE10Policy1000ELNS0_9SortOrderE0EiSA_yiiNS1_21identity_decomposer_tEEEvPT5_SG_PT3_PKSH_PT1_PKSL_PT2_PKSP_T4_iiT6_E1s+41472], %r195;
$L__BB13_2:
	bar.sync 	0;
	ld.shared.u32 	%r4, [_ZZN3cub18CUB_300001_SM_10006detail10radix_sort29DeviceRadixSortOnesweepKernelINS1_5radix10policy_hubIiN4cuda3std3__45tupleIJfffEEEyE10Policy1000ELNS0_9SortOrderE0EiSA_yiiNS1_21identity_decomposer_tEEEvPT5_SG_PT3_PKSH_PT1_PKSL_PT2_PKSP_T4_iiT6_E1s+41472];
	mul.lo.s32 	%r196, %r4, 3456;
	add.s32 	%r5, %r196, 3456;
	setp.gt.s32 	%p2, %r5, %r191;
	cvt.s64.s32 	%rd4, %r196;
	@%p2 bra 	$L__BB13_4;
	and.b32  	%r197, %r1, 31;
	and.b32  	%r198, %r1, 992;
	mul.lo.s32 	%r199, %r198, 9;
	or.b32  	%r200, %r199, %r197;
	cvt.u64.u32 	%rd42, %r200;
	add.s64 	%rd43, %rd42, %rd4;
	shl.b64 	%rd44, %rd43, 2;
	add.s64 	%rd45, %rd3, %rd44;
	ld.global.u32 	%r1158, [%rd45];
	ld.global.u32 	%r1157, [%rd45+128];
	ld.global.u32 	%r1156, [%rd45+256];
	ld.global.u32 	%r1155, [%rd45+384];
	ld.global.u32 	%r1154, [%rd45+512];
	ld.global.u32 	%r1153, [%rd45+640];
	ld.global.u32 	%r1152, [%rd45+768];
	ld.global.u32 	%r1151, [%rd45+896];
	ld.global.u32 	%r1150, [%rd45+1024];
	bra.uni 	$L__BB13_22;
$L__BB13_4:
	cvt.u32.u64 	%r202, %rd4;
	sub.s32 	%r15, %r191, %r202;
	and.b32  	%r203, %r1, 31;
	and.b32  	%r204, %r1, 992;
	mul.lo.s32 	%r205, %r204, 9;
	or.b32  	%r16, %r205, %r203;
	setp.ge.s32 	%p3, %r16, %r15;
	cvt.u64.u32 	%rd46, %r16;
	add.s64 	%rd47, %rd46, %rd4;
	shl.b64 	%rd48, %rd47, 2;
	add.s64 	%rd5, %rd3, %rd48;
	mov.b32 	%r1158, 2147483647;
	@%p3 bra 	$L__BB13_6;
	ld.global.u32 	%r1158, [%rd5];
$L__BB13_6:
	add.s32 	%r207, %r16, 32;
	setp.ge.s32 	%p4, %r207, %r15;
	mov.b32 	%r1157, 2147483647;
	@%p4 bra 	$L__BB13_8;
	ld.global.u32 	%r1157, [%rd5+128];
$L__BB13_8:
	add.s32 	%r209, %r16, 64;
	setp.ge.s32 	%p5, %r209, %r15;
	mov.b32 	%r1156, 2147483647;
	@%p5 bra 	$L__BB13_10;
	ld.global.u32 	%r1156, [%rd5+256];
$L__BB13_10:
	add.s32 	%r211, %r16, 96;
	setp.ge.s32 	%p6, %r211, %r15;
	mov.b32 	%r1155, 2147483647;
	@%p6 bra 	$L__BB13_12;
	ld.global.u32 	%r1155, [%rd5+384];
$L__BB13_12:
	add.s32 	%r213, %r16, 128;
	setp.ge.s32 	%p7, %r213, %r15;
	mov.b32 	%r1154, 2147483647;
	@%p7 bra 	$L__BB13_14;
	ld.global.u32 	%r1154, [%rd5+512];
$L__BB13_14:
	add.s32 	%r215, %r16, 160;
	setp.ge.s32 	%p8, %r215, %r15;
	mov.b32 	%r1153, 2147483647;
	@%p8 bra 	$L__BB13_16;
	ld.global.u32 	%r1153, [%rd5+640];
$L__BB13_16:
	add.s32 	%r217, %r16, 192;
	setp.ge.s32 	%p9, %r217, %r15;
	mov.b32 	%r1152, 2147483647;
	@%p9 bra 	$L__BB13_18;
	ld.global.u32 	%r1152, [%rd5+768];
$L__BB13_18:
	add.s32 	%r219, %r16, 224;
	setp.ge.s32 	%p10, %r219, %r15;
	mov.b32 	%r1151, 2147483647;
	@%p10 bra 	$L__BB13_20;
	ld.global.u32 	%r1151, [%rd5+896];
$L__BB13_20:
	add.s32 	%r221, %r16, 256;
	setp.ge.s32 	%p11, %r221, %r15;
	mov.b32 	%r1150, 2147483647;
	@%p11 bra 	$L__BB13_22;
	ld.global.u32 	%r1150, [%rd5+1024];
$L__BB13_22:
	xor.b32  	%r1180, %r1158, -2147483648;
	xor.b32  	%r1179, %r1157, -2147483648;
	xor.b32  	%r1177, %r1155, -2147483648;
	xor.b32  	%r1176, %r1154, -2147483648;
	xor.b32  	%r1175, %r1153, -2147483648;
	xor.b32  	%r1174, %r1152, -2147483648;
	xor.b32  	%r1173, %r1151, -2147483648;
	xor.b32  	%r1172, %r1150, -2147483648;
	mov.b32 	%r222, -1;
	shl.b32 	%r223, %r222, %r193;
	not.b32 	%r51, %r223;
	shl.b32 	%r224, %r2, 10;
	mov.u32 	%r225, _ZZN3cub18CUB_300001_SM_10006detail10radix_sort29DeviceRadixSortOnesweepKernelINS1_5radix10policy_hubIiN4cuda3std3__45tupleIJfffEEEyE10Policy1000ELNS0_9SortOrderE0EiSA_yiiNS1_21identity_decomposer_tEEEvPT5_SG_PT3_PKSH_PT1_PKSL_PT2_PKSP_T4_iiT6_E1s;
	add.s32 	%r52, %r225, %r224;
	setp.gt.s32 	%p12, %r194, 255;
	@%p12 bra 	$L__BB13_35;
	max.s32 	%r226, %r194, 224;
	sub.s32 	%r227, %r226, %r194;
	add.s32 	%r228, %r227, 31;
	shr.u32 	%r229, %r228, 5;
	add.s32 	%r53, %r229, 1;
	and.b32  	%r54, %r53, 15;
	setp.lt.u32 	%p13, %r228, 480;
	mov.u32 	%r1162, %r194;
	@%p13 bra 	$L__BB13_26;
	and.b32  	%r230, %r53, 268435440;
	neg.s32 	%r1160, %r230;
	shl.b32 	%r232, %r194, 2;
	add.s32 	%r233, %r224, %r232;
	add.s32 	%r235, %r233, %r225;
	add.s32 	%r1159, %r235, 1024;
	mov.u32 	%r1162, %r194;
$L__BB13_25:
	.pragma "nounroll";
	mov.b32 	%r236, 0;
	st.shared.u32 	[%r1159+-1024], %r236;
	st.shared.u32 	[%r1159+-896], %r236;
	st.shared.u32 	[%r1159+-768], %r236;
	st.shared.u32 	[%r1159+-640], %r236;
	st.shared.u32 	[%r1159+-512], %r236;
	st.shared.u32 	[%r1159+-384], %r236;
	st.shared.u32 	[%r1159+-256], %r236;
	st.shared.u32 	[%r1159+-128], %r236;
	st.shared.u32 	[%r1159], %r236;
	st.shared.u32 	[%r1159+128], %r236;
	st.shared.u32 	[%r1159+256], %r236;
	st.shared.u32 	[%r1159+384], %r236;
	st.shared.u32 	[%r1159+512], %r236;
	st.shared.u32 	[%r1159+640], %r236;
	st.shared.u32 	[%r1159+768], %r236;
	st.shared.u32 	[%r1159+896], %r236;
	add.s32 	%r1162, %r1162, 512;
	add.s32 	%r1160, %r1160, 16;
	add.s32 	%r1159, %r1159, 2048;
	setp.ne.s32 	%p14, %r1160, 0;
	@%p14 bra 	$L__BB13_25;
$L__BB13_26:
	setp.eq.s32 	%p15, %r54, 0;
	@%p15 bra 	$L__BB13_35;
	and.b32  	%r64, %r53, 7;
	setp.lt.u32 	%p16, %r54, 8;
	@%p16 bra 	$L__BB13_29;
	shl.b32 	%r237, %r1162, 2;
	add.s32 	%r238, %r52, %r237;
	mov.b32 	%r239, 0;
	st.shared.u32 	[%r238], %r239;
	st.shared.u32 	[%r238+128], %r239;
	st.shared.u32 	[%r238+256], %r239;
	st.shared.u32 	[%r238+384], %r239;
	st.shared.u32 	[%r238+512], %r239;
	st.shared.u32 	[%r238+640], %r239;
	st.shared.u32 	[%r238+768], %r239;
	st.shared.u32 	[%r238+896], %r239;
	add.s32 	%r1162, %r1162, 256;
$L__BB13_29:
	setp.eq.s32 	%p17, %r64, 0;
	@%p17 bra 	$L__BB13_35;
	and.b32  	%r67, %r53, 3;
	setp.lt.u32 	%p18, %r64, 4;
	@%p18 bra 	$L__BB13_32;
	shl.b32 	%r240, %r1162, 2;
	add.s32 	%r241, %r52, %r240;
	mov.b32 	%r242, 0;
	st.shared.u32 	[%r241], %r242;
	st.shared.u32 	[%r241+128], %r242;
	st.shared.u32 	[%r241+256], %r242;
	st.shared.u32 	[%r241+384], %r242;
	add.s32 	%r1162, %r1162, 128;
$L__BB13_32:
	setp.eq.s32 	%p19, %r67, 0;
	@%p19 bra 	$L__BB13_35;
	shl.b32 	%r244, %r1162, 2;
	add.s32 	%r245, %r224, %r244;
	add.s32 	%r1166, %r225, %r245;
	neg.s32 	%r1165, %r67;
$L__BB13_34:
	.pragma "nounroll";
	mov.b32 	%r247, 0;
	st.shared.u32 	[%r1166], %r247;
	add.s32 	%r1166, %r1166, 128;
	add.s32 	%r1165, %r1165, 1;
	setp.ne.s32 	%p20, %r1165, 0;
	@%p20 bra 	$L__BB13_34;
$L__BB13_35:
	bar.warp.sync 	-1;
	shr.u32 	%r249, %r1180, %r192;
	and.b32  	%r76, %r249, %r51;
	shl.b32 	%r250, %r76, 2;
	add.s32 	%r251, %r52, %r250;
	atom.shared.add.u32 	%r252, [%r251], 1;
	shr.u32 	%r253, %r1179, %r192;
	and.b32  	%r254, %r253, %r51;
	shl.b32 	%r255, %r254, 2;
	add.s32 	%r256, %r52, %r255;
	atom.shared.add.u32 	%r257, [%r256], 1;
	xor.b32  	%r1178, %r1156, -2147483648;
	shr.u32 	%r259, %r1178, %r192;
	and.b32  	%r260, %r259, %r51;
	shl.b32 	%r261, %r260, 2;
	add.s32 	%r262, %r52, %r261;
	atom.shared.add.u32 	%r263, [%r262], 1;
	shr.u32 	%r264, %r1177, %r192;
	and.b32  	%r265, %r264, %r51;
	shl.b32 	%r266, %r265, 2;
	add.s32 	%r267, %r52, %r266;
	atom.shared.add.u32 	%r268, [%r267], 1;
	shr.u32 	%r269, %r1176, %r192;
	and.b32  	%r270, %r269, %r51;
	shl.b32 	%r271, %r270, 2;
	add.s32 	%r272, %r52, %r271;
	atom.shared.add.u32 	%r273, [%r272], 1;
	shr.u32 	%r274, %r1175, %r192;
	and.b32  	%r275, %r274, %r51;
	shl.b32 	%r276, %r275, 2;
	add.s32 	%r277, %r52, %r276;
	atom.shared.add.u32 	%r278, [%r277], 1;
	shr.u32 	%r279, %r1174, %r192;
	and.b32  	%r280, %r279, %r51;
	shl.b32 	%r281, %r280, 2;
	add.s32 	%r282, %r52, %r281;
	atom.shared.add.u32 	%r283, [%r282], 1;
	shr.u32 	%r284, %r1173, %r192;
	and.b32  	%r285, %r284, %r51;
	shl.b32 	%r286, %r285, 2;
	add.s32 	%r287, %r52, %r286;
	atom.shared.add.u32 	%r288, [%r287], 1;
	shr.u32 	%r289, %r1172, %r192;
	and.b32  	%r290, %r289, %r51;
	shl.b32 	%r291, %r290, 2;
	add.s32 	%r292, %r52, %r291;
	atom.shared.add.u32 	%r293, [%r292], 1;
	bar.sync 	0;
	setp.gt.u32 	%p21, %r1, 255;
	shl.b32 	%r294, %r1, 2;
	add.s32 	%r77, %r225, %r294;
	mov.b32 	%r1167, 0;
	@%p21 bra 	$L__BB13_37;
	ld.shared.u32 	%r296, [%r77];
	mov.b32 	%r297, 0;
	st.shared.u32 	[%r77], %r297;
	ld.shared.u32 	%r298, [%r77+1024];
	st.shared.u32 	[%r77+1024], %r296;
	add.s32 	%r299, %r298, %r296;
	ld.shared.u32 	%r300, [%r77+2048];
	st.shared.u32 	[%r77+2048], %r299;
	add.s32 	%r301, %r300, %r299;
	ld.shared.u32 	%r302, [%r77+3072];
	st.shared.u32 	[%r77+3072], %r301;
	add.s32 	%r303, %r302, %r301;
	ld.shared.u32 	%r304, [%r77+4096];
	st.shared.u32 	[%r77+4096], %r303;
	add.s32 	%r305, %r304, %r303;
	ld.shared.u32 	%r306, [%r77+5120];
	st.shared.u32 	[%r77+5120], %r305;
	add.s32 	%r307, %r306, %r305;
	ld.shared.u32 	%r308, [%r77+6144];
	st.shared.u32 	[%r77+6144], %r307;
	add.s32 	%r309, %r308, %r307;
	ld.shared.u32 	%r310, [%r77+7168];
	st.shared.u32 	[%r77+7168], %r309;
	add.s32 	%r311, %r310, %r309;
	ld.shared.u32 	%r312, [%r77+8192];
	st.shared.u32 	[%r77+8192], %r311;
	add.s32 	%r313, %r312, %r311;
	ld.shared.u32 	%r314, [%r77+9216];
	st.shared.u32 	[%r77+9216], %r313;
	add.s32 	%r315, %r314, %r313;
	ld.shared.u32 	%r316, [%r77+10240];
	st.shared.u32 	[%r77+10240], %r315;
	add.s32 	%r317, %r316, %r315;
	ld.shared.u32 	%r318, [%r77+11264];
	st.shared.u32 	[%r77+11264], %r317;
	add.s32 	%r1167, %r318, %r317;
$L__BB13_37:
	setp.gt.u32 	%p22, %r1, 255;
	shl.b32 	%r319, %r4, 8;
	add.s32 	%r320, %r319, %r1;
	mul.wide.s32 	%rd49, %r320, 4;
	add.s64 	%rd6, %rd2, %rd49;
	@%p22 bra 	$L__BB13_39;
	or.b32  	%r321, %r1167, 1073741824;
	st.volatile.global.u32 	[%rd6], %r321;
$L__BB13_39:
	ld.param.u64 	%rd223, [_ZN3cub18CUB_300001_SM_10006detail10radix_sort29DeviceRadixSortOnesweepKernelINS1_5radix10policy_hubIiN4cuda3std3__45tupleIJfffEEEyE10Policy1000ELNS0_9SortOrderE0EiSA_yiiNS1_21identity_decomposer_tEEEvPT5_SG_PT3_PKSH_PT1_PKSL_PT2_PKSP_T4_iiT6__param_7];
	ld.param.u64 	%rd218, [_ZN3cub18CUB_300001_SM_10006detail10radix_sort29DeviceRadixSortOnesweepKernelINS1_5radix10policy_hubIiN4cuda3std3__45tupleIJfffEEEyE10Policy1000ELNS0_9SortOrderE0EiSA_yiiNS1_21identity_decomposer_tEEEvPT5_SG_PT3_PKSH_PT1_PKSL_PT2_PKSP_T4_iiT6__param_3];
	ld.param.u64 	%rd214, [_ZN3cub18CUB_300001_SM_10006detail10radix_sort29DeviceRadixSortOnesweepKernelINS1_5radix10policy_hubIiN4cuda3std3__45tupleIJfffEEEyE10Policy1000ELNS0_9SortOrderE0EiSA_yiiNS1_21identity_decomposer_tEEEvPT5_SG_PT3_PKSH_PT1_PKSL_PT2_PKSP_T4_iiT6__param_2];
	setp.lt.u32 	%p23, %r1, 256;
	setp.eq.s32 	%p24, %r1167, 3456;
	and.pred  	%p25, %p23, %p24;
	selp.u32 	%r322, 1, 0, %p25;
	{ 
	.reg .pred 	%p1; 
	.reg .pred 	%p2; 
	setp.ne.u32 	%p1, %r322, 0; 
	bar.red.or.pred 	%p2, 0, %p1; 
	selp.u32 	%r323, 1, 0, %p2; 
	}
	setp.eq.s32 	%p26, %r323, 0;
	and.b32  	%r324, %r1, 992;
	and.b32  	%r325, %r1, 31;
	mul.lo.s32 	%r326, %r324, 9;
	or.b32  	%r327, %r326, %r325;
	cvt.u64.u32 	%rd7, %r327;
	add.s64 	%rd50, %rd7, %rd4;
	cvta.to.global.u64 	%rd51, %rd223;
	mad.lo.s64 	%rd8, %rd50, 12, %rd51;
	cvt.u64.u32 	%rd9, %r1;
	cvta.to.global.u64 	%rd52, %rd214;
	mul.wide.u32 	%rd53, %r1, 8;
	add.s64 	%rd10, %rd52, %rd53;
	cvta.to.global.u64 	%rd54, %rd218;
	add.s64 	%rd11, %rd54, %rd53;
	@%p26 bra 	$L__BB13_111;
	setp.gt.u32 	%p27, %r1, 255;
	setp.gt.u32 	%p28, %r1, %r76;
	selp.b32 	%r87, 3456, 0, %p28;
	shl.b32 	%r328, %r1, 3;
	add.s32 	%r330, %r225, %r328;
	add.s32 	%r88, %r330, 41472;
	@%p27 bra 	$L__BB13_48;
	ld.global.u64 	%rd55, [%rd11];
	cvt.u64.u32 	%rd56, %r87;
	sub.s64 	%rd224, %rd55, %rd56;
	st.shared.u64 	[%r88], %rd224;
	setp.lt.s32 	%p29, %r4, 1;
	mov.u32 	%r1171, %r1167;
	@%p29 bra 	$L__BB13_47;
	mov.b32 	%r1169, -1;
	mov.u32 	%r1168, %r4;
	mov.u32 	%r1171, %r1167;
$L__BB13_43:
	add.s32 	%r92, %r1168, -1;
	shl.b32 	%r332, %r92, 8;
	add.s32 	%r333, %r332, %r1;
	mul.wide.s32 	%rd57, %r333, 4;
	add.s64 	%rd13, %rd2, %rd57;
$L__BB13_44:
	membar.cta;
	ld.volatile.global.u32 	%r93, [%rd13];
	setp.eq.s32 	%p30, %r93, 0;
	@%p30 bra 	$L__BB13_44;
	and.b32  	%r334, %r93, 1073741823;
	add.s32 	%r1171, %r334, %r1171;
	setp.gt.s32 	%p31, %r93, -1;
	vote.sync.ballot.b32 	%r1169, %p31, %r1169;
	setp.gt.u32 	%p33, %r1168, 1;
	and.pred  	%p34, %p31, %p33;
	mov.u32 	%r1168, %r92;
	@%p34 bra 	$L__BB13_43;
	ld.shared.u64 	%rd224, [%r88];
$L__BB13_47:
	or.b32  	%r335, %r1171, -2147483648;
	st.volatile.global.u32 	[%rd6], %r335;
	sub.s32 	%r336, %r1171, %r1167;
	cvt.s64.s32 	%rd58, %r336;
	add.s64 	%rd59, %rd224, %rd58;
	st.shared.u64 	[%r88], %rd59;
$L__BB13_48:
	ld.param.u64 	%rd215, [_ZN3cub18CUB_300001_SM_10006detail10radix_sort29DeviceRadixSortOnesweepKernelINS1_5radix10policy_hubIiN4cuda3std3__45tupleIJfffEEEyE10Policy1000ELNS0_9SortOrderE0EiSA_yiiNS1_21identity_decomposer_tEEEvPT5_SG_PT3_PKSH_PT1_PKSL_PT2_PKSP_T4_iiT6__param_2];
	setp.gt.u32 	%p35, %r1, 255;
	setp.lt.s32 	%p36, %r5, %r191;
	setp.eq.s64 	%p37, %rd215, 0;
	or.pred  	%p38, %p37, %p36;
	or.pred  	%p39, %p35, %p38;
	@%p39 bra 	$L__BB13_50;
	ld.shared.u64 	%rd60, [%r88];
	cvt.u64.u32 	%rd61, %r87;
	cvt.s64.s32 	%rd62, %r1167;
	add.s64 	%rd63, %rd61, %rd62;
	add.s64 	%rd64, %rd63, %rd60;
	st.global.u64 	[%rd10], %rd64;
$L__BB13_50:
	setp.gt.s32 	%p40, %r5, %r191;
	bar.sync 	0;
	shl.b32 	%r337, %r76, 3;
	add.s32 	%r339, %r225, %r337;
	ld.shared.u64 	%rd16, [%r339+41472];
	@%p40 bra 	$L__BB13_52;
	add.s64 	%rd65, %rd16, %rd7;
	shl.b64 	%rd66, %rd65, 2;
	add.s64 	%rd67, %rd1, %rd66;
	st.global.u32 	[%rd67], %r1158;
	st.global.u32 	[%rd67+128], %r1157;
	st.global.u32 	[%rd67+256], %r1156;
	st.global.u32 	[%rd67+384], %r1155;
	st.global.u32 	[%rd67+512], %r1154;
	st.global.u32 	[%rd67+640], %r1153;
	st.global.u32 	[%rd67+768], %r1152;
	st.global.u32 	[%rd67+896], %r1151;
	st.global.u32 	[%rd67+1024], %r1150;
	bra.uni 	$L__BB13_70;
$L__BB13_52:
	cvt.u32.u64 	%r340, %rd7;
	mad.lo.s32 	%r97, %r4, -3456, %r191;
	setp.ge.s32 	%p41, %r340, %r97;
	add.s64 	%rd68, %rd16, %rd7;
	shl.b64 	%rd69, %rd68, 2;
	add.s64 	%rd17, %rd1, %rd69;
	@%p41 bra 	$L__BB13_54;
	st.global.u32 	[%rd17], %r1158;
$L__BB13_54:
	add.s32 	%r342, %r340, 32;
	setp.ge.s32 	%p42, %r342, %r97;
	@%p42 bra 	$L__BB13_56;
	st.global.u32 	[%rd17+128], %r1157;
$L__BB13_56:
	add.s32 	%r344, %r340, 64;
	setp.ge.s32 	%p43, %r344, %r97;
	@%p43 bra 	$L__BB13_58;
	st.global.u32 	[%rd17+256], %r1156;
$L__BB13_58:
	add.s32 	%r346, %r340, 96;
	setp.ge.s32 	%p44, %r346, %r97;
	@%p44 bra 	$L__BB13_60;
	st.global.u32 	[%rd17+384], %r1155;
$L__BB13_60:
	add.s32 	%r348, %r340, 128;
	setp.ge.s32 	%p45, %r348, %r97;
	@%p45 bra 	$L__BB13_62;
	st.global.u32 	[%rd17+512], %r1154;
$L__BB13_62:
	add.s32 	%r350, %r340, 160;
	setp.ge.s32 	%p46, %r350, %r97;
	@%p46 bra 	$L__BB13_64;
	st.global.u32 	[%rd17+640], %r1153;
$L__BB13_64:
	add.s32 	%r352, %r340, 192;
	setp.ge.s32 	%p47, %r352, %r97;
	@%p47 bra 	$L__BB13_66;
	st.global.u32 	[%rd17+768], %r1152;
$L__BB13_66:
	add.s32 	%r354, %r340, 224;
	setp.ge.s32 	%p48, %r354, %r97;
	@%p48 bra 	$L__BB13_68;
	st.global.u32 	[%rd17+896], %r1151;
$L__BB13_68:
	add.s32 	%r356, %r340, 256;
	setp.ge.s32 	%p49, %r356, %r97;
	@%p49 bra 	$L__BB13_70;
	st.global.u32 	[%rd17+1024], %r1150;
$L__BB13_70:
	setp.gt.s32 	%p50, %r5, %r191;
	@%p50 bra 	$L__BB13_72;
	ld.global.f32 	%f333, [%rd8];
	ld.global.f32 	%f332, [%rd8+4];
	ld.global.f32 	%f331, [%rd8+8];
	ld.global.f32 	%f330, [%rd8+384];
	ld.global.f32 	%f329, [%rd8+388];
	ld.global.f32 	%f328, [%rd8+392];
	ld.global.f32 	%f327, [%rd8+768];
	ld.global.f32 	%f326, [%rd8+772];
	ld.global.f32 	%f325, [%rd8+776];
	ld.global.f32 	%f324, [%rd8+1152];
	ld.global.f32 	%f323, [%rd8+1156];
	ld.global.f32 	%f322, [%rd8+1160];
	ld.global.f32 	%f321, [%rd8+1536];
	ld.global.f32 	%f320, [%rd8+1540];
	ld.global.f32 	%f319, [%rd8+1544];
	ld.global.f32 	%f318, [%rd8+1920];
	ld.global.f32 	%f317, [%rd8+1924];
	ld.global.f32 	%f316, [%rd8+1928];
	ld.global.f32 	%f315, [%rd8+2304];
	ld.global.f32 	%f314, [%rd8+2308];
	ld.global.f32 	%f313, [%rd8+2312];
	ld.global.f32 	%f312, [%rd8+2688];
	ld.global.f32 	%f311, [%rd8+2692];
	ld.global.f32 	%f310, [%rd8+2696];
	ld.global.f32 	%f309, [%rd8+3072];
	ld.global.f32 	%f308, [%rd8+3076];
	ld.global.f32 	%f307, [%rd8+3080];
	bra.uni 	$L__BB13_90;
$L__BB13_72:
	cvt.u32.u64 	%r357, %rd7;
	sub.s32 	%r98, %r191, %r196;
	setp.ge.s32 	%p51, %r357, %r98;
	mov.f32 	%f331, 0f00000000;
	mov.f32 	%f332, %f331;
	mov.f32 	%f333, %f331;
	@%p51 bra 	$L__BB13_74;
	ld.global.f32 	%f333, [%rd8];
	ld.global.f32 	%f332, [%rd8+4];
	ld.global.f32 	%f331, [%rd8+8];
$L__BB13_74:
	add.s32 	%r360, %r357, 32;
	setp.ge.s32 	%p52, %r360, %r98;
	mov.f32 	%f328, 0f00000000;
	mov.f32 	%f329, %f328;
	mov.f32 	%f330, %f328;
	@%p52 bra 	$L__BB13_76;
	ld.global.f32 	%f330, [%rd8+384];
	ld.global.f32 	%f329, [%rd8+388];
	ld.global.f32 	%f328, [%rd8+392];
$L__BB13_76:
	add.s32 	%r362, %r357, 64;
	setp.ge.s32 	%p53, %r362, %r98;
	mov.f32 	%f325, 0f00000000;
	mov.f32 	%f326, %f325;
	mov.f32 	%f327, %f325;
	@%p53 bra 	$L__BB13_78;
	ld.global.f32 	%f327, [%rd8+768];
	ld.global.f32 	%f326, [%rd8+772];
	ld.global.f32 	%f325, [%rd8+776];
$L__BB13_78:
	add.s32 	%r364, %r357, 96;
	setp.ge.s32 	%p54, %r364, %r98;
	mov.f32 	%f322, 0f00000000;
	mov.f32 	%f323, %f322;
	mov.f32 	%f324, %f322;
	@%p54 bra 	$L__BB13_80;
	ld.global.f32 	%f324, [%rd8+1152];
	ld.global.f32 	%f323, [%rd8+1156];
	ld.global.f32 	%f322, [%rd8+1160];
$L__BB13_80:
	add.s32 	%r366, %r357, 128;
	setp.ge.s32 	%p55, %r366, %r98;
	mov.f32 	%f319, 0f00000000;
	mov.f32 	%f320, %f319;
	mov.f32 	%f321, %f319;
	@%p55 bra 	$L__BB13_82;
	ld.global.f32 	%f321, [%rd8+1536];
	ld.global.f32 	%f320, [%rd8+1540];
	ld.global.f32 	%f319, [%rd8+1544];
$L__BB13_82:
	add.s32 	%r368, %r357, 160;
	setp.ge.s32 	%p56, %r368, %r98;
	mov.f32 	%f316, 0f00000000;
	mov.f32 	%f317, %f316;
	mov.f32 	%f318, %f316;
	@%p56 bra 	$L__BB13_84;
	ld.global.f32 	%f318, [%rd8+1920];
	ld.global.f32 	%f317, [%rd8+1924];
	ld.global.f32 	%f316, [%rd8+1928];
$L__BB13_84:
	add.s32 	%r370, %r357, 192;
	setp.ge.s32 	%p57, %r370, %r98;
	mov.f32 	%f313, 0f00000000;
	mov.f32 	%f314, %f313;
	mov.f32 	%f315, %f313;
	@%p57 bra 	$L__BB13_86;
	ld.global.f32 	%f315, [%rd8+2304];
	ld.global.f32 	%f314, [%rd8+2308];
	ld.global.f32 	%f313, [%rd8+2312];
$L__BB13_86:
	add.s32 	%r372, %r357, 224;
	setp.ge.s32 	%p58, %r372, %r98;
	mov.f32 	%f310, 0f00000000;
	mov.f32 	%f311, %f310;
	mov.f32 	%f312, %f310;
	@%p58 bra 	$L__BB13_88;
	ld.global.f32 	%f312, [%rd8+2688];
	ld.global.f32 	%f311, [%rd8+2692];
	ld.global.f32 	%f310, [%rd8+2696];
$L__BB13_88:
	add.s32 	%r374, %r357, 256;
	setp.ge.s32 	%p59, %r374, %r98;
	mov.f32 	%f307, 0f00000000;
	mov.f32 	%f308, %f307;
	mov.f32 	%f309, %f307;
	@%p59 bra 	$L__BB13_90;
	ld.global.f32 	%f309, [%rd8+3072];
	ld.global.f32 	%f308, [%rd8+3076];
	ld.global.f32 	%f307, [%rd8+3080];
$L__BB13_90:
	mad.lo.s32 	%r375, %r4, 3456, 3456;
	setp.gt.s32 	%p60, %r375, %r191;
	@%p60 bra 	$L__BB13_92;
	ld.param.u64 	%rd220, [_ZN3cub18CUB_300001_SM_10006detail10radix_sort29DeviceRadixSortOnesweepKernelINS1_5radix10policy_hubIiN4cuda3std3__45tupleIJfffEEEyE10Policy1000ELNS0_9SortOrderE0EiSA_yiiNS1_21identity_decomposer_tEEEvPT5_SG_PT3_PKSH_PT1_PKSL_PT2_PKSP_T4_iiT6__param_6];
	add.s64 	%rd70, %rd16, %rd7;
	cvta.to.global.u64 	%rd71, %rd220;
	mad.lo.s64 	%rd72, %rd70, 12, %rd71;
	st.global.f32 	[%rd72], %f333;
	st.global.f32 	[%rd72+4], %f332;
	st.global.f32 	[%rd72+8], %f331;
	st.global.f32 	[%rd72+384], %f330;
	st.global.f32 	[%rd72+388], %f329;
	st.global.f32 	[%rd72+392], %f328;
	st.global.f32 	[%rd72+768], %f327;
	st.global.f32 	[%rd72+772], %f326;
	st.global.f32 	[%rd72+776], %f325;
	st.global.f32 	[%rd72+1152], %f324;
	st.global.f32 	[%rd72+1156], %f323;
	st.global.f32 	[%rd72+1160], %f322;
	st.global.f32 	[%rd72+1536], %f321;
	st.global.f32 	[%rd72+1540], %f320;
	st.global.f32 	[%rd72+1544], %f319;
	st.global.f32 	[%rd72+1920], %f318;
	st.global.f32 	[%rd72+1924], %f317;
	st.global.f32 	[%rd72+1928], %f316;
	st.global.f32 	[%rd72+2304], %f315;
	st.global.f32 	[%rd72+2308], %f314;
	st.global.f32 	[%rd72+2312], %f313;
	st.global.f32 	[%rd72+2688], %f312;
	st.global.f32 	[%rd72+2692], %f311;
	st.global.f32 	[%rd72+2696], %f310;
	st.global.f32 	[%rd72+3072], %f309;
	st.global.f32 	[%rd72+3076], %f308;
	st.global.f32 	[%rd72+3080], %f307;
	bra.uni 	$L__BB13_110;
$L__BB13_92:
	ld.param.u64 	%rd221, [_ZN3cub18CUB_300001_SM_10006detail10radix_sort29DeviceRadixSortOnesweepKernelINS1_5radix10policy_hubIiN4cuda3std3__45tupleIJfffEEEyE10Policy1000ELNS0_9SortOrderE0EiSA_yiiNS1_21identity_decomposer_tEEEvPT5_SG_PT3_PKSH_PT1_PKSL_PT2_PKSP_T4_iiT6__param_6];
	cvt.u32.u64 	%r376, %rd7;
	mad.lo.s32 	%r99, %r4, -3456, %r191;
	setp.ge.s32 	%p61, %r376, %r99;
	add.s64 	%rd73, %rd16, %rd7;
	cvta.to.global.u64 	%rd74, %rd221;
	mad.lo.s64 	%rd18, %rd73, 12, %rd74;
	@%p61 bra 	$L__BB13_94;
	st.global.f32 	[%rd18], %f333;
	st.global.f32 	[%rd18+4], %f332;
	st.global.f32 	[%rd18+8], %f331;
$L__BB13_94:
	add.s32 	%r378, %r376, 32;
	setp.ge.s32 	%p62, %r378, %r99;
	@%p62 bra 	$L__BB13_96;
	st.global.f32 	[%rd18+384], %f330;
	st.global.f32 	[%rd18+388], %f329;
	st.global.f32 	[%rd18+392], %f328;
$L__BB13_96:
	add.s32 	%r380, %r376, 64;
	setp.ge.s32 	%p63, %r380, %r99;
	@%p63 bra 	$L__BB13_98;
	st.global.f32 	[%rd18+768], %f327;
	st.global.f32 	[%rd18+772], %f326;
	st.global.f32 	[%rd18+776], %f325;
$L__BB13_98:
	add.s32 	%r382, %r376, 96;
	setp.ge.s32 	%p64, %r382, %r99;
	@%p64 bra 	$L__BB13_100;
	st.global.f32 	[%rd18+1152], %f324;
	st.global.f32 	[%rd18+1156], %f323;
	st.global.f32 	[%rd18+1160], %f322;
$L__BB13_100:
	add.s32 	%r384, %r376, 128;
	setp.ge.s32 	%p65, %r384, %r99;
	@%p65 bra 	$L__BB13_102;
	st.global.f32 	[%rd18+1536], %f321;
	st.global.f32 	[%rd18+1540], %f320;
	st.global.f32 	[%rd18+1544], %f319;
$L__BB13_102:
	add.s32 	%r386, %r376, 160;
	setp.ge.s32 	%p66, %r386, %r99;
	@%p66 bra 	$L__BB13_104;
	st.global.f32 	[%rd18+1920], %f318;
	st.global.f32 	[%rd18+1924], %f317;
	st.global.f32 	[%rd18+1928], %f316;
$L__BB13_104:
	add.s32 	%r388, %r376, 192;
	setp.ge.s32 	%p67, %r388, %r99;
	@%p67 bra 	$L__BB13_106;
	st.global.f32 	[%rd18+2304], %f315;
	st.global.f32 	[%rd18+2308], %f314;
	st.global.f32 	[%rd18+2312], %f313;
$L__BB13_106:
	add.s32 	%r390, %r376, 224;
	setp.ge.s32 	%p68, %r390, %r99;
	@%p68 bra 	$L__BB13_108;
	st.global.f32 	[%rd18+2688], %f312;
	st.global.f32 	[%rd18+2692], %f311;
	st.global.f32 	[%rd18+2696], %f310;
$L__BB13_108:
	add.s32 	%r392, %r376, 256;
	setp.ge.s32 	%p69, %r392, %r99;
	@%p69 bra 	$L__BB13_110;
	st.global.f32 	[%rd18+3072], %f309;
	st.global.f32 	[%rd18+3076], %f308;
	st.global.f32 	[%rd18+3080], %f307;
$L__BB13_110:
	// begin inline asm
	exit;
	// end inline asm
	mov.u32 	%r1172, %r1150;
	mov.u32 	%r1173, %r1151;
	mov.u32 	%r1174, %r1152;
	mov.u32 	%r1175, %r1153;
	mov.u32 	%r1176, %r1154;
	mov.u32 	%r1177, %r1155;
	mov.u32 	%r1178, %r1156;
	mov.u32 	%r1179, %r1157;
	mov.u32 	%r1180, %r1158;
$L__BB13_111:
	mul.hi.u32 	%r393, %r1, 357913942;
	add.s32 	%r394, %r393, %r1;
	shl.b32 	%r395, %r394, 2;
	mov.u32 	%r396, _ZZN3cub18CUB_300001_SM_10006detail10radix_sort29DeviceRadixSortOnesweepKernelINS1_5radix10policy_hubIiN4cuda3std3__45tupleIJfffEEEyE10Policy1000ELNS0_9SortOrderE0EiSA_yiiNS1_21identity_decomposer_tEEEvPT5_SG_PT3_PKSH_PT1_PKSL_PT2_PKSP_T4_iiT6_E1s;
	add.s32 	%r397, %r396, %r395;
	add.s32 	%r109, %r397, 13328;
	st.shared.u32 	[%r397+13328], %r1167;
	bar.sync 	0;
	setp.gt.u32 	%p70, %r1, 31;
	@%p70 bra 	$L__BB13_113;
	mad.lo.s32 	%r429, %r1, 52, %r396;
	ld.shared.u32 	%r430, [%r429+13328];
	ld.shared.u32 	%r431, [%r429+13332];
	ld.shared.u32 	%r432, [%r429+13336];
	ld.shared.u32 	%r433, [%r429+13340];
	ld.shared.u32 	%r434, [%r429+13344];
	ld.shared.u32 	%r435, [%r429+13348];
	ld.shared.u32 	%r436, [%r429+13352];
	ld.shared.u32 	%r437, [%r429+13356];
	ld.shared.u32 	%r438, [%r429+13360];
	ld.shared.u32 	%r439, [%r429+13364];
	ld.shared.u32 	%r440, [%r429+13368];
	ld.shared.u32 	%r441, [%r429+13372];
	add.s32 	%r442, %r431, %r430;
	add.s32 	%r443, %r442, %r432;
	add.s32 	%r444, %r443, %r433;
	add.s32 	%r445, %r444, %r434;
	add.s32 	%r446, %r445, %r435;
	add.s32 	%r447, %r446, %r436;
	add.s32 	%r448, %r447, %r437;
	add.s32 	%r449, %r448, %r438;
	add.s32 	%r450, %r449, %r439;
	add.s32 	%r451, %r450, %r440;
	add.s32 	%r402, %r451, %r441;
	mov.b32 	%r400, 1;
	mov.b32 	%r425, 0;
	mov.b32 	%r427, -1;
	// begin inline asm
	{  .reg .s32 r0;  .reg .pred p;  shfl.sync.up.b32 r0|p, %r402, %r400, %r425, %r427;  @p add.s32 r0, r0, %r402;  mov.s32 %r398, r0;}
	// end inline asm
	mov.b32 	%r406, 2;
	// begin inline asm
	{  .reg .s32 r0;  .reg .pred p;  shfl.sync.up.b32 r0|p, %r398, %r406, %r425, %r427;  @p add.s32 r0, r0, %r398;  mov.s32 %r404, r0;}
	// end inline asm
	mov.b32 	%r412, 4;
	// begin inline asm
	{  .reg .s32 r0;  .reg .pred p;  shfl.sync.up.b32 r0|p, %r404, %r412, %r425, %r427;  @p add.s32 r0, r0, %r404;  mov.s32 %r410, r0;}
	// end inline asm
	mov.b32 	%r418, 8;
	// begin inline asm
	{  .reg .s32 r0;  .reg .pred p;  shfl.sync.up.b32 r0|p, %r410, %r418, %r425, %r427;  @p add.s32 r0, r0, %r410;  mov.s32 %r416, r0;}
	// end inline asm
	mov.b32 	%r424, 16;
	// begin inline asm
	{  .reg .s32 r0;  .reg .pred p;  shfl.sync.up.b32 r0|p, %r416, %r424, %r425, %r427;  @p add.s32 r0, r0, %r416;  mov.s32 %r422, r0;}
	// end inline asm
	sub.s32 	%r452, %r422, %r402;
	add.s32 	%r453, %r430, %r452;
	add.s32 	%r454, %r431, %r453;
	add.s32 	%r455, %r432, %r454;
	add.s32 	%r456, %r433, %r455;
	add.s32 	%r457, %r434, %r456;
	add.s32 	%r458, %r435, %r457;
	add.s32 	%r459, %r436, %r458;
	add.s32 	%r460, %r437, %r459;
	add.s32 	%r461, %r438, %r460;
	add.s32 	%r462, %r439, %r461;
	add.s32 	%r463, %r440, %r462;
	st.shared.u32 	[%r429+13328], %r452;
	st.shared.u32 	[%r429+13332], %r453;
	st.shared.u32 	[%r429+13336], %r454;
	st.shared.u32 	[%r429+13340], %r455;
	st.shared.u32 	[%r429+13344], %r456;
	st.shared.u32 	[%r429+13348], %r457;
	st.shared.u32 	[%r429+13352], %r458;
	st.shared.u32 	[%r429+13356], %r459;
	st.shared.u32 	[%r429+13360], %r460;
	st.shared.u32 	[%r429+13364], %r461;
	st.shared.u32 	[%r429+13368], %r462;
	st.shared.u32 	[%r429+13372], %r463;
$L__BB13_113:
	shl.b32 	%r464, %r1, 2;
	add.s32 	%r110, %r396, %r464;
	setp.gt.u32 	%p71, %r1, 255;
	bar.sync 	0;
	ld.shared.u32 	%r111, [%r109];
	@%p71 bra 	$L__BB13_115;
	ld.shared.u32 	%r466, [%r110];
	add.s32 	%r467, %r466, %r111;
	st.shared.u32 	[%r110], %r467;
	ld.shared.u32 	%r468, [%r110+1024];
	add.s32 	%r469, %r468, %r111;
	st.shared.u32 	[%r110+1024], %r469;
	ld.shared.u32 	%r470, [%r110+2048];
	add.s32 	%r471, %r470, %r111;
	st.shared.u32 	[%r110+2048], %r471;
	ld.shared.u32 	%r472, [%r110+3072];
	add.s32 	%r473, %r472, %r111;
	st.shared.u32 	[%r110+3072], %r473;
	ld.shared.u32 	%r474, [%r110+4096];
	add.s32 	%r475, %r474, %r111;
	st.shared.u32 	[%r110+4096], %r475;
	ld.shared.u32 	%r476, [%r110+5120];
	add.s32 	%r477, %r476, %r111;
	st.shared.u32 	[%r110+5120], %r477;
	ld.shared.u32 	%r478, [%r110+6144];
	add.s32 	%r479, %r478, %r111;
	st.shared.u32 	[%r110+6144], %r479;
	ld.shared.u32 	%r480, [%r110+7168];
	add.s32 	%r481, %r480, %r111;
	st.shared.u32 	[%r110+7168], %r481;
	ld.shared.u32 	%r482, [%r110+8192];
	add.s32 	%r483, %r482, %r111;
	st.shared.u32 	[%r110+8192], %r483;
	ld.shared.u32 	%r484, [%r110+9216];
	add.s32 	%r485, %r484, %r111;
	st.shared.u32 	[%r110+9216], %r485;
	ld.shared.u32 	%r486, [%r110+10240];
	add.s32 	%r487, %r486, %r111;
	st.shared.u32 	[%r110+10240], %r487;
	ld.shared.u32 	%r488, [%r110+11264];
	add.s32 	%r489, %r488, %r111;
	st.shared.u32 	[%r110+11264], %r489;
$L__BB13_115:
	shl.b32 	%r516, %r1, 5;
	and.b32  	%r517, %r516, 31744;
	add.s32 	%r112, %r396, %r517;
	bar.sync 	0;
	// begin inline asm
	mov.u32 %r490, %lanemask_le;
	// end inline asm
	shr.u32 	%r519, %r1180, %r192;
	and.b32  	%r513, %r519, %r51;
	mov.b32 	%r493, 1;
	// begin inline asm
	{
    .reg .pred p;
    and.b32 %r491, %r513, %r493;    setp.ne.u32 p, %r491, 0;
    vote.ballot.sync.b32 %r491, p, 0xffffffff;
    @!p not.b32 %r491, %r491;
}

	// end inline asm
	mov.b32 	%r496, 2;
	// begin inline asm
	{
    .reg .pred p;
    and.b32 %r494, %r513, %r496;    setp.ne.u32 p, %r494, 0;
    vote.ballot.sync.b32 %r494, p, 0xffffffff;
    @!p not.b32 %r494, %r494;
}

	// end inline asm
	and.b32  	%r520, %r494, %r491;
	mov.b32 	%r499, 4;
	// begin inline asm
	{
    .reg .pred p;
    and.b32 %r497, %r513, %r499;    setp.ne.u32 p, %r497, 0;
    vote.ballot.sync.b32 %r497, p, 0xffffffff;
    @!p not.b32 %r497, %r497;
}

	// end inline asm
	and.b32  	%r521, %r497, %r520;
	mov.b32 	%r502, 8;
	// begin inline asm
	{
    .reg .pred p;
    and.b32 %r500, %r513, %r502;    setp.ne.u32 p, %r500, 0;
    vote.ballot.sync.b32 %r500, p, 0xffffffff;
    @!p not.b32 %r500, %r500;
}

	// end inline asm
	and.b32  	%r522, %r500, %r521;
	mov.b32 	%r505, 16;
	// begin inline asm
	{
    .reg .pred p;
    and.b32 %r503, %r513, %r505;    setp.ne.u32 p, %r503, 0;
    vote.ballot.sync.b32 %r503, p, 0xffffffff;
    @!p not.b32 %r503, %r503;
}

	// end inline asm
	and.b32  	%r523, %r503, %r522;
	mov.b32 	%r508, 32;
	// begin inline asm
	{
    .reg .pred p;
    and.b32 %r506, %r513, %r508;    setp.ne.u32 p, %r506, 0;
    vote.ballot.sync.b32 %r506, p, 0xffffffff;
    @!p not.b32 %r506, %r506;
}

	// end inline asm
	and.b32  	%r524, %r506, %r523;
	mov.b32 	%r511, 64;
	// begin inline asm
	{
    .reg .pred p;
    and.b32 %r509, %r513, %r511;    setp.ne.u32 p, %r509, 0;
    vote.ballot.sync.b32 %r509, p, 0xffffffff;
    @!p not.b32 %r509, %r509;
}

	// end inline asm
	and.b32  	%r525, %r509, %r524;
	mov.b32 	%r514, 128;
	// begin inline asm
	{
    .reg .pred p;
    and.b32 %r512, %r513, %r514;    setp.ne.u32 p, %r512, 0;
    vote.ballot.sync.b32 %r512, p, 0xffffffff;
    @!p not.b32 %r512, %r512;
}

	// end inline asm
	and.b32  	%r526, %r512, %r525;
	clz.b32 	%r527, %r526;
	sub.s32 	%r115, 31, %r527;
	and.b32  	%r528, %r490, %r526;
	popc.b32 	%r116, %r528;
	setp.ne.s32 	%p72, %r194, %r115;
	mov.b32 	%r1181, 0;
	@%p72 bra 	$L__BB13_117;
	shl.b32 	%r529, %r513, 2;
	add.s32 	%r530, %r112, %r529;
	atom.shared.add.u32 	%r1181, [%r530], %r116;
$L__BB13_117:
	shfl.sync.idx.b32	%r556|%p73, %r1181, %r115, 31, -1;
	add.s32 	%r119, %r116, %r556;
	shr.u32 	%r557, %r1179, %r192;
	and.b32  	%r553, %r557, %r51;
	mov.b32 	%r533, 1;
	// begin inline asm
	{
    .reg .pred p;
    and.b32 %r531, %r553, %r533;    setp.ne.u32 p, %r531, 0;
    vote.ballot.sync.b32 %r531, p, 0xffffffff;
    @!p not.b32 %r531, %r531;
}

	// end inline asm
	mov.b32 	%r536, 2;
	// begin inline asm
	{
    .reg .pred p;
    and.b32 %r534, %r553, %r536;    setp.ne.u32 p, %r534, 0;
    vote.ballot.sync.b32 %r534, p, 0xffffffff;
    @!p not.b32 %r534, %r534;
}

	// end inline asm
	and.b32  	%r558, %r534, %r531;
	mov.b32 	%r539, 4;
	// begin inline asm
	{
    .reg .pred p;
    and.b32 %r537, %r553, %r539;    setp.ne.u32 p, %r537, 0;
    vote.ballot.sync.b32 %r537, p, 0xffffffff;
    @!p not.b32 %r537, %r537;
}

	// end inline asm
	and.b32  	%r559, %r537, %r558;
	mov.b32 	%r542, 8;
	// begin inline asm
	{
    .reg .pred p;
    and.b32 %r540, %r553, %r542;    setp.ne.u32 p, %r540, 0;
    vote.ballot.sync.b32 %r540, p, 0xffffffff;
    @!p not.b32 %r540, %r540;
}

	// end inline asm
	and.b32  	%r560, %r540, %r559;
	mov.b32 	%r545, 16;
	// begin inline asm
	{
    .reg .pred p;
    and.b32 %r543, %r553, %r545;    setp.ne.u32 p, %r543, 0;
    vote.ballot.sync.b32 %r543, p, 0xffffffff;
    @!p not.b32 %r543, %r543;
}

	// end inline asm
	and.b32  	%r561, %r543, %r560;
	mov.b32 	%r548, 32;
	// begin inline asm
	{
    .reg .pred p;
    and.b32 %r546, %r553, %r548;    setp.ne.u32 p, %r546, 0;
    vote.ballot.sync.b32 %r546, p, 0xffffffff;
    @!p not.b32 %r546, %r546;
}

	// end inline asm
	and.b32  	%r562, %r546, %r561;
	mov.b32 	%r551, 64;
	// begin inline asm
	{
    .reg .pred p;
    and.b32 %r549, %r553, %r551;    setp.ne.u32 p, %r549, 0;
    vote.ballot.sync.b32 %r549, p, 0xffffffff;
    @!p not.b32 %r549, %r549;
}

	// end inline asm
	and.b32  	%r563, %r549, %r562;
	mov.b32 	%r554, 128;
	// begin inline asm
	{
    .reg .pred p;
    and.b32 %r552, %r553, %r554;    setp.ne.u32 p, %r552, 0;
    vote.ballot.sync.b32 %r552, p, 0xffffffff;
    @!p not.b32 %r552, %r552;
}

	// end inline asm
	and.b32  	%r564, %r552, %r563;
	clz.b32 	%r565, %r564;
	sub.s32 	%r121, 31, %r565;
	and.b32  	%r566, %r490, %r564;
	popc.b32 	%r122, %r566;
	setp.ne.s32 	%p74, %r194, %r121;
	mov.b32 	%r1182, 0;
	@%p74 bra 	$L__BB13_119;
	shl.b32 	%r567, %r553, 2;
	add.s32 	%r568, %r112, %r567;
	atom.shared.add.u32 	%r1182, [%r568], %r122;
$L__BB13_119:
	shfl.sync.idx.b32	%r594|%p75, %r1182, %r121, 31, -1;
	add.s32 	%r125, %r122, %r594;
	shr.u32 	%r595, %r1178, %r192;
	and.b32  	%r591, %r595, %r51;
	mov.b32 	%r571, 1;
	// begin inline asm
	{
    .reg .pred p;
    and.b32 %r569, %r591, %r571;    setp.ne.u32 p, %r569, 0;
    vote.ballot.sync.b32 %r569, p, 0xffffffff;
    @!p not.b32 %r569, %r569;
}

	// end inline asm
	mov.b32 	%r574, 2;
	// begin inline asm
	{
    .reg .pred p;
    and.b32 %r572, %r591, %r574;    setp.ne.u32 p, %r572, 0;
    vote.ballot.sync.b32 %r572, p, 0xffffffff;
    @!p not.b32 %r572, %r572;
}

	// end inline asm
	and.b32  	%r596, %r572, %r569;
	mov.b32 	%r577, 4;
	// begin inline asm
	{
    .reg .pred p;
    and.b32 %r575, %r591, %r577;    setp.ne.u32 p, %r575, 0;
    vote.ballot.sync.b32 %r575, p, 0xffffffff;
    @!p not.b32 %r575, %r575;
}

	// end inline asm
	and.b32  	%r597, %r575, %r596;
	mov.b32 	%r580, 8;
	// begin inline asm
	{
    .reg .pred p;
    and.b32 %r578, %r591, %r580;    setp.ne.u32 p, %r578, 0;
    vote.ballot.sync.b32 %r578, p, 0xffffffff;
    @!p not.b32 %r578, %r578;
}

	// end inline asm
	and.b32  	%r598, %r578, %r597;
	mov.b32 	%r583, 16;
	// begin inline asm
	{
    .reg .pred p;
    and.b32 %r581, %r591, %r583;    setp.ne.u32 p, %r581, 0;
    vote.ballot.sync.b32 %r581, p, 0xffffffff;
    @!p not.b32 %r581, %r581;
}

	// end inline asm
	and.b32  	%r599, %r581, %r598;
	mov.b32 	%r586, 32;
	// begin inline asm
	{
    .reg .pred p;
    and.b32 %r584, %r591, %r586;    setp.ne.u32 p, %r584, 0;
    vote.ballot.sync.b32 %r584, p, 0xffffffff;
    @!p not.b32 %r584, %r584;
}

	// end inline asm
	and.b32  	%r600, %r584, %r599;
	mov.b32 	%r589, 64;
	// begin inline asm
	{
    .reg .pred p;
    and.b32 %r587, %r591, %r589;    setp.ne.u32 p, %r587, 0;
    vote.ballot.sync.b32 %r587, p, 0xffffffff;
    @!p not.b32 %r587, %r587;
}

	// end inline asm
	and.b32  	%r601, %r587, %r600;
	mov.b32 	%r592, 128;
	// begin inline asm
	{
    .reg .pred p;
    and.b32 %r590, %r591, %r592;    setp.ne.u32 p, %r590, 0;
    vote.ballot.sync.b32 %r590, p, 0xffffffff;
    @!p not.b32 %r590, %r590;
}

	// end inline asm
	and.b32  	%r602, %r590, %r601;
	clz.b32 	%r603, %r602;
	sub.s32 	%r127, 31, %r603;
	and.b32  	%r604, %r490, %r602;
	popc.b32 	%r128, %r604;
	setp.ne.s32 	%p76, %r194, %r127;
	mov.b32 	%r1183, 0;
	@%p76 bra 	$L__BB13_121;
	shl.b32 	%r605, %r591, 2;
	add.s32 	%r606, %r112, %r605;
	atom.shared.add.u32 	%r1183, [%r606], %r128;
$L__BB13_121:
	shfl.sync.idx.b32	%r632|%p77, %r1183, %r127, 31, -1;
	add.s32 	%r131, %r128, %r632;
	shr.u32 	%r633, %r1177, %r192;
	and.b32  	%r629, %r633, %r51;
	mov.b32 	%r609, 1;
	// begin inline asm
	{
    .reg .pred p;
    and.b32 %r607, %r629, %r609;    setp.ne.u32 p, %r607, 0;
    vote.ballot.sync.b32 %r607, p, 0xffffffff;
    @!p not.b32 %r607, %r607;
}

	// end inline asm
	mov.b32 	%r612, 2;
	// begin inline asm
	{
    .reg .pred p;
    and.b32 %r610, %r629, %r612;    setp.ne.u32 p, %r610, 0;
    vote.ballot.sync.b32 %r610, p, 0xffffffff;
    @!p not.b32 %r610, %r610;
}

	// end inline asm
	and.b32  	%r634, %r610, %r607;
	mov.b32 	%r615, 4;
	// begin inline asm
	{
    .reg .pred p;
    and.b32 %r613, %r629, %r615;    setp.ne.u32 p, %r613, 0;
    vote.ballot.sync.b32 %r613, p, 0xffffffff;
    @!p not.b32 %r613, %r613;
}

	// end inline asm
	and.b32  	%r635, %r613, %r634;
	mov.b32 	%r618, 8;
	// begin inline asm
	{
    .reg .pred p;
    and.b32 %r616, %r629, %r618;    setp.ne.u32 p, %r616, 0;
    vote.ballot.sync.b32 %r616, p, 0xffffffff;
    @!p not.b32 %r616, %r616;
}

	// end inline asm
	and.b32  	%r636, %r616, %r635;
	mov.b32 	%r621, 16;
	// begin inline asm
	{
    .reg .pred p;
    and.b32 %r619, %r629, %r621;    setp.ne.u32 p, %r619, 0;
    vote.ballot.sync.b32 %r619, p, 0xffffffff;
    @!p not.b32 %r619, %r619;
}

	// end inline asm
	and.b32  	%r637, %r619, %r636;
	mov.b32 	%r624, 32;
	// begin inline asm
	{
    .reg .pred p;
    and.b32 %r622, %r629, %r624;    setp.ne.u32 p, %r622, 0;
    vote.ballot.sync.b32 %r622, p, 0xffffffff;
    @!p not.b32 %r622, %r622;
}

	// end inline asm
	and.b32  	%r638, %r622, %r637;
	mov.b32 	%r627, 64;
	// begin inline asm
	{
    .reg .pred p;
    and.b32 %r625, %r629, %r627;    setp.ne.u32 p, %r625, 0;
    vote.ballot.sync.b32 %r625, p, 0xffffffff;
    @!p not.b32 %r625, %r625;
}

	// end inline asm
	and.b32  	%r639, %r625, %r638;
	mov.b32 	%r630, 128;
	// begin inline asm
	{
    .reg .pred p;
    and.b32 %r628, %r629, %r630;    setp.ne.u32 p, %r628, 0;
    vote.ballot.sync.b32 %r628, p, 0xffffffff;
    @!p not.b32 %r628, %r628;
}

	// end inline asm
	and.b32  	%r640, %r628, %r639;
	clz.b32 	%r641, %r640;
	sub.s32 	%r133, 31, %r641;
	and.b32  	%r642, %r490, %r640;
	popc.b32 	%r134, %r642;
	setp.ne.s32 	%p78, %r194, %r133;
	mov.b32 	%r1184, 0;
	@%p78 bra 	$L__BB13_123;
	shl.b32 	%r643, %r629, 2;
	add.s32 	%r644, %r112, %r643;
	atom.shared.add.u32 	%r1184, [%r644], %r134;
$L__BB13_123:
	shfl.sync.idx.b32	%r670|%p79, %r1184, %r133, 31, -1;
	add.s32 	%r137, %r134, %r670;
	shr.u32 	%r671, %r1176, %r192;
	and.b32  	%r667, %r671, %r51;
	mov.b32 	%r647, 1;
	// begin inline asm
	{
    .reg .pred p;
    and.b32 %r645, %r667, %r647;    setp.ne.u32 p, %r645, 0;
    vote.ballot.sync.b32 %r645, p, 0xffffffff;
    @!p not.b32 %r645, %r645;
}

	// end inline asm
	mov.b32 	%r650, 2;
	// begin inline asm
	{
    .reg .pred p;
    and.b32 %r648, %r667, %r650;    setp.ne.u32 p, %r648, 0;
    vote.ballot.sync.b32 %r648, p, 0xffffffff;
    @!p not.b32 %r648, %r648;
}

	// end inline asm
	and.b32  	%r672, %r648, %r645;
	mov.b32 	%r653, 4;
	// begin inline asm
	{
    .reg .pred p;
    and.b32 %r651, %r667, %r653;    setp.ne.u32 p, %r651, 0;
    vote.ballot.sync.b32 %r651, p, 0xffffffff;
    @!p not.b32 %r651, %r651;
}

	// end inline asm
	and.b32  	%r673, %r651, %r672;
	mov.b32 	%r656, 8;
	// begin inline asm
	{
    .reg .pred p;
    and.b32 %r654, %r667, %r656;    setp.ne.u32 p, %r654, 0;
    vote.ballot.sync.b32 %r654, p, 0xffffffff;
    @!p not.b32 %r654, %r654;
}

	// end inline asm
	and.b32  	%r674, %r654, %r673;
	mov.b32 	%r659, 16;
	// begin inline asm
	{
    .reg .pred p;
    and.b32 %r657, %r667, %r659;    setp.ne.u32 p, %r657, 0;
    vote.ballot.sync.b32 %r657, p, 0xffffffff;
    @!p not.b32 %r657, %r657;
}

	// end inline asm
	and.b32  	%r675, %r657, %r674;
	mov.b32 	%r662, 32;
	// begin inline asm
	{
    .reg .pred p;
    and.b32 %r660, %r667, %r662;    setp.ne.u32 p, %r660, 0;
    vote.ballot.sync.b32 %r660, p, 0xffffffff;
    @!p not.b32 %r660, %r660;
}

	// end inline asm
	and.b32  	%r676, %r660, %r675;
	mov.b32 	%r665, 64;
	// begin inline asm
	{
    .reg .pred p;
    and.b32 %r663, %r667, %r665;    setp.ne.u32 p, %r663, 0;
    vote.ballot.sync.b32 %r663, p, 0xffffffff;
    @!p not.b32 %r663, %r663;
}

	// end inline asm
	and.b32  	%r677, %r663, %r676;
	mov.b32 	%r668, 128;
	// begin inline asm
	{
    .reg .pred p;
    and.b32 %r666, %r667, %r668;    setp.ne.u32 p, %r666, 0;
    vote.ballot.sync.b32 %r666, p, 0xffffffff;
    @!p not.b32 %r666, %r666;
}

	// end inline asm
	and.b32  	%r678, %r666, %r677;
	clz.b32 	%r679, %r678;
	sub.s32 	%r139, 31, %r679;
	and.b32  	%r680, %r490, %r678;
	popc.b32 	%r140, %r680;
	setp.ne.s32 	%p80, %r194, %r139;
	mov.b32 	%r1185, 0;
	@%p80 bra 	$L__BB13_125;
	shl.b32 	%r681, %r667, 2;
	add.s32 	%r682, %r112, %r681;
	atom.shared.add.u32 	%r1185, [%r682], %r140;
$L__BB13_125:
	shfl.sync.idx.b32	%r708|%p81, %r1185, %r139, 31, -1;
	add.s32 	%r143, %r140, %r708;
	shr.u32 	%r709, %r1175, %r192;
	and.b32  	%r705, %r709, %r51;
	mov.b32 	%r685, 1;
	// begin inline asm
	{
    .reg .pred p;
    and.b32 %r683, %r705, %r685;    setp.ne.u32 p, %r683, 0;
    vote.ballot.sync.b32 %r683, p, 0xffffffff;
    @!p not.b32 %r683, %r683;
}

	// end inline asm
	mov.b32 	%r688, 2;
	// begin inline asm
	{
    .reg .pred p;
    and.b32 %r686, %r705, %r688;    setp.ne.u32 p, %r686, 0;
    vote.ballot.sync.b32 %r686, p, 0xffffffff;
    @!p not.b32 %r686, %r686;
}

	// end inline asm
	and.b32  	%r710, %r686, %r683;
	mov.b32 	%r691, 4;
	// begin inline asm
	{
    .reg .pred p;
    and.b32 %r689, %r705, %r691;    setp.ne.u32 p, %r689, 0;
    vote.ballot.sync.b32 %r689, p, 0xffffffff;
    @!p not.b32 %r689, %r689;
}

	// end inline asm
	and.b32  	%r711, %r689, %r710;
	mov.b32 	%r694, 8;
	// begin inline asm
	{
    .reg .pred p;
    and.b32 %r692, %r705, %r694;    setp.ne.u32 p, %r692, 0;
    vote.ballot.sync.b32 %r692, p, 0xffffffff;
    @!p not.b32 %r692, %r692;
}

	// end inline asm
	and.b32  	%r712, %r692, %r711;
	mov.b32 	%r697, 16;
	// begin inline asm
	{
    .reg .pred p;
    and.b32 %r695, %r705, %r697;    setp.ne.u32 p, %r695, 0;
    vote.ballot.sync.b32 %r695, p, 0xffffffff;
    @!p not.b32 %r695, %r695;
}

	// end inline asm
	and.b32  	%r713, %r695, %r712;
	mov.b32 	%r700, 32;
	// begin inline asm
	{
    .reg .pred p;
    and.b32 %r698, %r705, %r700;    setp.ne.u32 p, %r698, 0;
    vote.ballot.sync.b32 %r698, p, 0xffffffff;
    @!p not.b32 %r698, %r698;
}

	// end inline asm
	and.b32  	%r714, %r698, %r713;
	mov.b32 	%r703, 64;
	// begin inline asm
	{
    .reg .pred p;
    and.b32 %r701, %r705, %r703;    setp.ne.u32 p, %r701, 0;
    vote.ballot.sync.b32 %r701, p, 0xffffffff;
    @!p not.b32 %r701, %r701;
}

	// end inline asm
	and.b32  	%r715, %r701, %r714;
	mov.b32 	%r706, 128;
	// begin inline asm
	{
    .reg .pred p;
    and.b32 %r704, %r705, %r706;    setp.ne.u32 p, %r704, 0;
    vote.ballot.sync.b32 %r704, p, 0xffffffff;
    @!p not.b32 %r704, %r704;
}

	// end inline asm
	and.b32  	%r716, %r704, %r715;
	clz.b32 	%r717, %r716;
	sub.s32 	%r145, 31, %r717;
	and.b32  	%r718, %r490, %r716;
	popc.b32 	%r146, %r718;
	setp.ne.s32 	%p82, %r194, %r145;
	mov.b32 	%r1186, 0;
	@%p82 bra 	$L__BB13_127;
	shl.b32 	%r719, %r705, 2;
	add.s32 	%r720, %r112, %r719;
	atom.shared.add.u32 	%r1186, [%r720], %r146;
$L__BB13_127:
	shfl.sync.idx.b32	%r746|%p83, %r1186, %r145, 31, -1;
	add.s32 	%r149, %r146, %r746;
	shr.u32 	%r747, %r1174, %r192;
	and.b32  	%r743, %r747, %r51;
	mov.b32 	%r723, 1;
	// begin inline asm
	{
    .reg .pred p;
    and.b32 %r721, %r743, %r723;    setp.ne.u32 p, %r721, 0;
    vote.ballot.sync.b32 %r721, p, 0xffffffff;
    @!p not.b32 %r721, %r721;
}

	// end inline asm
	mov.b32 	%r726, 2;
	// begin inline asm
	{
    .reg .pred p;
    and.b32 %r724, %r743, %r726;    setp.ne.u32 p, %r724, 0;
    vote.ballot.sync.b32 %r724, p, 0xffffffff;
    @!p not.b32 %r724, %r724;
}

	// end inline asm
	and.b32  	%r748, %r724, %r721;
	mov.b32 	%r729, 4;
	// begin inline asm
	{
    .reg .pred p;
    and.b32 %r727, %r743, %r729;    setp.ne.u32 p, %r727, 0;
    vote.ballot.sync.b32 %r727, p, 0xffffffff;
    @!p not.b32 %r727, %r727;
}

	// end inline asm
	and.b32  	%r749, %r727, %r748;
	mov.b32 	%r732, 8;
	// begin inline asm
	{
    .reg .pred p;
    and.b32 %r730, %r743, %r732;    setp.ne.u32 p, %r730, 0;
    vote.ballot.sync.b32 %r730, p, 0xffffffff;
    @!p not.b32 %r730, %r730;
}

	// end inline asm
	and.b32  	%r750, %r730, %r749;
	mov.b32 	%r735, 16;
	// begin inline asm
	{
    .reg .pred p;
    and.b32 %r733, %r743, %r735;    setp.ne.u32 p, %r733, 0;
    vote.ballot.sync.b32 %r733, p, 0xffffffff;
    @!p not.b32 %r733, %r733;
}

	// end inline asm
	and.b32  	%r751, %r733, %r750;
	mov.b32 	%r738, 32;
	// begin inline asm
	{
    .reg .pred p;
    and.b32 %r736, %r743, %r738;    setp.ne.u32 p, %r736, 0;
    vote.ballot.sync.b32 %r736, p, 0xffffffff;
    @!p not.b32 %r736, %r736;
}

	// end inline asm
	and.b32  	%r752, %r736, %r751;
	mov.b32 	%r741, 64;
	// begin inline asm
	{
    .reg .pred p;
    and.b32 %r739, %r743, %r741;    setp.ne.u32 p, %r739, 0;
    vote.ballot.sync.b32 %r739, p, 0xffffffff;
    @!p not.b32 %r739, %r739;
}

	// end inline asm
	and.b32  	%r753, %r739, %r752;
	mov.b32 	%r744, 128;
	// begin inline asm
	{
    .reg .pred p;
    and.b32 %r742, %r743, %r744;    setp.ne.u32 p, %r742, 0;
    vote.ballot.sync.b32 %r742, p, 0xffffffff;
    @!p not.b32 %r742, %r742;
}

	// end inline asm
	and.b32  	%r754, %r742, %r753;
	clz.b32 	%r755, %r754;
	sub.s32 	%r151, 31, %r755;
	and.b32  	%r756, %r490, %r754;
	popc.b32 	%r152, %r756;
	setp.ne.s32 	%p84, %r194, %r151;
	mov.b32 	%r1187, 0;
	@%p84 bra 	$L__BB13_129;
	shl.b32 	%r757, %r743, 2;
	add.s32 	%r758, %r112, %r757;
	atom.shared.add.u32 	%r1187, [%r758], %r152;
$L__BB13_129:
	shfl.sync.idx.b32	%r784|%p85, %r1187, %r151, 31, -1;
	add.s32 	%r155, %r152, %r784;
	shr.u32 	%r785, %r1173, %r192;
	and.b32  	%r781, %r785, %r51;
	mov.b32 	%r761, 1;
	// begin inline asm
	{
    .reg .pred p;
    and.b32 %r759, %r781, %r761;    setp.ne.u32 p, %r759, 0;
    vote.ballot.sync.b32 %r759, p, 0xffffffff;
    @!p not.b32 %r759, %r759;
}

	// end inline asm
	mov.b32 	%r764, 2;
	// begin inline asm
	{
    .reg .pred p;
    and.b32 %r762, %r781, %r764;    setp.ne.u32 p, %r762, 0;
    vote.ballot.sync.b32 %r762, p, 0xffffffff;
    @!p not.b32 %r762, %r762;
}

	// end inline asm
	and.b32  	%r786, %r762, %r759;
	mov.b32 	%r767, 4;
	// begin inline asm
	{
    .reg .pred p;
    and.b32 %r765, %r781, %r767;    setp.ne.u32 p, %r765, 0;
    vote.ballot.sync.b32 %r765, p, 0xffffffff;
    @!p not.b32 %r765, %r765;
}

	// end inline asm
	and.b32  	%r787, %r765, %r786;
	mov.b32 	%r770, 8;
	// begin inline asm
	{
    .reg .pred p;
    and.b32 %r768, %r781, %r770;    setp.ne.u32 p, %r768, 0;
    vote.ballot.sync.b32 %r768, p, 0xffffffff;
    @!p not.b32 %r768, %r768;
}

	// end inline asm
	and.b32  	%r788, %r768, %r787;
	mov.b32 	%r773, 16;
	// begin inline asm
	{
    .reg .pred p;
    and.b32 %r771, %r781, %r773;    setp.ne.u32 p, %r771, 0;
    vote.ballot.sync.b32 %r771, p, 0xffffffff;
    @!p not.b32 %r771, %r771;
}

	// end inline asm
	and.b32  	%r789, %r771, %r788;
	mov.b32 	%r776, 32;
	// begin inline asm
	{
    .reg .pred p;
    and.b32 %r774, %r781, %r776;    setp.ne.u32 p, %r774, 0;
    vote.ballot.sync.b32 %r774, p, 0xffffffff;
    @!p not.b32 %r774, %r774;
}

	// end inline asm
	and.b32  	%r790, %r774, %r789;
	mov.b32 	%r779, 64;
	// begin inline asm
	{
    .reg .pred p;
    and.b32 %r777, %r781, %r779;    setp.ne.u32 p, %r777, 0;
    vote.ballot.sync.b32 %r777, p, 0xffffffff;
    @!p not.b32 %r777, %r777;
}

	// end inline asm
	and.b32  	%r791, %r777, %r790;
	mov.b32 	%r782, 128;
	// begin inline asm
	{
    .reg .pred p;
    and.b32 %r780, %r781, %r782;    setp.ne.u32 p, %r780, 0;
    vote.ballot.sync.b32 %r780, p, 0xffffffff;
    @!p not.b32 %r780, %r780;
}

	// end inline asm
	and.b32  	%r792, %r780, %r791;
	clz.b32 	%r793, %r792;
	sub.s32 	%r157, 31, %r793;
	and.b32  	%r794, %r490, %r792;
	popc.b32 	%r158, %r794;
	setp.ne.s32 	%p86, %r194, %r157;
	mov.b32 	%r1188, 0;
	@%p86 bra 	$L__BB13_131;
	shl.b32 	%r795, %r781, 2;
	add.s32 	%r796, %r112, %r795;
	atom.shared.add.u32 	%r1188, [%r796], %r158;
$L__BB13_131:
	shfl.sync.idx.b32	%r822|%p87, %r1188, %r157, 31, -1;
	add.s32 	%r161, %r158, %r822;
	shr.u32 	%r823, %r1172, %r192;
	and.b32  	%r819, %r823, %r51;
	mov.b32 	%r799, 1;
	// begin inline asm
	{
    .reg .pred p;
    and.b32 %r797, %r819, %r799;    setp.ne.u32 p, %r797, 0;
    vote.ballot.sync.b32 %r797, p, 0xffffffff;
    @!p not.b32 %r797, %r797;
}

	// end inline asm
	mov.b32 	%r802, 2;
	// begin inline asm
	{
    .reg .pred p;
    and.b32 %r800, %r819, %r802;    setp.ne.u32 p, %r800, 0;
    vote.ballot.sync.b32 %r800, p, 0xffffffff;
    @!p not.b32 %r800, %r800;
}

	// end inline asm
	and.b32  	%r824, %r800, %r797;
	mov.b32 	%r805, 4;
	// begin inline asm
	{
    .reg .pred p;
    and.b32 %r803, %r819, %r805;    setp.ne.u32 p, %r803, 0;
    vote.ballot.sync.b32 %r803, p, 0xffffffff;
    @!p not.b32 %r803, %r803;
}

	// end inline asm
	and.b32  	%r825, %r803, %r824;
	mov.b32 	%r808, 8;
	// begin inline asm
	{
    .reg .pred p;
    and.b32 %r806, %r819, %r808;    setp.ne.u32 p, %r806, 0;
    vote.ballot.sync.b32 %r806, p, 0xffffffff;
    @!p not.b32 %r806, %r806;
}

	// end inline asm
	and.b32  	%r826, %r806, %r825;
	mov.b32 	%r811, 16;
	// begin inline asm
	{
    .reg .pred p;
    and.b32 %r809, %r819, %r811;    setp.ne.u32 p, %r809, 0;
    vote.ballot.sync.b32 %r809, p, 0xffffffff;
    @!p not.b32 %r809, %r809;
}

	// end inline asm
	and.b32  	%r827, %r809, %r826;
	mov.b32 	%r814, 32;
	// begin inline asm
	{
    .reg .pred p;
    and.b32 %r812, %r819, %r814;    setp.ne.u32 p, %r812, 0;
    vote.ballot.sync.b32 %r812, p, 0xffffffff;
    @!p not.b32 %r812, %r812;
}

	// end inline asm
	and.b32  	%r828, %r812, %r827;
	mov.b32 	%r817, 64;
	// begin inline asm
	{
    .reg .pred p;
    and.b32 %r815, %r819, %r817;    setp.ne.u32 p, %r815, 0;
    vote.ballot.sync.b32 %r815, p, 0xffffffff;
    @!p not.b32 %r815, %r815;
}

	// end inline asm
	and.b32  	%r829, %r815, %r828;
	mov.b32 	%r820, 128;
	// begin inline asm
	{
    .reg .pred p;
    and.b32 %r818, %r819, %r820;    setp.ne.u32 p, %r818, 0;
    vote.ballot.sync.b32 %r818, p, 0xffffffff;
    @!p not.b32 %r818, %r818;
}

	// end inline asm
	and.b32  	%r830, %r818, %r829;
	clz.b32 	%r831, %r830;
	sub.s32 	%r163, 31, %r831;
	and.b32  	%r832, %r490, %r830;
	popc.b32 	%r164, %r832;
	setp.ne.s32 	%p88, %r194, %r163;
	mov.b32 	%r1189, 0;
	@%p88 bra 	$L__BB13_133;
	shl.b32 	%r833, %r819, 2;
	add.s32 	%r834, %r112, %r833;
	atom.shared.add.u32 	%r1189, [%r834], %r164;
$L__BB13_133:
	setp.gt.u32 	%p89, %r1, 255;
	shfl.sync.idx.b32	%r835|%p90, %r1189, %r163, 31, -1;
	add.s32 	%r167, %r164, %r835;
	bar.sync 	0;
	shl.b32 	%r836, %r119, 2;
	add.s32 	%r838, %r396, %r836;
	st.shared.u32 	[%r838+-4], %r1180;
	shl.b32 	%r839, %r125, 2;
	add.s32 	%r840, %r396, %r839;
	st.shared.u32 	[%r840+-4], %r1179;
	shl.b32 	%r841, %r131, 2;
	add.s32 	%r842, %r396, %r841;
	st.shared.u32 	[%r842+-4], %r1178;
	shl.b32 	%r843, %r137, 2;
	add.s32 	%r844, %r396, %r843;
	st.shared.u32 	[%r844+-4], %r1177;
	shl.b32 	%r845, %r143, 2;
	add.s32 	%r846, %r396, %r845;
	st.shared.u32 	[%r846+-4], %r1176;
	shl.b32 	%r847, %r149, 2;
	add.s32 	%r848, %r396, %r847;
	st.shared.u32 	[%r848+-4], %r1175;
	shl.b32 	%r849, %r155, 2;
	add.s32 	%r850, %r396, %r849;
	st.shared.u32 	[%r850+-4], %r1174;
	shl.b32 	%r851, %r161, 2;
	add.s32 	%r852, %r396, %r851;
	st.shared.u32 	[%r852+-4], %r1173;
	shl.b32 	%r853, %r167, 2;
	add.s32 	%r854, %r396, %r853;
	st.shared.u32 	[%r854+-4], %r1172;
	shl.b32 	%r855, %r1, 3;
	add.s32 	%r856, %r396, %r855;
	add.s32 	%r168, %r856, 41472;
	@%p89 bra 	$L__BB13_141;
	ld.param.u64 	%rd219, [_ZN3cub18CUB_300001_SM_10006detail10radix_sort29DeviceRadixSortOnesweepKernelINS1_5radix10policy_hubIiN4cuda3std3__45tupleIJfffEEEyE10Policy1000ELNS0_9SortOrderE0EiSA_yiiNS1_21identity_decomposer_tEEEvPT5_SG_PT3_PKSH_PT1_PKSL_PT2_PKSP_T4_iiT6__param_3];
	cvta.to.global.u64 	%rd75, %rd219;
	shl.b64 	%rd76, %rd9, 3;
	add.s64 	%rd77, %rd75, %rd76;
	ld.global.u64 	%rd78, [%rd77];
	cvt.s64.s32 	%rd79, %r111;
	sub.s64 	%rd225, %rd78, %rd79;
	st.shared.u64 	[%r168], %rd225;
	setp.lt.s32 	%p91, %r4, 1;
	mov.u32 	%r1193, %r1167;
	@%p91 bra 	$L__BB13_140;
	mov.b32 	%r1191, -1;
	mov.u32 	%r1190, %r4;
	mov.u32 	%r1193, %r1167;
$L__BB13_136:
	ld.param.u64 	%rd212, [_ZN3cub18CUB_300001_SM_10006detail10radix_sort29DeviceRadixSortOnesweepKernelINS1_5radix10policy_hubIiN4cuda3std3__45tupleIJfffEEEyE10Policy1000ELNS0_9SortOrderE0EiSA_yiiNS1_21identity_decomposer_tEEEvPT5_SG_PT3_PKSH_PT1_PKSL_PT2_PKSP_T4_iiT6__param_0];
	add.s32 	%r172, %r1190, -1;
	shl.b32 	%r858, %r172, 8;
	add.s32 	%r859, %r858, %r1;
	cvta.to.global.u64 	%rd80, %rd212;
	mul.wide.s32 	%rd81, %r859, 4;
	add.s64 	%rd20, %rd80, %rd81;
$L__BB13_137:
	membar.cta;
	ld.volatile.global.u32 	%r173, [%rd20];
	setp.eq.s32 	%p92, %r173, 0;
	@%p92 bra 	$L__BB13_137;
	and.b32  	%r860, %r173, 1073741823;
	add.s32 	%r1193, %r860, %r1193;
	setp.gt.s32 	%p93, %r173, -1;
	vote.sync.ballot.b32 	%r1191, %p93, %r1191;
	setp.gt.u32 	%p95, %r1190, 1;
	and.pred  	%p96, %p93, %p95;
	mov.u32 	%r1190, %r172;
	@%p96 bra 	$L__BB13_136;
	ld.shared.u64 	%rd225, [%r168];
$L__BB13_140:
	ld.param.u64 	%rd213, [_ZN3cub18CUB_300001_SM_10006detail10radix_sort29DeviceRadixSortOnesweepKernelINS1_5radix10policy_hubIiN4cuda3std3__45tupleIJfffEEEyE10Policy1000ELNS0_9SortOrderE0EiSA_yiiNS1_21identity_decomposer_tEEEvPT5_SG_PT3_PKSH_PT1_PKSL_PT2_PKSP_T4_iiT6__param_0];
	or.b32  	%r861, %r1193, -2147483648;
	cvta.to.global.u64 	%rd82, %rd213;
	shl.b32 	%r862, %r4, 8;
	add.s32 	%r863, %r862, %r1;
	mul.wide.s32 	%rd83, %r863, 4;
	add.s64 	%rd84, %rd82, %rd83;
	st.volatile.global.u32 	[%rd84], %r861;
	sub.s32 	%r864, %r1193, %r1167;
	cvt.s64.s32 	%rd85, %r864;
	add.s64 	%rd86, %rd225, %rd85;
	st.shared.u64 	[%r168], %rd86;
$L__BB13_141:
	ld.param.u64 	%rd216, [_ZN3cub18CUB_300001_SM_10006detail10radix_sort29DeviceRadixSortOnesweepKernelINS1_5radix10policy_hubIiN4cuda3std3__45tupleIJfffEEEyE10Policy1000ELNS0_9SortOrderE0EiSA_yiiNS1_21identity_decomposer_tEEEvPT5_SG_PT3_PKSH_PT1_PKSL_PT2_PKSP_T4_iiT6__param_2];
	setp.gt.u32 	%p97, %r1, 255;
	mad.lo.s32 	%r177, %r4, 3456, 3456;
	setp.lt.s32 	%p98, %r177, %r191;
	setp.eq.s64 	%p99, %rd216, 0;
	or.pred  	%p100, %p99, %p98;
	or.pred  	%p101, %p97, %p100;
	@%p101 bra 	$L__BB13_143;
	ld.param.u64 	%rd217, [_ZN3cub18CUB_300001_SM_10006detail10radix_sort29DeviceRadixSortOnesweepKernelINS1_5radix10policy_hubIiN4cuda3std3__45tupleIJfffEEEyE10Policy1000ELNS0_9SortOrderE0EiSA_yiiNS1_21identity_decomposer_tEEEvPT5_SG_PT3_PKSH_PT1_PKSL_PT2_PKSP_T4_iiT6__param_2];
	ld.shared.u64 	%rd87, [%r168];
	cvt.s64.s32 	%rd88, %r1167;
	cvt.s64.s32 	%rd89, %r111;
	add.s64 	%rd90, %rd89, %rd88;
	add.s64 	%rd91, %rd90, %rd87;
	cvta.to.global.u64 	%rd92, %rd217;
	shl.b64 	%rd93, %rd9, 3;
	add.s64 	%rd94, %rd92, %rd93;
	st.global.u64 	[%rd94], %rd91;
$L__BB13_143:
	setp.gt.s32 	%p102, %r177, %r191;
	bar.sync 	0;
	@%p102 bra 	$L__BB13_145;
	ld.shared.u32 	%r865, [%r110];
	shr.u32 	%r866, %r865, %r192;
	and.b32  	%r867, %r866, %r51;
	shl.b32 	%r868, %r867, 3;
	add.s32 	%r870, %r396, 41472;
	add.s32 	%r871, %r870, %r868;
	ld.shared.u64 	%rd95, [%r871];
	add.s64 	%rd96, %rd95, %rd9;
	xor.b32  	%r872, %r865, -2147483648;
	shl.b64 	%rd97, %rd96, 2;
	add.s64 	%rd98, %rd1, %rd97;
	st.global.u32 	[%rd98], %r872;
	bar.warp.sync 	-1;
	ld.shared.u32 	%r873, [%r110+1536];
	shr.u32 	%r874, %r873, %r192;
	and.b32  	%r875, %r874, %r51;
	shl.b32 	%r876, %r875, 3;
	add.s32 	%r877, %r870, %r876;
	ld.shared.u64 	%rd99, [%r877];
	add.s64 	%rd100, %rd99, %rd9;
	xor.b32  	%r878, %r873, -2147483648;
	shl.b64 	%rd101, %rd100, 2;
	add.s64 	%rd102, %rd1, %rd101;
	st.global.u32 	[%rd102+1536], %r878;
	bar.warp.sync 	-1;
	ld.shared.u32 	%r879, [%r110+3072];
	shr.u32 	%r880, %r879, %r192;
	and.b32  	%r881, %r880, %r51;
	shl.b32 	%r882, %r881, 3;
	add.s32 	%r883, %r870, %r882;
	ld.shared.u64 	%rd103, [%r883];
	add.s64 	%rd104, %rd103, %rd9;
	xor.b32  	%r884, %r879, -2147483648;
	shl.b64 	%rd105, %rd104, 2;
	add.s64 	%rd106, %rd1, %rd105;
	st.global.u32 	[%rd106+3072], %r884;
	bar.warp.sync 	-1;
	ld.shared.u32 	%r885, [%r110+4608];
	shr.u32 	%r886, %r885, %r192;
	and.b32  	%r887, %r886, %r51;
	shl.b32 	%r888, %r887, 3;
	add.s32 	%r889, %r870, %r888;
	ld.shared.u64 	%rd107, [%r889];
	add.s64 	%rd108, %rd107, %rd9;
	xor.b32  	%r890, %r885, -2147483648;
	shl.b64 	%rd109, %rd108, 2;
	add.s64 	%rd110, %rd1, %rd109;
	st.global.u32 	[%rd110+4608], %r890;
	bar.warp.sync 	-1;
	ld.shared.u32 	%r891, [%r110+6144];
	shr.u32 	%r892, %r891, %r192;
	and.b32  	%r893, %r892, %r51;
	shl.b32 	%r894, %r893, 3;
	add.s32 	%r895, %r870, %r894;
	ld.shared.u64 	%rd111, [%r895];
	add.s64 	%rd112, %rd111, %rd9;
	xor.b32  	%r896, %r891, -2147483648;
	shl.b64 	%rd113, %rd112, 2;
	add.s64 	%rd114, %rd1, %rd113;
	st.global.u32 	[%rd114+6144], %r896;
	bar.warp.sync 	-1;
	ld.shared.u32 	%r897, [%r110+7680];
	shr.u32 	%r898, %r897, %r192;
	and.b32  	%r899, %r898, %r51;
	shl.b32 	%r900, %r899, 3;
	add.s32 	%r901, %r870, %r900;
	ld.shared.u64 	%rd115, [%r901];
	add.s64 	%rd116, %rd115, %rd9;
	xor.b32  	%r902, %r897, -2147483648;
	shl.b64 	%rd117, %rd116, 2;
	add.s64 	%rd118, %rd1, %rd117;
	st.global.u32 	[%rd118+7680], %r902;
	bar.warp.sync 	-1;
	ld.shared.u32 	%r903, [%r110+9216];
	shr.u32 	%r904, %r903, %r192;
	and.b32  	%r905, %r904, %r51;
	shl.b32 	%r906, %r905, 3;
	add.s32 	%r907, %r870, %r906;
	ld.shared.u64 	%rd119, [%r907];
	add.s64 	%rd120, %rd119, %rd9;
	xor.b32  	%r908, %r903, -2147483648;
	shl.b64 	%rd121, %rd120, 2;
	add.s64 	%rd122, %rd1, %rd121;
	st.global.u32 	[%rd122+9216], %r908;
	bar.warp.sync 	-1;
	ld.shared.u32 	%r909, [%r110+10752];
	shr.u32 	%r910, %r909, %r192;
	and.b32  	%r911, %r910, %r51;
	shl.b32 	%r912, %r911, 3;
	add.s32 	%r913, %r870, %r912;
	ld.shared.u64 	%rd123, [%r913];
	add.s64 	%rd124, %rd123, %rd9;
	xor.b32  	%r914, %r909, -2147483648;
	shl.b64 	%rd125, %rd124, 2;
	add.s64 	%rd126, %rd1, %rd125;
	st.global.u32 	[%rd126+10752], %r914;
	bar.warp.sync 	-1;
	ld.shared.u32 	%r915, [%r110+12288];
	shr.u32 	%r916, %r915, %r192;
	and.b32  	%r917, %r916, %r51;
	shl.b32 	%r918, %r917, 3;
	add.s32 	%r919, %r870, %r918;
	ld.shared.u64 	%rd127, [%r919];
	add.s64 	%rd128, %rd127, %rd9;
	xor.b32  	%r920, %r915, -2147483648;
	shl.b64 	%rd129, %rd128, 2;
	add.s64 	%rd130, %rd1, %rd129;
	st.global.u32 	[%rd130+12288], %r920;
	bar.warp.sync 	-1;
	bra.uni 	$L__BB13_164;
$L__BB13_145:
	mad.lo.s32 	%r178, %r4, -3456, %r191;
	setp.ge.s32 	%p103, %r1, %r178;
	@%p103 bra 	$L__BB13_147;
	ld.shared.u32 	%r921, [%r110];
	shr.u32 	%r922, %r921, %r192;
	and.b32  	%r923, %r922, %r51;
	shl.b32 	%r924, %r923, 3;
	add.s32 	%r926, %r396, %r924;
	ld.shared.u64 	%rd131, [%r926+41472];
	xor.b32  	%r927, %r921, -2147483648;
	add.s64 	%rd132, %rd131, %rd9;
	shl.b64 	%rd133, %rd132, 2;
	add.s64 	%rd134, %rd1, %rd133;
	st.global.u32 	[%rd134], %r927;
$L__BB13_147:
	bar.warp.sync 	-1;
	add.s32 	%r928, %r1, 384;
	setp.ge.s32 	%p104, %r928, %r178;
	@%p104 bra 	$L__BB13_149;
	ld.shared.u32 	%r929, [%r110+1536];
	shr.u32 	%r930, %r929, %r192;
	and.b32  	%r931, %r930, %r51;
	shl.b32 	%r932, %r931, 3;
	add.s32 	%r934, %r396, %r932;
	ld.shared.u64 	%rd135, [%r934+41472];
	xor.b32  	%r935, %r929, -2147483648;
	add.s64 	%rd136, %rd135, %rd9;
	shl.b64 	%rd137, %rd136, 2;
	add.s64 	%rd138, %rd1, %rd137;
	st.global.u32 	[%rd138+1536], %r935;
$L__BB13_149:
	bar.warp.sync 	-1;
	add.s32 	%r936, %r1, 768;
	setp.ge.s32 	%p105, %r936, %r178;
	@%p105 bra 	$L__BB13_151;
	ld.shared.u32 	%r937, [%r110+3072];
	shr.u32 	%r938, %r937, %r192;
	and.b32  	%r939, %r938, %r51;
	shl.b32 	%r940, %r939, 3;
	add.s32 	%r942, %r396, %r940;
	ld.shared.u64 	%rd139, [%r942+41472];
	xor.b32  	%r943, %r937, -2147483648;
	add.s64 	%rd140, %rd139, %rd9;
	shl.b64 	%rd141, %rd140, 2;
	add.s64 	%rd142, %rd1, %rd141;
	st.global.u32 	[%rd142+3072], %r943;
$L__BB13_151:
	bar.warp.sync 	-1;
	add.s32 	%r944, %r1, 1152;
	setp.ge.s32 	%p106, %r944, %r178;
	@%p106 bra 	$L__BB13_153;
	ld.shared.u32 	%r945, [%r110+4608];
	shr.u32 	%r946, %r945, %r192;
	and.b32  	%r947, %r946, %r51;
	shl.b32 	%r948, %r947, 3;
	add.s32 	%r950, %r396, %r948;
	ld.shared.u64 	%rd143, [%r950+41472];
	xor.b32  	%r951, %r945, -2147483648;
	add.s64 	%rd144, %rd143, %rd9;
	shl.b64 	%rd145, %rd144, 2;
	add.s64 	%rd146, %rd1, %rd145;
	st.global.u32 	[%rd146+4608], %r951;
$L__BB13_153:
	bar.warp.sync 	-1;
	add.s32 	%r952, %r1, 1536;
	setp.ge.s32 	%p107, %r952, %r178;
	@%p107 bra 	$L__BB13_155;
	ld.shared.u32 	%r953, [%r110+6144];
	shr.u32 	%r954, %r953, %r192;
	and.b32  	%r955, %r954, %r51;
	shl.b32 	%r956, %r955, 3;
	add.s32 	%r958, %r396, %r956;
	ld.shared.u64 	%rd147, [%r958+41472];
	xor.b32  	%r959, %r953, -2147483648;
	add.s64 	%rd148, %rd147, %rd9;
	shl.b64 	%rd149, %rd148, 2;
	add.s64 	%rd150, %rd1, %rd149;
	st.global.u32 	[%rd150+6144], %r959;
$L__BB13_155:
	bar.warp.sync 	-1;
	add.s32 	%r960, %r1, 1920;
	setp.ge.s32 	%p108, %r960, %r178;
	@%p108 bra 	$L__BB13_157;
	ld.shared.u32 	%r961, [%r110+7680];
	shr.u32 	%r962, %r961, %r192;
	and.b32  	%r963, %r962, %r51;
	shl.b32 	%r964, %r963, 3;
	add.s32 	%r966, %r396, %r964;
	ld.shared.u64 	%rd151, [%r966+41472];
	xor.b32  	%r967, %r961, -2147483648;
	add.s64 	%rd152, %rd151, %rd9;
	shl.b64 	%rd153, %rd152, 2;
	add.s64 	%rd154, %rd1, %rd153;
	st.global.u32 	[%rd154+7680], %r967;
$L__BB13_157:
	bar.warp.sync 	-1;
	add.s32 	%r968, %r1, 2304;
	setp.ge.s32 	%p109, %r968, %r178;
	@%p109 bra 	$L__BB13_159;
	ld.shared.u32 	%r969, [%r110+9216];
	shr.u32 	%r970, %r969, %r192;
	and.b32  	%r971, %r970, %r51;
	shl.b32 	%r972, %r971, 3;
	add.s32 	%r974, %r396, %r972;
	ld.shared.u64 	%rd155, [%r974+41472];
	xor.b32  	%r975, %r969, -2147483648;
	add.s64 	%rd156, %rd155, %rd9;
	shl.b64 	%rd157, %rd156, 2;
	add.s64 	%rd158, %rd1, %rd157;
	st.global.u32 	[%rd158+9216], %r975;
$L__BB13_159:
	bar.warp.sync 	-1;
	add.s32 	%r976, %r1, 2688;
	setp.ge.s32 	%p110, %r976, %r178;
	@%p110 bra 	$L__BB13_161;
	ld.shared.u32 	%r977, [%r110+10752];
	shr.u32 	%r978, %r977, %r192;
	and.b32  	%r979, %r978, %r51;
	shl.b32 	%r980, %r979, 3;
	add.s32 	%r982, %r396, %r980;
	ld.shared.u64 	%rd159, [%r982+41472];
	xor.b32  	%r983, %r977, -2147483648;
	add.s64 	%rd160, %rd159, %rd9;
	shl.b64 	%rd161, %rd160, 2;
	add.s64 	%rd162, %rd1, %rd161;
	st.global.u32 	[%rd162+10752], %r983;
$L__BB13_161:
	bar.warp.sync 	-1;
	or.b32  	%r984, %r1, 3072;
	setp.ge.s32 	%p111, %r984, %r178;
	@%p111 bra 	$L__BB13_163;
	ld.shared.u32 	%r985, [%r110+12288];
	shr.u32 	%r986, %r985, %r192;
	and.b32  	%r987, %r986, %r51;
	shl.b32 	%r988, %r987, 3;
	add.s32 	%r990, %r396, %r988;
	ld.shared.u64 	%rd163, [%r990+41472];
	xor.b32  	%r991, %r985, -2147483648;
	add.s64 	%rd164, %rd163, %rd9;
	shl.b64 	%rd165, %rd164, 2;
	add.s64 	%rd166, %rd1, %rd165;
	st.global.u32 	[%rd166+12288], %r991;
$L__BB13_163:
	bar.warp.sync 	-1;
$L__BB13_164:
	setp.gt.s32 	%p112, %r177, %r191;
	ld.shared.u32 	%r992, [%r110];
	shr.u32 	%r993, %r992, %r192;
	and.b32  	%r179, %r993, %r51;
	ld.shared.u32 	%r994, [%r110+1536];
	shr.u32 	%r995, %r994, %r192;
	and.b32  	%r180, %r995, %r51;
	ld.shared.u32 	%r996, [%r110+3072];
	shr.u32 	%r997, %r996, %r192;
	and.b32  	%r181, %r997, %r51;
	ld.shared.u32 	%r998, [%r110+4608];
	shr.u32 	%r999, %r998, %r192;
	and.b32  	%r182, %r999, %r51;
	ld.shared.u32 	%r1000, [%r110+6144];
	shr.u32 	%r1001, %r1000, %r192;
	and.b32  	%r183, %r1001, %r51;
	ld.shared.u32 	%r1002, [%r110+7680];
	shr.u32 	%r1003, %r1002, %r192;
	and.b32  	%r184, %r1003, %r51;
	ld.shared.u32 	%r1004, [%r110+9216];
	shr.u32 	%r1005, %r1004, %r192;
	and.b32  	%r185, %r1005, %r51;
	ld.shared.u32 	%r1006, [%r110+10752];
	shr.u32 	%r1007, %r1006, %r192;
	and.b32  	%r186, %r1007, %r51;
	ld.shared.u32 	%r1008, [%r110+12288];
	shr.u32 	%r1009, %r1008, %r192;
	and.b32  	%r187, %r1009, %r51;
	@%p112 bra 	$L__BB13_166;
	ld.global.f32 	%f360, [%rd8];
	ld.global.f32 	%f359, [%rd8+4];
	ld.global.f32 	%f358, [%rd8+8];
	ld.global.f32 	%f361, [%rd8+384];
	ld.global.f32 	%f362, [%rd8+388];
	ld.global.f32 	%f363, [%rd8+392];
	ld.global.f32 	%f364, [%rd8+768];
	ld.global.f32 	%f365, [%rd8+772];
	ld.global.f32 	%f366, [%rd8+776];
	ld.global.f32 	%f367, [%rd8+1152];
	ld.global.f32 	%f368, [%rd8+1156];
	ld.global.f32 	%f369, [%rd8+1160];
	ld.global.f32 	%f370, [%rd8+1536];
	ld.global.f32 	%f371, [%rd8+1540];
	ld.global.f32 	%f372, [%rd8+1544];
	ld.global.f32 	%f373, [%rd8+1920];
	ld.global.f32 	%f374, [%rd8+1924];
	ld.global.f32 	%f375, [%rd8+1928];
	ld.global.f32 	%f376, [%rd8+2304];
	ld.global.f32 	%f377, [%rd8+2308];
	ld.global.f32 	%f378, [%rd8+2312];
	ld.global.f32 	%f379, [%rd8+2688];
	ld.global.f32 	%f380, [%rd8+2692];
	ld.global.f32 	%f381, [%rd8+2696];
	ld.global.f32 	%f382, [%rd8+3072];
	ld.global.f32 	%f383, [%rd8+3076];
	ld.global.f32 	%f384, [%rd8+3080];
	bra.uni 	$L__BB13_184;
$L__BB13_166:
	cvt.u32.u64 	%r1010, %rd7;
	mul.lo.s32 	%r1011, %r4, 3456;
	sub.s32 	%r188, %r191, %r1011;
	setp.ge.s32 	%p113, %r1010, %r188;
	mov.f32 	%f358, 0f00000000;
	mov.f32 	%f359, %f358;
	mov.f32 	%f360, %f358;
	@%p113 bra 	$L__BB13_168;
	ld.global.f32 	%f360, [%rd8];
	ld.global.f32 	%f359, [%rd8+4];
	ld.global.f32 	%f358, [%rd8+8];
$L__BB13_168:
	add.s32 	%r1013, %r1010, 32;
	setp.ge.s32 	%p114, %r1013, %r188;
	mov.f32 	%f361, 0f00000000;
	mov.f32 	%f362, %f361;
	mov.f32 	%f363, %f361;
	@%p114 bra 	$L__BB13_170;
	ld.global.f32 	%f361, [%rd8+384];
	ld.global.f32 	%f362, [%rd8+388];
	ld.global.f32 	%f363, [%rd8+392];
$L__BB13_170:
	add.s32 	%r1015, %r1010, 64;
	setp.ge.s32 	%p115, %r1015, %r188;
	mov.f32 	%f364, 0f00000000;
	mov.f32 	%f365, %f364;
	mov.f32 	%f366, %f364;
	@%p115 bra 	$L__BB13_172;
	ld.global.f32 	%f364, [%rd8+768];
	ld.global.f32 	%f365, [%rd8+772];
	ld.global.f32 	%f366, [%rd8+776];
$L__BB13_172:
	add.s32 	%r1017, %r1010, 96;
	setp.ge.s32 	%p116, %r1017, %r188;
	mov.f32 	%f367, 0f00000000;
	mov.f32 	%f368, %f367;
	mov.f32 	%f369, %f367;
	@%p116 bra 	$L__BB13_174;
	ld.global.f32 	%f367, [%rd8+1152];
	ld.global.f32 	%f368, [%rd8+1156];
	ld.global.f32 	%f369, [%rd8+1160];
$L__BB13_174:
	add.s32 	%r1019, %r1010, 128;
	setp.ge.s32 	%p117, %r1019, %r188;
	mov.f32 	%f370, 0f00000000;
	mov.f32 	%f371, %f370;
	mov.f32 	%f372, %f370;
	@%p117 bra 	$L__BB13_176;
	ld.global.f32 	%f370, [%rd8+1536];
	ld.global.f32 	%f371, [%rd8+1540];
	ld.global.f32 	%f372, [%rd8+1544];
$L__BB13_176:
	add.s32 	%r1021, %r1010, 160;
	setp.ge.s32 	%p118, %r1021, %r188;
	mov.f32 	%f373, 0f00000000;
	mov.f32 	%f374, %f373;
	mov.f32 	%f375, %f373;
	@%p118 bra 	$L__BB13_178;
	ld.global.f32 	%f373, [%rd8+1920];
	ld.global.f32 	%f374, [%rd8+1924];
	ld.global.f32 	%f375, [%rd8+1928];
$L__BB13_178:
	add.s32 	%r1023, %r1010, 192;
	setp.ge.s32 	%p119, %r1023, %r188;
	mov.f32 	%f376, 0f00000000;
	mov.f32 	%f377, %f376;
	mov.f32 	%f378, %f376;
	@%p119 bra 	$L__BB13_180;
	ld.global.f32 	%f376, [%rd8+2304];
	ld.global.f32 	%f377, [%rd8+2308];
	ld.global.f32 	%f378, [%rd8+2312];
$L__BB13_180:
	add.s32 	%r1025, %r1010, 224;
	setp.ge.s32 	%p120, %r1025, %r188;
	mov.f32 	%f379, 0f00000000;
	mov.f32 	%f380, %f379;
	mov.f32 	%f381, %f379;
	@%p120 bra 	$L__BB13_182;
	ld.global.f32 	%f379, [%rd8+2688];
	ld.global.f32 	%f380, [%rd8+2692];
	ld.global.f32 	%f381, [%rd8+2696];
$L__BB13_182:
	add.s32 	%r1027, %r1010, 256;
	setp.ge.s32 	%p121, %r1027, %r188;
	mov.f32 	%f382, 0f00000000;
	mov.f32 	%f383, %f382;
	mov.f32 	%f384, %f382;
	@%p121 bra 	$L__BB13_184;
	ld.global.f32 	%f382, [%rd8+3072];
	ld.global.f32 	%f383, [%rd8+3076];
	ld.global.f32 	%f384, [%rd8+3080];
$L__BB13_184:
	ld.param.u64 	%rd222, [_ZN3cub18CUB_300001_SM_10006detail10radix_sort29DeviceRadixSortOnesweepKernelINS1_5radix10policy_hubIiN4cuda3std3__45tupleIJfffEEEyE10Policy1000ELNS0_9SortOrderE0EiSA_yiiNS1_21identity_decomposer_tEEEvPT5_SG_PT3_PKSH_PT1_PKSL_PT2_PKSP_T4_iiT6__param_6];
	cvta.to.global.u64 	%rd23, %rd222;
	shl.b32 	%r1028, %r1, 2;
	mov.u32 	%r1029, _ZZN3cub18CUB_300001_SM_10006detail10radix_sort29DeviceRadixSortOnesweepKernelINS1_5radix10policy_hubIiN4cuda3std3__45tupleIJfffEEEyE10Policy1000ELNS0_9SortOrderE0EiSA_yiiNS1_21identity_decomposer_tEEEvPT5_SG_PT3_PKSH_PT1_PKSL_PT2_PKSP_T4_iiT6_E1s;
	add.s32 	%r189, %r1029, %r1028;
	mad.lo.s32 	%r1030, %r4, 3456, 3456;
	setp.gt.s32 	%p122, %r1030, %r191;
	bar.sync 	0;
	shl.b32 	%r1031, %r119, 3;
	shl.b32 	%r1032, %r119, 2;
	add.s32 	%r1033, %r1029, %r1032;
	add.s32 	%r1034, %r1033, %r1031;
	st.shared.f32 	[%r1034+-12], %f360;
	st.shared.f32 	[%r1034+-8], %f359;
	st.shared.f32 	[%r1034+-4], %f358;
	shl.b32 	%r1035, %r125, 3;
	shl.b32 	%r1036, %r125, 2;
	add.s32 	%r1037, %r1029, %r1036;
	add.s32 	%r1038, %r1037, %r1035;
	st.shared.f32 	[%r1038+-12], %f361;
	st.shared.f32 	[%r1038+-8], %f362;
	st.shared.f32 	[%r1038+-4], %f363;
	shl.b32 	%r1039, %r131, 3;
	shl.b32 	%r1040, %r131, 2;
	add.s32 	%r1041, %r1029, %r1040;
	add.s32 	%r1042, %r1041, %r1039;
	st.shared.f32 	[%r1042+-12], %f364;
	st.shared.f32 	[%r1042+-8], %f365;
	st.shared.f32 	[%r1042+-4], %f366;
	shl.b32 	%r1043, %r137, 3;
	shl.b32 	%r1044, %r137, 2;
	add.s32 	%r1045, %r1029, %r1044;
	add.s32 	%r1046, %r1045, %r1043;
	st.shared.f32 	[%r1046+-12], %f367;
	st.shared.f32 	[%r1046+-8], %f368;
	st.shared.f32 	[%r1046+-4], %f369;
	shl.b32 	%r1047, %r143, 3;
	shl.b32 	%r1048, %r143, 2;
	add.s32 	%r1049, %r1029, %r1048;
	add.s32 	%r1050, %r1049, %r1047;
	st.shared.f32 	[%r1050+-12], %f370;
	st.shared.f32 	[%r1050+-8], %f371;
	st.shared.f32 	[%r1050+-4], %f372;
	shl.b32 	%r1051, %r149, 3;
	shl.b32 	%r1052, %r149, 2;
	add.s32 	%r1053, %r1029, %r1052;
	add.s32 	%r1054, %r1053, %r1051;
	st.shared.f32 	[%r1054+-12], %f373;
	st.shared.f32 	[%r1054+-8], %f374;
	st.shared.f32 	[%r1054+-4], %f375;
	shl.b32 	%r1055, %r155, 3;
	shl.b32 	%r1056, %r155, 2;
	add.s32 	%r1057, %r1029, %r1056;
	add.s32 	%r1058, %r1057, %r1055;
	st.shared.f32 	[%r1058+-12], %f376;
	st.shared.f32 	[%r1058+-8], %f377;
	st.shared.f32 	[%r1058+-4], %f378;
	shl.b32 	%r1059, %r161, 3;
	shl.b32 	%r1060, %r161, 2;
	add.s32 	%r1061, %r1029, %r1060;
	add.s32 	%r1062, %r1061, %r1059;
	st.shared.f32 	[%r1062+-12], %f379;
	st.shared.f32 	[%r1062+-8], %f380;
	st.shared.f32 	[%r1062+-4], %f381;
	shl.b32 	%r1063, %r167, 3;
	shl.b32 	%r1064, %r167, 2;
	add.s32 	%r1065, %r1029, %r1064;
	add.s32 	%r1066, %r1065, %r1063;
	st.shared.f32 	[%r1066+-12], %f382;
	st.shared.f32 	[%r1066+-8], %f383;
	st.shared.f32 	[%r1066+-4], %f384;
	bar.sync 	0;
	@%p122 bra 	$L__BB13_186;
	shl.b32 	%r1067, %r1, 3;
	add.s32 	%r1068, %r189, %r1067;
	ld.shared.f32 	%f229, [%r1068];
	ld.shared.f32 	%f230, [%r1068+4];
	ld.shared.f32 	%f231, [%r1068+8];
	shl.b32 	%r1069, %r179, 3;
	add.s32 	%r1071, %r1029, 41472;
	add.s32 	%r1072, %r1071, %r1069;
	ld.shared.u64 	%rd167, [%r1072];
	add.s64 	%rd168, %rd167, %rd9;
	mad.lo.s64 	%rd169, %rd168, 12, %rd23;
	st.global.f32 	[%rd169], %f229;
	st.global.f32 	[%rd169+4], %f230;
	st.global.f32 	[%rd169+8], %f231;
	bar.warp.sync 	-1;
	ld.shared.f32 	%f232, [%r1068+4608];
	ld.shared.f32 	%f233, [%r1068+4612];
	ld.shared.f32 	%f234, [%r1068+4616];
	shl.b32 	%r1073, %r180, 3;
	add.s32 	%r1074, %r1071, %r1073;
	ld.shared.u64 	%rd170, [%r1074];
	add.s64 	%rd171, %rd170, %rd9;
	mad.lo.s64 	%rd172, %rd171, 12, %rd23;
	st.global.f32 	[%rd172+4608], %f232;
	st.global.f32 	[%rd172+4612], %f233;
	st.global.f32 	[%rd172+4616], %f234;
	bar.warp.sync 	-1;
	ld.shared.f32 	%f235, [%r1068+9216];
	ld.shared.f32 	%f236, [%r1068+9220];
	ld.shared.f32 	%f237, [%r1068+9224];
	shl.b32 	%r1075, %r181, 3;
	add.s32 	%r1076, %r1071, %r1075;
	ld.shared.u64 	%rd173, [%r1076];
	add.s64 	%rd174, %rd173, %rd9;
	mad.lo.s64 	%rd175, %rd174, 12, %rd23;
	st.global.f32 	[%rd175+9216], %f235;
	st.global.f32 	[%rd175+9220], %f236;
	st.global.f32 	[%rd175+9224], %f237;
	bar.warp.sync 	-1;
	ld.shared.f32 	%f238, [%r1068+13824];
	ld.shared.f32 	%f239, [%r1068+13828];
	ld.shared.f32 	%f240, [%r1068+13832];
	shl.b32 	%r1077, %r182, 3;
	add.s32 	%r1078, %r1071, %r1077;
	ld.shared.u64 	%rd176, [%r1078];
	add.s64 	%rd177, %rd176, %rd9;
	mad.lo.s64 	%rd178, %rd177, 12, %rd23;
	st.global.f32 	[%rd178+13824], %f238;
	st.global.f32 	[%rd178+13828], %f239;
	st.global.f32 	[%rd178+13832], %f240;
	bar.warp.sync 	-1;
	ld.shared.f32 	%f241, [%r1068+18432];
	ld.shared.f32 	%f242, [%r1068+18436];
	ld.shared.f32 	%f243, [%r1068+18440];
	shl.b32 	%r1079, %r183, 3;
	add.s32 	%r1080, %r1071, %r1079;
	ld.shared.u64 	%rd179, [%r1080];
	add.s64 	%rd180, %rd179, %rd9;
	mad.lo.s64 	%rd181, %rd180, 12, %rd23;
	st.global.f32 	[%rd181+18432], %f241;
	st.global.f32 	[%rd181+18436], %f242;
	st.global.f32 	[%rd181+18440], %f243;
	bar.warp.sync 	-1;
	ld.shared.f32 	%f244, [%r1068+23040];
	ld.shared.f32 	%f245, [%r1068+23044];
	ld.shared.f32 	%f246, [%r1068+23048];
	shl.b32 	%r1081, %r184, 3;
	add.s32 	%r1082, %r1071, %r1081;
	ld.shared.u64 	%rd182, [%r1082];
	add.s64 	%rd183, %rd182, %rd9;
	mad.lo.s64 	%rd184, %rd183, 12, %rd23;
	st.global.f32 	[%rd184+23040], %f244;
	st.global.f32 	[%rd184+23044], %f245;
	st.global.f32 	[%rd184+23048], %f246;
	bar.warp.sync 	-1;
	ld.shared.f32 	%f247, [%r1068+27648];
	ld.shared.f32 	%f248, [%r1068+27652];
	ld.shared.f32 	%f249, [%r1068+27656];
	shl.b32 	%r1083, %r185, 3;
	add.s32 	%r1084, %r1071, %r1083;
	ld.shared.u64 	%rd185, [%r1084];
	add.s64 	%rd186, %rd185, %rd9;
	mad.lo.s64 	%rd187, %rd186, 12, %rd23;
	st.global.f32 	[%rd187+27648], %f247;
	st.global.f32 	[%rd187+27652], %f248;
	st.global.f32 	[%rd187+27656], %f249;
	bar.warp.sync 	-1;
	ld.shared.f32 	%f250, [%r1068+32256];
	ld.shared.f32 	%f251, [%r1068+32260];
	ld.shared.f32 	%f252, [%r1068+32264];
	shl.b32 	%r1085, %r186, 3;
	add.s32 	%r1086, %r1071, %r1085;
	ld.shared.u64 	%rd188, [%r1086];
	add.s64 	%rd189, %rd188, %rd9;
	mad.lo.s64 	%rd190, %rd189, 12, %rd23;
	st.global.f32 	[%rd190+32256], %f250;
	st.global.f32 	[%rd190+32260], %f251;
	st.global.f32 	[%rd190+32264], %f252;
	bar.warp.sync 	-1;
	ld.shared.f32 	%f253, [%r1068+36864];
	ld.shared.f32 	%f254, [%r1068+36868];
	ld.shared.f32 	%f255, [%r1068+36872];
	shl.b32 	%r1087, %r187, 3;
	add.s32 	%r1088, %r1071, %r1087;
	ld.shared.u64 	%rd191, [%r1088];
	add.s64 	%rd192, %rd191, %rd9;
	mad.lo.s64 	%rd193, %rd192, 12, %rd23;
	st.global.f32 	[%rd193+36864], %f253;
	st.global.f32 	[%rd193+36868], %f254;
	st.global.f32 	[%rd193+36872], %f255;
	bar.warp.sync 	-1;
	bra.uni 	$L__BB13_205;
$L__BB13_186:
	mad.lo.s32 	%r190, %r4, -3456, %r191;
	shl.b32 	%r1089, %r179, 3;
	add.s32 	%r1091, %r1029, %r1089;
	ld.shared.u64 	%rd24, [%r1091+41472];
	setp.ge.s32 	%p123, %r1, %r190;
	@%p123 bra 	$L__BB13_188;
	shl.b32 	%r1092, %r1, 3;
	add.s32 	%r1093, %r189, %r1092;
	ld.shared.f32 	%f256, [%r1093+8];
	ld.shared.f32 	%f257, [%r1093+4];
	ld.shared.f32 	%f258, [%r1093];
	add.s64 	%rd194, %rd24, %rd9;
	mad.lo.s64 	%rd195, %rd194, 12, %rd23;
	st.global.f32 	[%rd195], %f258;
	st.global.f32 	[%rd195+4], %f257;
	st.global.f32 	[%rd195+8], %f256;
$L__BB13_188:
	bar.warp.sync 	-1;
	shl.b32 	%r1094, %r180, 3;
	add.s32 	%r1096, %r1029, %r1094;
	ld.shared.u64 	%rd25, [%r1096+41472];
	add.s32 	%r1097, %r1, 384;
	setp.ge.s32 	%p124, %r1097, %r190;
	@%p124 bra 	$L__BB13_190;
	shl.b32 	%r1098, %r1, 3;
	add.s32 	%r1099, %r189, %r1098;
	ld.shared.f32 	%f259, [%r1099+4616];
	ld.shared.f32 	%f260, [%r1099+4612];
	ld.shared.f32 	%f261, [%r1099+4608];
	add.s64 	%rd196, %rd25, %rd9;
	mad.lo.s64 	%rd197, %rd196, 12, %rd23;
	st.global.f32 	[%rd197+4608], %f261;
	st.global.f32 	[%rd197+4612], %f260;
	st.global.f32 	[%rd197+4616], %f259;
$L__BB13_190:
	bar.warp.sync 	-1;
	shl.b32 	%r1100, %r181, 3;
	add.s32 	%r1102, %r1029, %r1100;
	ld.shared.u64 	%rd26, [%r1102+41472];
	add.s32 	%r1103, %r1, 768;
	setp.ge.s32 	%p125, %r1103, %r190;
	@%p125 bra 	$L__BB13_192;
	shl.b32 	%r1104, %r1, 3;
	add.s32 	%r1105, %r189, %r1104;
	ld.shared.f32 	%f262, [%r1105+9224];
	ld.shared.f32 	%f263, [%r1105+9220];
	ld.shared.f32 	%f264, [%r1105+9216];
	add.s64 	%rd198, %rd26, %rd9;
	mad.lo.s64 	%rd199, %rd198, 12, %rd23;
	st.global.f32 	[%rd199+9216], %f264;
	st.global.f32 	[%rd199+9220], %f263;
	st.global.f32 	[%rd199+9224], %f262;
$L__BB13_192:
	bar.warp.sync 	-1;
	shl.b32 	%r1106, %r182, 3;
	add.s32 	%r1108, %r1029, %r1106;
	ld.shared.u64 	%rd27, [%r1108+41472];
	add.s32 	%r1109, %r1, 1152;
	setp.ge.s32 	%p126, %r1109, %r190;
	@%p126 bra 	$L__BB13_194;
	shl.b32 	%r1110, %r1, 3;
	add.s32 	%r1111, %r189, %r1110;
	ld.shared.f32 	%f265, [%r1111+13832];
	ld.shared.f32 	%f266, [%r1111+13828];
	ld.shared.f32 	%f267, [%r1111+13824];
	add.s64 	%rd200, %rd27, %rd9;
	mad.lo.s64 	%rd201, %rd200, 12, %rd23;
	st.global.f32 	[%rd201+13824], %f267;
	st.global.f32 	[%rd201+13828], %f266;
	st.global.f32 	[%rd201+13832], %f265;
$L__BB13_194:
	bar.warp.sync 	-1;
	shl.b32 	%r1112, %r183, 3;
	add.s32 	%r1114, %r1029, %r1112;
	ld.shared.u64 	%rd28, [%r1114+41472];
	add.s32 	%r1115, %r1, 1536;
	setp.ge.s32 	%p127, %r1115, %r190;
	@%p127 bra 	$L__BB13_196;
	shl.b32 	%r1116, %r1, 3;
	add.s32 	%r1117, %r189, %r1116;
	ld.shared.f32 	%f268, [%r1117+18440];
	ld.shared.f32 	%f269, [%r1117+18436];
	ld.shared.f32 	%f270, [%r1117+18432];
	add.s64 	%rd202, %rd28, %rd9;
	mad.lo.s64 	%rd203, %rd202, 12, %rd23;
	st.global.f32 	[%rd203+18432], %f270;
	st.global.f32 	[%rd203+18436], %f269;
	st.global.f32 	[%rd203+18440], %f268;
$L__BB13_196:
	bar.warp.sync 	-1;
	shl.b32 	%r1118, %r184, 3;
	add.s32 	%r1120, %r1029, %r1118;
	ld.shared.u64 	%rd29, [%r1120+41472];
	add.s32 	%r1121, %r1, 1920;
	setp.ge.s32 	%p128, %r1121, %r190;
	@%p128 bra 	$L__BB13_198;
	shl.b32 	%r1122, %r1, 3;
	add.s32 	%r1123, %r189, %r1122;
	ld.shared.f32 	%f271, [%r1123+23048];
	ld.shared.f32 	%f272, [%r1123+23044];
	ld.shared.f32 	%f273, [%r1123+23040];
	add.s64 	%rd204, %rd29, %rd9;
	mad.lo.s64 	%rd205, %rd204, 12, %rd23;
	st.global.f32 	[%rd205+23040], %f273;
	st.global.f32 	[%rd205+23044], %f272;
	st.global.f32 	[%rd205+23048], %f271;
$L__BB13_198:
	bar.warp.sync 	-1;
	shl.b32 	%r1124, %r185, 3;
	add.s32 	%r1126, %r1029, %r1124;
	ld.shared.u64 	%rd30, [%r1126+41472];
	add.s32 	%r1127, %r1, 2304;
	setp.ge.s32 	%p129, %r1127, %r190;
	@%p129 bra 	$L__BB13_200;
	shl.b32 	%r1128, %r1, 3;
	add.s32 	%r1129, %r189, %r1128;
	ld.shared.f32 	%f274, [%r1129+27656];
	ld.shared.f32 	%f275, [%r1129+27652];
	ld.shared.f32 	%f276, [%r1129+27648];
	add.s64 	%rd206, %rd30, %rd9;
	mad.lo.s64 	%rd207, %rd206, 12, %rd23;
	st.global.f32 	[%rd207+27648], %f276;
	st.global.f32 	[%rd207+27652], %f275;
	st.global.f32 	[%rd207+27656], %f274;
$L__BB13_200:
	bar.warp.sync 	-1;
	shl.b32 	%r1130, %r186, 3;
	add.s32 	%r1132, %r1029, %r1130;
	ld.shared.u64 	%rd31, [%r1132+41472];
	add.s32 	%r1133, %r1, 2688;
	setp.ge.s32 	%p130, %r1133, %r190;
	@%p130 bra 	$L__BB13_202;
	shl.b32 	%r1134, %r1, 3;
	add.s32 	%r1135, %r189, %r1134;
	ld.shared.f32 	%f277, [%r1135+32264];
	ld.shared.f32 	%f278, [%r1135+32260];
	ld.shared.f32 	%f279, [%r1135+32256];
	add.s64 	%rd208, %rd31, %rd9;
	mad.lo.s64 	%rd209, %rd208, 12, %rd23;
	st.global.f32 	[%rd209+32256], %f279;
	st.global.f32 	[%rd209+32260], %f278;
	st.global.f32 	[%rd209+32264], %f277;
$L__BB13_202:
	bar.warp.sync 	-1;
	shl.b32 	%r1136, %r187, 3;
	add.s32 	%r1138, %r1029, %r1136;
	ld.shared.u64 	%rd210, [%r1138+41472];
	add.s64 	%rd32, %rd210, %rd9;
	or.b32  	%r1139, %r1, 3072;
	setp.ge.s32 	%p131, %r1139, %r190;
	@%p131 bra 	$L__BB13_204;
	shl.b32 	%r1140, %r1, 3;
	add.s32 	%r1141, %r189, %r1140;
	ld.shared.f32 	%f280, [%r1141+36872];
	ld.shared.f32 	%f281, [%r1141+36868];
	ld.shared.f32 	%f282, [%r1141+36864];
	mad.lo.s64 	%rd211, %rd32, 12, %rd23;
	st.global.f32 	[%rd211+36864], %f282;
	st.global.f32 	[%rd211+36868], %f281;
	st.global.f32 	[%rd211+36872], %f280;
$L__BB13_204:
	bar.warp.sync 	-1;
$L__BB13_205:
	ret;

}
	// .globl	_ZN3cub18CUB_300001_SM_10006detail10radix_sort31DeviceRadixSortSingleTileKernelINS1_5radix10policy_hubIiiyE10Policy1000ELNS0_9SortOrderE0EiiyNS1_21identity_decomposer_tEEEvPKT1_PSA_PKT2_PSE_T3_iiT4_
.visible .entry _ZN3cub18CUB_300001_SM_10006detail10radix_sort31DeviceRadixSortSingleTileKernelINS1_5radix10policy_hubIiiyE10Policy1000ELNS0_9SortOrderE0EiiyNS1_21identity_decomposer_tEEEvPKT1_PSA_PKT2_PSE_T3_iiT4_(
	.param .u64 .ptr .align 1 _ZN3cub18CUB_300001_SM_10006detail10radix_sort31DeviceRadixSortSingleTileKernelINS1_5radix10policy_hubIiiyE10Policy1000ELNS0_9SortOrderE0EiiyNS1_21identity_decomposer_tEEEvPKT1_PSA_PKT2_PSE_T3_iiT4__param_0,
	.param .u64 .ptr .align 1 _ZN3cub18CUB_300001_SM_10006detail10radix_sort31DeviceRadixSortSingleTileKernelINS1_5radix10policy_hubIiiyE10Policy1000ELNS0_9SortOrderE0EiiyNS1_21identity_decomposer_tEEEvPKT1_PSA_PKT2_PSE_T3_iiT4__param_1,
	.param .u64 .ptr .align 1 _ZN3cub18CUB_300001_SM_10006detail10radix_sort31DeviceRadixSortSingleTileKernelINS1_5radix10policy_hubIiiyE10Policy1000ELNS0_9SortOrderE0EiiyNS1_21identity_decomposer_tEEEvPKT1_PSA_PKT2_PSE_T3_iiT4__param_2,
	.param .u64 .ptr .align 1 _ZN3cub18CUB_300001_SM_10006detail10radix_sort31DeviceRadixSortSingleTileKernelINS1_5radix10policy_hubIiiyE10Policy1000ELNS0_9SortOrderE0EiiyNS1_21identity_decomposer_tEEEvPKT1_PSA_PKT2_PSE_T3_iiT4__param_3,
	.param .u64 _ZN3cub18CUB_300001_SM_10006detail10radix_sort31DeviceRadixSortSingleTileKernelINS1_5radix10policy_hubIiiyE10Policy1000ELNS0_9SortOrderE0EiiyNS1_21identity_decomposer_tEEEvPKT1_PSA_PKT2_PSE_T3_iiT4__param_4,
	.param .u32 _ZN3cub18CUB_300001_SM_10006detail10radix_sort31DeviceRadixSortSingleTileKernelINS1_5radix10policy_hubIiiyE10Policy1000ELNS0_9SortOrderE0EiiyNS1_21identity_decomposer_tEEEvPKT1_PSA_PKT2_PSE_T3_iiT4__param_5,
	.param .u32 _ZN3cub18CUB_300001_SM_10006detail10radix_sort31DeviceRadixSortSingleTileKernelINS1_5radix10policy_hubIiiyE10Policy1000ELNS0_9SortOrderE0EiiyNS1_21identity_decomposer_tEEEvPKT1_PSA_PKT2_PSE_T3_iiT4__param_6,
	.param .align 1 .b8 _ZN3cub18CUB_300001_SM_10006detail10radix_sort31DeviceRadixSortSingleTileKernelINS1_5radix10policy_hubIiiyE10Policy1000ELNS0_9SortOrderE0EiiyNS1_21identity_decomposer_tEEEvPKT1_PSA_PKT2_PSE_T3_iiT4__param_7[1]
)
.maxntid 256
.minnctapersm 1
{
	.reg .pred 	%p<73>;
	.reg .b16 	%rs<39>;
	.reg .b32 	%r<900>;
	.reg .b64 	%rd<37>;
	// demoted variable
	.shared .align 16 .b8 _ZZN3cub18CUB_300001_SM_10006detail10radix_sort31DeviceRadixSortSingleTileKernelINS1_5radix10policy_hubIiiyE10Policy1000ELNS0_9SortOrderE0EiiyNS1_21identity_decomposer_tEEEvPKT1_PSA_PKT2_PSE_T3_iiT4_E12temp_storage[33856];
	ld.param.u64 	%rd10, [_ZN3cub18CUB_300001_SM_10006detail10radix_sort31DeviceRadixSortSingleTileKernelINS1_5radix10policy_hubIiiyE10Policy1000ELNS0_9SortOrderE0EiiyNS1_21identity_decomposer_tEEEvPKT1_PSA_PKT2_PSE_T3_iiT4__param_0];
	ld.param.u64 	%rd6, [_ZN3cub18CUB_300001_SM_10006detail10radix_sort31DeviceRadixSortSingleTileKernelINS1_5radix10policy_hubIiiyE10Policy1000ELNS0_9SortOrderE0EiiyNS1_21identity_decomposer_tEEEvPKT1_PSA_PKT2_PSE_T3_iiT4__param_1];
	ld.param.u64 	%rd7, [_ZN3cub18CUB_300001_SM_10006detail10radix_sort31DeviceRadixSortSingleTileKernelINS1_5radix10policy_hubIiiyE10Policy1000ELNS0_9SortOrderE0EiiyNS1_21identity_decomposer_tEEEvPKT1_PSA_PKT2_PSE_T3_iiT4__param_2];
	ld.param.u64 	%rd8, [_ZN3cub18CUB_300001_SM_10006detail10radix_sort31DeviceRadixSortSingleTileKernelINS1_5radix10policy_hubIiiyE10Policy1000ELNS0_9SortOrderE0EiiyNS1_21identity_decomposer_tEEEvPKT1_PSA_PKT2_PSE_T3_iiT4__param_3];
	ld.param.u64 	%rd9, [_ZN3cub18CUB_300001_SM_10006detail10radix_sort31DeviceRadixSortSingleTileKernelINS1_5radix10policy_hubIiiyE10Policy1000ELNS0_9SortOrderE0EiiyNS1_21identity_decomposer_tEEEvPKT1_PSA_PKT2_PSE_T3_iiT4__param_4];
	ld.param.u32 	%r303, [_ZN3cub18CUB_300001_SM_10006detail10radix_sort31DeviceRadixSortSingleTileKernelINS1_5radix10policy_hubIiiyE10Policy1000ELNS0_9SortOrderE0EiiyNS1_21identity_decomposer_tEEEvPKT1_PSA_PKT2_PSE_T3_iiT4__param_5];
	ld.param.u32 	%r304, [_ZN3cub18CUB_300001_SM_10006detail10radix_sort31DeviceRadixSortSingleTileKernelINS1_5radix10policy_hubIiiyE10Policy1000ELNS0_9SortOrderE0EiiyNS1_21identity_decomposer_tEEEvPKT1_PSA_PKT2_PSE_T3_iiT4__param_6];
	cvta.to.global.u64 	%rd11, %rd10;
	cvt.u32.u64 	%r1, %rd9;
	mov.u32 	%r2, %tid.x;
	mul.lo.s32 	%r3, %r2, 19;
	setp.ge.s32 	%p1, %r3, %r1;
	mul.wide.u32 	%rd12, %r3, 4;
	add.s64 	%rd1, %rd11, %rd12;
	mov.b32 	%r878, -1;
	@%p1 bra 	$L__BB14_2;
	ld.global.u32 	%r306, [%rd1];
	xor.b32  	%r878, %r306, -2147483648;
$L__BB14_2:
	add.s32 	%r6, %r3, 1;
	setp.ge.s32 	%p2, %r6, %r1;
	mov.b32 	%r877, -1;
	@%p2 bra 	$L__BB14_4;
	ld.global.u32 	%r308, [%rd1+4];
	xor.b32  	%r877, %r308, -2147483648;
$L__BB14_4:
	add.s32 	%r9, %r3, 2;
	setp.ge.s32 	%p3, %r9, %r1;
	mov.b32 	%r876, -1;
	@%p3 bra 	$L__BB14_6;
	ld.global.u32 	%r310, [%rd1+8];
	xor.b32  	%r876, %r310, -2147483648;
$L__BB14_6:
	add.s32 	%r12, %r3, 3;
	setp.ge.s32 	%p4, %r12, %r1;
	mov.b32 	%r875, -1;
	@%p4 bra 	$L__BB14_8;
	ld.global.u32 	%r312, [%rd1+12];
	xor.b32  	%r875, %r312, -2147483648;
$L__BB14_8:
	add.s32 	%r15, %r3, 4;
	setp.ge.s32 	%p5, %r15, %r1;
	mov.b32 	%r874, -1;
	@%p5 bra 	$L__BB14_10;
	ld.global.u32 	%r314, [%rd1+16];
	xor.b32  	%r874, %r314, -2147483648;
$L__BB14_10:
	add.s32 	%r18, %r3, 5;
	setp.ge.s32 	%p6, %r18, %r1;
	mov.b32 	%r873, -1;
	@%p6 bra 	$L__BB14_12;
	ld.global.u32 	%r316, [%rd1+20];
	xor.b32  	%r873, %r316, -2147483648;
$L__BB14_12:
	add.s32 	%r21, %r3, 6;
	setp.ge.s32 	%p7, %r21, %r1;
	mov.b32 	%r872, -1;
	@%p7 bra 	$L__BB14_14;
	ld.global.u32 	%r318, [%rd1+24];
	xor.b32  	%r872, %r318, -2147483648;
$L__BB14_14:
	add.s32 	%r24, %r3, 7;
	setp.ge.s32 	%p8, %r24, %r1;
	mov.b32 	%r871, -1;
	@%p8 bra 	$L__BB14_16;
	ld.global.u32 	%r320, [%rd1+28];
	xor.b32  	%r871, %r320, -2147483648;
$L__BB14_16:
	add.s32 	%r27, %r3, 8;
	setp.ge.s32 	%p9, %r27, %r1;
	mov.b32 	%r870, -1;
	@%p9 bra 	$L__BB14_18;
	ld.global.u32 	%r322, [%rd1+32];
	xor.b32  	%r870, %r322, -2147483648;
$L__BB14_18:
	add.s32 	%r30, %r3, 9;
	setp.ge.s32 	%p10, %r30, %r1;
	mov.b32 	%r869, -1;
	@%p10 bra 	$L__BB14_20;
	ld.global.u32 	%r324, [%rd1+36];
	xor.b32  	%r869, %r324, -2147483648;
$L__BB14_20:
	add.s32 	%r33, %r3, 10;
	setp.ge.s32 	%p11, %r33, %r1;
	mov.b32 	%r868, -1;
	@%p11 bra 	$L__BB14_22;
	ld.global.u32 	%r326, [%rd1+40];
	xor.b32  	%r868, %r326, -2147483648;
$L__BB14_22:
	add.s32 	%r36, %r3, 11;
	setp.ge.s32 	%p12, %r36, %r1;
	mov.b32 	%r867, -1;
	@%p12 bra 	$L__BB14_24;
	ld.global.u32 	%r328, [%rd1+44];
	xor.b32  	%r867, %r328, -2147483648;
$L__BB14_24:
	add.s32 	%r39, %r3, 12;
	setp.ge.s32 	%p13, %r39, %r1;
	mov.b32 	%r866, -1;
	@%p13 bra 	$L__BB14_26;
	ld.global.u32 	%r330, [%rd1+48];
	xor.b32  	%r866, %r330, -2147483648;
$L__BB14_26:
	add.s32 	%r42, %r3, 13;
	setp.ge.s32 	%p14, %r42, %r1;
	mov.b32 	%r865, -1;
	@%p14 bra 	$L__BB14_28;
	ld.global.u32 	%r332, [%rd1+52];
	xor.b32  	%r865, %r332, -2147483648;
$L__BB14_28:
	add.s32 	%r45, %r3, 14;
	setp.ge.s32 	%p15, %r45, %r1;
	mov.b32 	%r864, -1;
	@%p15 bra 	$L__BB14_30;
	ld.global.u32 	%r334, [%rd1+56];
	xor.b32  	%r864, %r334, -2147483648;
$L__BB14_30:
	add.s32 	%r48, %r3, 15;
	setp.ge.s32 	%p16, %r48, %r1;
	mov.b32 	%r863, -1;
	@%p16 bra 	$L__BB14_32;
	ld.global.u32 	%r336, [%rd1+60];
	xor.b32  	%r863, %r336, -2147483648;
$L__BB14_32:
	add.s32 	%r51, %r3, 16;
	setp.ge.s32 	%p17, %r51, %r1;
	mov.b32 	%r862, -1;
	@%p17 bra 	$L__BB14_34;
	ld.global.u32 	%r338, [%rd1+64];
	xor.b32  	%r862, %r338, -2147483648;
$L__BB14_34:
	add.s32 	%r54, %r3, 17;
	setp.ge.s32 	%p18, %r54, %r1;
	mov.b32 	%r861, -1;
	@%p18 bra 	$L__BB14_36;
	ld.global.u32 	%r340, [%rd1+68];
	xor.b32  	%r861, %r340, -2147483648;
$L__BB14_36:
	add.s32 	%r57, %r3, 18;
	setp.ge.s32 	%p19, %r57, %r1;
	mov.b32 	%r860, -1;
	@%p19 bra 	$L__BB14_38;
	ld.global.u32 	%r342, [%rd1+72];
	xor.b32  	%r860, %r342, -2147483648;
$L__BB14_38:
	bar.sync 	0;
	mov.b64 	{%r344, %r345}, %rd9;
	shfl.sync.idx.b32	%r60|%p20, %r344, 0, 31, -1;
	shfl.sync.idx.b32	%r346|%p21, %r345, 0, 31, -1;
	mov.b64 	%rd2, {%r60, %r346};
	setp.ge.s32 	%p22, %r3, %r60;
	cvta.to.global.u64 	%rd13, %rd7;
	add.s64 	%rd3, %rd13, %rd12;
	@%p22 bra 	$L__BB14_40;
	ld.global.u32 	%r897, [%rd3];
$L__BB14_40:
	setp.ge.s32 	%p23, %r6, %r60;
	@%p23 bra 	$L__BB14_42;
	ld.global.u32 	%r896, [%rd3+4];
$L__BB14_42:
	setp.ge.s32 	%p24, %r9, %r60;
	@%p24 bra 	$L__BB14_44;
	ld.global.u32 	%r895, [%rd3+8];
$L__BB14_44:
	setp.ge.s32 	%p25, %r12, %r60;
	@%p25 bra 	$L__BB14_46;
	ld.global.u32 	%r894, [%rd3+12];
$L__BB14_46:
	setp.ge.s32 	%p26, %r15, %r60;
	@%p26 bra 	$L__BB14_48;
	ld.global.u32 	%r893, [%rd3+16];
$L__BB14_48:
	setp.ge.s32 	%p27, %r18, %r60;
	@%p27 bra 	$L__BB14_50;
	ld.global.u32 	%r892, [%rd3+20];
$L__BB14_50:
	setp.ge.s32 	%p28, %r21, %r60;
	@%p28 bra 	$L__BB14_52;
	ld.global.u32 	%r891, [%rd3+24];
$L__BB14_52:
	setp.ge.s32 	%p29, %r24, %r60;
	@%p29 bra 	$L__BB14_54;
	ld.global.u32 	%r890, [%rd3+28];
$L__BB14_54:
	setp.ge.s32 	%p30, %r27, %r60;
	@%p30 bra 	$L__BB14_56;
	ld.global.u32 	%r889, [%rd3+32];
$L__BB14_56:
	setp.ge.s32 	%p31, %r30, %r60;
	@%p31 bra 	$L__BB14_58;
	ld.global.u32 	%r888, [%rd3+36];
$L__BB14_58:
	setp.ge.s32 	%p32, %r33, %r60;
	@%p32 bra 	$L__BB14_60;
	ld.global.u32 	%r887, [%rd3+40];
$L__BB14_60:
	setp.ge.s32 	%p33, %r36, %r60;
	@%p33 bra 	$L__BB14_62;
	ld.global.u32 	%r886, [%rd3+44];
$L__BB14_62:
	setp.ge.s32 	%p34, %r39, %r60;
	@%p34 bra 	$L__BB14_64;
	ld.global.u32 	%r885, [%rd3+48];
$L__BB14_64:
	setp.ge.s32 	%p35, %r42, %r60;
	@%p35 bra 	$L__BB14_66;
	ld.global.u32 	%r884, [%rd3+52];
$L__BB14_66:
	setp.ge.s32 	%p36, %r45, %r60;
	@%p36 bra 	$L__BB14_68;
	ld.global.u32 	%r883, [%rd3+56];
$L__BB14_68:
	setp.ge.s32 	%p37, %r48, %r60;
	@%p37 bra 	$L__BB14_70;
	ld.global.u32 	%r882, [%rd3+60];
$L__BB14_70:
	setp.ge.s32 	%p38, %r51, %r60;
	@%p38 bra 	$L__BB14_72;
	ld.global.u32 	%r881, [%rd3+64];
$L__BB14_72:
	setp.ge.s32 	%p39, %r54, %r60;
	@%p39 bra 	$L__BB14_74;
	ld.global.u32 	%r880, [%rd3+68];
$L__BB14_74:
	setp.ge.s32 	%p40, %r57, %r60;
	@%p40 bra 	$L__BB14_76;
	ld.global.u32 	%r879, [%rd3+72];
$L__BB14_76:
	bar.sync 	0;
	shr.u32 	%r99, %r2, 5;
	shl.b32 	%r366, %r2, 2;
	mov.u32 	%r367, _ZZN3cub18CUB_300001_SM_10006detail10radix_sort31DeviceRadixSortSingleTileKernelINS1_5radix10policy_hubIiiyE10Policy1000ELNS0_9SortOrderE0EiiyNS1_21identity_decomposer_tEEEvPKT1_PSA_PKT2_PSE_T3_iiT4_E12temp_storage;
	add.s32 	%r100, %r367, %r366;
	shl.b32 	%r368, %r2, 7;
	add.s32 	%r101, %r100, %r368;
	shl.b32 	%r369, %r99, 2;
	add.s32 	%r370, %r367, %r369;
	add.s32 	%r102, %r370, 33792;
	mad.lo.s32 	%r103, %r2, -56, %r101;
	add.s32 	%r859, %r303, 6;
	sub.s32 	%r858, %r304, %r303;
$L__BB14_77:
	add.s32 	%r430, %r859, -6;
	min.s32 	%r373, %r858, 6;
	mov.b32 	%r459, 0;
	st.shared.u32 	[%r100], %r459;
	st.shared.u32 	[%r100+1024], %r459;
	st.shared.u32 	[%r100+2048], %r459;
	st.shared.u32 	[%r100+3072], %r459;
	st.shared.u32 	[%r100+4096], %r459;
	st.shared.u32 	[%r100+5120], %r459;
	st.shared.u32 	[%r100+6144], %r459;
	st.shared.u32 	[%r100+7168], %r459;
	st.shared.u32 	[%r100+8192], %r459;
	st.shared.u32 	[%r100+9216], %r459;
	st.shared.u32 	[%r100+10240], %r459;
	st.shared.u32 	[%r100+11264], %r459;
	st.shared.u32 	[%r100+12288], %r459;
	st.shared.u32 	[%r100+13312], %r459;
	st.shared.u32 	[%r100+14336], %r459;
	st.shared.u32 	[%r100+15360], %r459;
	st.shared.u32 	[%r100+16384], %r459;
	st.shared.u32 	[%r100+17408], %r459;
	st.shared.u32 	[%r100+18432], %r459;
	st.shared.u32 	[%r100+19456], %r459;
	st.shared.u32 	[%r100+20480], %r459;
	st.shared.u32 	[%r100+21504], %r459;
	st.shared.u32 	[%r100+22528], %r459;
	st.shared.u32 	[%r100+23552], %r459;
	st.shared.u32 	[%r100+24576], %r459;
	st.shared.u32 	[%r100+25600], %r459;
	st.shared.u32 	[%r100+26624], %r459;
	st.shared.u32 	[%r100+27648], %r459;
	st.shared.u32 	[%r100+28672], %r459;
	st.shared.u32 	[%r100+29696], %r459;
	st.shared.u32 	[%r100+30720], %r459;
	st.shared.u32 	[%r100+31744], %r459;
	st.shared.u32 	[%r100+32768], %r459;
	// begin inline asm
	bmsk.clamp.b32 %r371, %r459, %r373;
	// end inline asm
	// begin inline asm
	shr.b32 %r374, %r878, %r430;
	// end inline asm
	and.b32  	%r462, %r371, %r374;
	shl.b32 	%r463, %r462, 10;
	and.b32  	%r464, %r463, 31744;
	add.s32 	%r465, %r100, %r464;
	shr.u32 	%r466, %r462, 4;
	and.b32  	%r467, %r466, 268435454;
	add.s32 	%r147, %r465, %r467;
	ld.shared.u16 	%rs1, [%r147];
	add.s16 	%rs20, %rs1, 1;
	st.shared.u16 	[%r147], %rs20;
	// begin inline asm
	shr.b32 %r377, %r877, %r430;
	// end inline asm
	and.b32  	%r468, %r371, %r377;
	shl.b32 	%r469, %r468, 10;
	and.b32  	%r470, %r469, 31744;
	add.s32 	%r471, %r100, %r470;
	shr.u32 	%r472, %r468, 4;
	and.b32  	%r473, %r472, 268435454;
	add.s32 	%r148, %r471, %r473;
	ld.shared.u16 	%rs2, [%r148];
	add.s16 	%rs21, %rs2, 1;
	st.shared.u16 	[%r148], %rs21;
	// begin inline asm
	shr.b32 %r380, %r876, %r430;
	// end inline asm
	and.b32  	%r474, %r371, %r380;
	shl.b32 	%r475, %r474, 10;
	and.b32  	%r476, %r475, 31744;
	add.s32 	%r477, %r100, %r476;
	shr.u32 	%r478, %r474, 4;
	and.b32  	%r479, %r478, 268435454;
	add.s32 	%r149, %r477, %r479;
	ld.shared.u16 	%rs3, [%r149];
	add.s16 	%rs22, %rs3, 1;
	st.shared.u16 	[%r149], %rs22;
	// begin inline asm
	shr.b32 %r383, %r875, %r430;
	// end inline asm
	and.b32  	%r480, %r371, %r383;
	shl.b32 	%r481, %r480, 10;
	and.b32  	%r482, %r481, 31744;
	add.s32 	%r483, %r100, %r482;
	shr.u32 	%r484, %r480, 4;
	and.b32  	%r485, %r484, 268435454;
	add.s32 	%r150, %r483, %r485;
	ld.shared.u16 	%rs4, [%r150];
	add.s16 	%rs23, %rs4, 1;
	st.shared.u16 	[%r150], %rs23;
	// begin inline asm
	shr.b32 %r386, %r874, %r430;
	// end inline asm
	and.b32  	%r486, %r371, %r386;
	shl.b32 	%r487, %r486, 10;
	and.b32  	%r488, %r487, 31744;
	add.s32 	%r489, %r100, %r488;
	shr.u32 	%r490, %r486, 4;
	and.b32  	%r491, %r490, 268435454;
	add.s32 	%r151, %r489, %r491;
	ld.shared.u16 	%rs5, [%r151];
	add.s16 	%rs24, %rs5, 1;
	st.shared.u16 	[%r151], %rs24;
	// begin inline asm
	shr.b32 %r389, %r873, %r430;
	// end inline asm
	and.b32  	%r492, %r371, %r389;
	shl.b32 	%r493, %r492, 10;
	and.b32  	%r494, %r493, 31744;
	add.s32 	%r495, %r100, %r494;
	shr.u32 	%r496, %r492, 4;
	and.b32  	%r497, %r496, 268435454;
	add.s32 	%r152, %r495, %r497;
	ld.shared.u16 	%rs6, [%r152];
	add.s16 	%rs25, %rs6, 1;
	st.shared.u16 	[%r152], %rs25;
	// begin inline asm
	shr.b32 %r392, %r872, %r430;
	// end inline asm
	and.b32  	%r498, %r371, %r392;
	shl.b32 	%r499, %r498, 10;
	and.b32  	%r500, %r499, 31744;
	add.s32 	%r501, %r100, %r500;
	shr.u32 	%r502, %r498, 4;
	and.b32  	%r503, %r502, 268435454;
	add.s32 	%r153, %r501, %r503;
	ld.shared.u16 	%rs7, [%r153];
	add.s16 	%rs26, %rs7, 1;
	st.shared.u16 	[%r153], %rs26;
	// begin inline asm
	shr.b32 %r395, %r871, %r430;
	// end inline asm
	and.b32  	%r504, %r371, %r395;
	shl.b32 	%r505, %r504, 10;
	and.b32  	%r506, %r505, 31744;
	add.s32 	%r507, %r100, %r506;
	shr.u32 	%r508, %r504, 4;
	and.b32  	%r509, %r508, 268435454;
	add.s32 	%r154, %r507, %r509;
	ld.shared.u16 	%rs8, [%r154];
	add.s16 	%rs27, %rs8, 1;
	st.shared.u16 	[%r154], %rs27;
	// begin inline asm
	shr.b32 %r398, %r870, %r430;
	// end inline asm
	and.b32  	%r510, %r371, %r398;
	shl.b32 	%r511, %r510, 10;
	and.b32  	%r512, %r511, 31744;
	add.s32 	%r513, %r100, %r512;
	shr.u32 	%r514, %r510, 4;
	and.b32  	%r515, %r514, 268435454;
	add.s32 	%r155, %r513, %r515;
	ld.shared.u16 	%rs9, [%r155];
	add.s16 	%rs28, %rs9, 1;
	st.shared.u16 	[%r155], %rs28;
	// begin inline asm
	shr.b32 %r401, %r869, %r430;
	// end inline asm
	and.b32  	%r516, %r371, %r401;
	shl.b32 	%r517, %r516, 10;
	and.b32  	%r518, %r517, 31744;
	add.s32 	%r519, %r100, %r518;
	shr.u32 	%r520, %r516, 4;
	and.b32  	%r521, %r520, 268435454;
	add.s32 	%r156, %r519, %r521;
	ld.shared.u16 	%rs10, [%r156];
	add.s16 	%rs29, %rs10, 1;
	st.shared.u16 	[%r156], %rs29;
	// begin inline asm
	shr.b32 %r404, %r868, %r430;
	// end inline asm
	and.b32  	%r522, %r371, %r404;
	shl.b32 	%r523, %r522, 10;
	and.b32  	%r524, %r523, 31744;
	add.s32 	%r525, %r100, %r524;
	shr.u32 	%r526, %r522, 4;
	and.b32  	%r527, %r526, 268435454;
	add.s32 	%r157, %r525, %r527;
	ld.shared.u16 	%rs11, [%r157];
	add.s16 	%rs30, %rs11, 1;
	st.shared.u16 	[%r157], %rs30;
	// begin inline asm
	shr.b32 %r407, %r867, %r430;
	// end inline asm
	and.b32  	%r528, %r371, %r407;
	shl.b32 	%r529, %r528, 10;
	and.b32  	%r530, %r529, 31744;
	add.s32 	%r531, %r100, %r530;
	shr.u32 	%r532, %r528, 4;
	and.b32  	%r533, %r532, 268435454;
	add.s32 	%r158, %r531, %r533;
	ld.shared.u16 	%rs12, [%r158];
	add.s16 	%rs31, %rs12, 1;
	st.shared.u16 	[%r158], %rs31;
	// begin inline asm
	shr.b32 %r410, %r866, %r430;
	// end inline asm
	and.b32  	%r534, %r371, %r410;
	shl.b32 	%r535, %r534, 10;
	and.b32  	%r536, %r535, 31744;
	add.s32 	%r537, %r100, %r536;
	shr.u32 	%r538, %r534, 4;
	and.b32  	%r539, %r538, 268435454;
	add.s32 	%r159, %r537, %r539;
	ld.shared.u16 	%rs13, [%r159];
	add.s16 	%rs32, %rs13, 1;
	st.shared.u16 	[%r159], %rs32;
	// begin inline asm
	shr.b32 %r413, %r865, %r430;
	// end inline asm
	and.b32  	%r540, %r371, %r413;
	shl.b32 	%r541, %r540, 10;
	and.b32  	%r542, %r541, 31744;
	add.s32 	%r543, %r100, %r542;
	shr.u32 	%r544, %r540, 4;
	and.b32  	%r545, %r544, 268435454;
	add.s32 	%r160, %r543, %r545;
	ld.shared.u16 	%rs14, [%r160];
	add.s16 	%rs33, %rs14, 1;
	st.shared.u16 	[%r160], %rs33;
	// begin inline asm
	shr.b32 %r416, %r864, %r430;
	// end inline asm
	and.b32  	%r546, %r371, %r416;
	shl.b32 	%r547, %r546, 10;
	and.b32  	%r548, %r547, 31744;
	add.s32 	%r549, %r100, %r548;
	shr.u32 	%r550, %r546, 4;
	and.b32  	%r551, %r550, 268435454;
	add.s32 	%r161, %r549, %r551;
	ld.shared.u16 	%rs15, [%r161];
	add.s16 	%rs34, %rs15, 1;
	st.shared.u16 	[%r161], %rs34;
	// begin inline asm
	shr.b32 %r419, %r863, %r430;
	// end inline asm
	and.b32  	%r552, %r371, %r419;
	shl.b32 	%r553, %r552, 10;
	and.b32  	%r554, %r553, 31744;
	add.s32 	%r555, %r100, %r554;
	shr.u32 	%r556, %r552, 4;
	and.b32  	%r557, %r556, 268435454;
	add.s32 	%r162, %r555, %r557;
	ld.shared.u16 	%rs16, [%r162];
	add.s16 	%rs35, %rs16, 1;
	st.shared.u16 	[%r162], %rs35;
	// begin inline asm
	shr.b32 %r422, %r862, %r430;
	// end inline asm
	and.b32  	%r558, %r371, %r422;
	shl.b32 	%r559, %r558, 10;
	and.b32  	%r560, %r559, 31744;
	add.s32 	%r561, %r100, %r560;
	shr.u32 	%r562, %r558, 4;
	and.b32  	%r563, %r562, 268435454;
	add.s32 	%r163, %r561, %r563;
	ld.shared.u16 	%rs17, [%r163];
	add.s16 	%rs36, %rs17, 1;
	st.shared.u16 	[%r163], %rs36;
	// begin inline asm
	shr.b32 %r425, %r861, %r430;
	// end inline asm
	and.b32  	%r564, %r371, %r425;
	shl.b32 	%r565, %r564, 10;
	and.b32  	%r566, %r565, 31744;
	add.s32 	%r567, %r100, %r566;
	shr.u32 	%r568, %r564, 4;
	and.b32  	%r569, %r568, 268435454;
	add.s32 	%r164, %r567, %r569;
	ld.shared.u16 	%rs18, [%r164];
	add.s16 	%rs37, %rs18, 1;
	st.shared.u16 	[%r164], %rs37;
	// begin inline asm
	shr.b32 %r428, %r860, %r430;
	// end inline asm
	and.b32  	%r570, %r371, %r428;
	shl.b32 	%r571, %r570, 10;
	and.b32  	%r572, %r571, 31744;
	add.s32 	%r573, %r100, %r572;
	shr.u32 	%r574, %r570, 4;
	and.b32  	%r575, %r574, 268435454;
	add.s32 	%r165, %r573, %r575;
	ld.shared.u16 	%rs19, [%r165];
	add.s16 	%rs38, %rs19, 1;
	st.shared.u16 	[%r165], %rs38;
	bar.sync 	0;
	ld.shared.u32 	%r166, [%r101];
	ld.shared.u32 	%r576, [%r101+4];
	ld.shared.u32 	%r577, [%r101+8];
	ld.shared.u32 	%r578, [%r101+12];
	ld.shared.u32 	%r579, [%r101+16];
	ld.shared.u32 	%r580, [%r101+20];
	ld.shared.u32 	%r581, [%r101+24];
	ld.shared.u32 	%r582, [%r101+28];
	ld.shared.u32 	%r583, [%r101+32];
	ld.shared.u32 	%r584, [%r101+36];
	ld.shared.u32 	%r585, [%r101+40];
	ld.shared.u32 	%r586, [%r101+44];
	ld.shared.u32 	%r587, [%r101+48];
	ld.shared.u32 	%r588, [%r101+52];
	ld.shared.u32 	%r589, [%r101+56];
	ld.shared.u32 	%r590, [%r101+60];
	ld.shared.u32 	%r591, [%r101+64];
	ld.shared.u32 	%r592, [%r101+68];
	ld.shared.u32 	%r593, [%r101+72];
	ld.shared.u32 	%r594, [%r101+76];
	ld.shared.u32 	%r595, [%r101+80];
	ld.shared.u32 	%r596, [%r101+84];
	ld.shared.u32 	%r597, [%r101+88];
	ld.shared.u32 	%r598, [%r101+92];
	ld.shared.u32 	%r599, [%r101+96];
	ld.shared.u32 	%r600, [%r101+100];
	ld.shared.u32 	%r601, [%r101+104];
	ld.shared.u32 	%r602, [%r101+108];
	ld.shared.u32 	%r603, [%r101+112];
	ld.shared.u32 	%r604, [%r101+116];
	ld.shared.u32 	%r605, [%r101+120];
	ld.shared.u32 	%r606, [%r101+124];
	ld.shared.u32 	%r607, [%r101+128];
	add.s32 	%r167, %r576, %r166;
	add.s32 	%r168, %r577, %r167;
	add.s32 	%r169, %r578, %r168;
	add.s32 	%r170, %r579, %r169;
	add.s32 	%r171, %r580, %r170;
	add.s32 	%r172, %r581, %r171;
	add.s32 	%r173, %r582, %r172;
	add.s32 	%r174, %r583, %r173;
	add.s32 	%r175, %r584, %r174;
	add.s32 	%r176, %r585, %r175;
	add.s32 	%r177, %r586, %r176;
	add.s32 	%r178, %r587, %r177;
	add.s32 	%r179, %r588, %r178;
	add.s32 	%r180, %r589, %r179;
	add.s32 	%r181, %r590, %r180;
	add.s32 	%r182, %r591, %r181;
	add.s32 	%r183, %r592, %r182;
	add.s32 	%r184, %r593, %r183;
	add.s32 	%r185, %r594, %r184;
	add.s32 	%r186, %r595, %r185;
	add.s32 	%r187, %r596, %r186;
	add.s32 	%r188, %r597, %r187;
	add.s32 	%r189, %r598, %r188;
	add.s32 	%r190, %r599, %r189;
	add.s32 	%r191, %r600, %r190;
	add.s32 	%r192, %r601, %r191;
	add.s32 	%r193, %r602, %r192;
	add.s32 	%r194, %r603, %r193;
	add.s32 	%r195, %r604, %r194;
	add.s32 	%r196, %r605, %r195;
	add.s32 	%r197, %r606, %r196;
	add.s32 	%r436, %r607, %r197;
	// begin inline asm
	mov.u32 %r431, %laneid;
	// end inline asm
	mov.b32 	%r434, 1;
	mov.b32 	%r461, -1;
	// begin inline asm
	{  .reg .u32 r0;  .reg .pred p;  shfl.sync.up.b32 r0|p, %r436, %r434, %r459, %r461;  @p add.u32 r0, r0, %r436;  mov.u32 %r432, r0;}
	// end inline asm
	mov.b32 	%r440, 2;
	// begin inline asm
	{  .reg .u32 r0;  .reg .pred p;  shfl.sync.up.b32 r0|p, %r432, %r440, %r459, %r461;  @p add.u32 r0, r0, %r432;  mov.u32 %r438, r0;}
	// end inline asm
	mov.b32 	%r446, 4;
	// begin inline asm
	{  .reg .u32 r0;  .reg .pred p;  shfl.sync.up.b32 r0|p, %r438, %r446, %r459, %r461;  @p add.u32 r0, r0, %r438;  mov.u32 %r444, r0;}
	// end inline asm
	mov.b32 	%r452, 8;
	// begin inline asm
	{  .reg .u32 r0;  .reg .pred p;  shfl.sync.up.b32 r0|p, %r444, %r452, %r459, %r461;  @p add.u32 r0, r0, %r444;  mov.u32 %r450, r0;}
	// end inline asm
	mov.b32 	%r458, 16;
	// begin inline asm
	{  .reg .u32 r0;  .reg .pred p;  shfl.sync.up.b32 r0|p, %r450, %r458, %r459, %r461;  @p add.u32 r0, r0, %r450;  mov.u32 %r456, r0;}
	// end inline asm
	setp.ne.s32 	%p41, %r431, 31;
	@%p41 bra 	$L__BB14_79;
	st.shared.u32 	[%r102], %r456;
$L__BB14_79:
	sub.s32 	%r608, %r456, %r436;
	setp.gt.u32 	%p42, %r2, 31;
	setp.eq.s32 	%p43, %r99, 7;
	setp.eq.s32 	%p44, %r99, 6;
	setp.eq.s32 	%p45, %r99, 5;
	setp.eq.s32 	%p46, %r99, 4;
	setp.eq.s32 	%p47, %r99, 3;
	setp.eq.s32 	%p48, %r99, 2;
	setp.eq.s32 	%p49, %r99, 1;
	bar.sync 	0;
	ld.shared.v4.u32 	{%r609, %r610, %r611, %r612}, [_ZZN3cub18CUB_300001_SM_10006detail10radix_sort31DeviceRadixSortSingleTileKernelINS1_5radix10policy_hubIiiyE10Policy1000ELNS0_9SortOrderE0EiiyNS1_21identity_decomposer_tEEEvPKT1_PSA_PKT2_PSE_T3_iiT4_E12temp_storage+33792];
	selp.b32 	%r613, %r609, %r898, %p49;
	add.s32 	%r614, %r610, %r609;
	selp.b32 	%r615, %r614, %r613, %p48;
	add.s32 	%r616, %r614, %r611;
	selp.b32 	%r617, %r616, %r615, %p47;
	add.s32 	%r618, %r616, %r612;
	selp.b32 	%r619, %r618, %r617, %p46;
	ld.shared.v4.u32 	{%r620, %r621, %r622, %r623}, [_ZZN3cub18CUB_300001_SM_10006detail10radix_sort31DeviceRadixSortSingleTileKernelINS1_5radix10policy_hubIiiyE10Policy1000ELNS0_9SortOrderE0EiiyNS1_21identity_decomposer_tEEEvPKT1_PSA_PKT2_PSE_T3_iiT4_E12temp_storage+33808];
	add.s32 	%r624, %r618, %r620;
	selp.b32 	%r625, %r624, %r619, %p45;
	add.s32 	%r626, %r624, %r621;
	selp.b32 	%r627, %r626, %r625, %p44;
	add.s32 	%r628, %r626, %r622;
	selp.b32 	%r898, %r628, %r627, %p43;
	add.s32 	%r202, %r628, %r623;
	setp.ne.s32 	%p50, %r431, 0;
	selp.b32 	%r629, %r608, 0, %p50;
	add.s32 	%r630, %r898, %r629;
	or.pred  	%p51, %p42, %p50;
	selp.b32 	%r899, %r630, %r608, %p42;
	@%p51 bra 	$L__BB14_81;
	shl.b32 	%r899, %r202, 16;
	st.shared.u32 	[_ZZN3cub18CUB_300001_SM_10006detail10radix_sort31DeviceRadixSortSingleTileKernelINS1_5radix10policy_hubIiiyE10Policy1000ELNS0_9SortOrderE0EiiyNS1_21identity_decomposer_tEEEvPKT1_PSA_PKT2_PSE_T3_iiT4_E12temp_storage+33832], %r899;
$L__BB14_81:
	setp.eq.s32 	%p52, %r2, 0;
	bar.sync 	0;
	ld.shared.u32 	%r631, [_ZZN3cub18CUB_300001_SM_10006detail10radix_sort31DeviceRadixSortSingleTileKernelINS1_5radix10policy_hubIiiyE10Policy1000ELNS0_9SortOrderE0EiiyNS1_21identity_decomposer_tEEEvPKT1_PSA_PKT2_PSE_T3_iiT4_E12temp_storage+33832];
	selp.b32 	%r632, 0, %r631, %p52;
	add.s32 	%r633, %r899, %r632;
	add.s32 	%r634, %r166, %r633;
	add.s32 	%r635, %r167, %r633;
	add.s32 	%r636, %r168, %r633;
	add.s32 	%r637, %r169, %r633;
	add.s32 	%r638, %r170, %r633;
	add.s32 	%r639, %r171, %r633;
	add.s32 	%r640, %r172, %r633;
	add.s32 	%r641, %r173, %r633;
	add.s32 	%r642, %r174, %r633;
	add.s32 	%r643, %r175, %r633;
	add.s32 	%r644, %r176, %r633;
	add.s32 	%r645, %r177, %r633;
	add.s32 	%r646, %r178, %r633;
	add.s32 	%r647, %r179, %r633;
	add.s32 	%r648, %r180, %r633;
	add.s32 	%r649, %r181, %r633;
	add.s32 	%r650, %r182, %r633;
	add.s32 	%r651, %r183, %r633;
	add.s32 	%r652, %r184, %r633;
	add.s32 	%r653, %r185, %r633;
	add.s32 	%r654, %r186, %r633;
	add.s32 	%r655, %r187, %r633;
	add.s32 	%r656, %r188, %r633;
	add.s32 	%r657, %r189, %r633;
	add.s32 	%r658, %r190, %r633;
	add.s32 	%r659, %r191, %r633;
	add.s32 	%r660, %r192, %r633;
	add.s32 	%r661, %r193, %r633;
	add.s32 	%r662, %r194, %r633;
	add.s32 	%r663, %r195, %r633;
	add.s32 	%r664, %r196, %r633;
	add.s32 	%r665, %r197, %r633;
	st.shared.u32 	[%r101], %r633;
	st.shared.u32 	[%r101+4], %r634;
	st.shared.u32 	[%r101+8], %r635;
	st.shared.u32 	[%r101+12], %r636;
	st.shared.u32 	[%r101+16], %r637;
	st.shared.u32 	[%r101+20], %r638;
	st.shared.u32 	[%r101+24], %r639;
	st.shared.u32 	[%r101+28], %r640;
	st.shared.u32 	[%r101+32], %r641;
	st.shared.u32 	[%r101+36], %r642;
	st.shared.u32 	[%r101+40], %r643;
	st.shared.u32 	[%r101+44], %r644;
	st.shared.u32 	[%r101+48], %r645;
	st.shared.u32 	[%r101+52], %r646;
	st.shared.u32 	[%r101+56], %r647;
	st.shared.u32 	[%r101+60], %r648;
	st.shared.u32 	[%r101+64], %r649;
	st.shared.u32 	[%r101+68], %r650;
	st.shared.u32 	[%r101+72], %r651;
	st.shared.u32 	[%r101+76], %r652;
	st.shared.u32 	[%r101+80], %r653;
	st.shared.u32 	[%r101+84], %r654;
	st.shared.u32 	[%r101+88], %r655;
	st.shared.u32 	[%r101+92], %r656;
	st.shared.u32 	[%r101+96], %r657;
	st.shared.u32 	[%r101+100], %r658;
	st.shared.u32 	[%r101+104], %r659;
	st.shared.u32 	[%r101+108], %r660;
	st.shared.u32 	[%r101+112], %r661;
	st.shared.u32 	[%r101+116], %r662;
	st.shared.u32 	[%r101+120], %r663;
	st.shared.u32 	[%r101+124], %r664;
	st.shared.u32 	[%r101+128], %r665;
	bar.sync 	0;
	cvt.u32.u16 	%r666, %rs1;
	ld.shared.u16 	%r667, [%r147];
	add.s32 	%r206, %r667, %r666;
	cvt.u32.u16 	%r668, %rs2;
	ld.shared.u16 	%r669, [%r148];
	add.s32 	%r207, %r669, %r668;
	cvt.u32.u16 	%r670, %rs3;
	ld.shared.u16 	%r671, [%r149];
	add.s32 	%r208, %r671, %r670;
	cvt.u32.u16 	%r672, %rs4;
	ld.shared.u16 	%r673, [%r150];
	add.s32 	%r209, %r673, %r672;
	cvt.u32.u16 	%r674, %rs5;
	ld.shared.u16 	%r675, [%r151];
	add.s32 	%r210, %r675, %r674;
	cvt.u32.u16 	%r676, %rs6;
	ld.shared.u16 	%r677, [%r152];
	add.s32 	%r211, %r677, %r676;
	cvt.u32.u16 	%r678, %rs7;
	ld.shared.u16 	%r679, [%r153];
	add.s32 	%r212, %r679, %r678;
	cvt.u32.u16 	%r680, %rs8;
	ld.shared.u16 	%r681, [%r154];
	add.s32 	%r213, %r681, %r680;
	cvt.u32.u16 	%r682, %rs9;
	ld.shared.u16 	%r683, [%r155];
	add.s32 	%r214, %r683, %r682;
	cvt.u32.u16 	%r684, %rs10;
	ld.shared.u16 	%r685, [%r156];
	add.s32 	%r215, %r685, %r684;
	cvt.u32.u16 	%r686, %rs11;
	ld.shared.u16 	%r687, [%r157];
	add.s32 	%r216, %r687, %r686;
	cvt.u32.u16 	%r688, %rs12;
	ld.shared.u16 	%r689, [%r158];
	add.s32 	%r217, %r689, %r688;
	cvt.u32.u16 	%r690, %rs13;
	ld.shared.u16 	%r691, [%r159];
	add.s32 	%r218, %r691, %r690;
	cvt.u32.u16 	%r692, %rs14;
	ld.shared.u16 	%r693, [%r160];
	add.s32 	%r219, %r693, %r692;
	cvt.u32.u16 	%r694, %rs15;
	ld.shared.u16 	%r695, [%r161];
	add.s32 	%r220, %r695, %r694;
	cvt.u32.u16 	%r696, %rs16;
	ld.shared.u16 	%r697, [%r162];
	add.s32 	%r221, %r697, %r696;
	cvt.u32.u16 	%r698, %rs17;
	ld.shared.u16 	%r699, [%r163];
	add.s32 	%r222, %r699, %r698;
	cvt.u32.u16 	%r700, %rs18;
	ld.shared.u16 	%r701, [%r164];
	add.s32 	%r223, %r701, %r700;
	cvt.u32.u16 	%r702, %rs19;
	ld.shared.u16 	%r703, [%r165];
	add.s32 	%r224, %r703, %r702;
	bar.sync 	0;
	setp.lt.s32 	%p53, %r859, %r304;
	@%p53 bra 	$L__BB14_121;
	cvt.u64.u32 	%rd15, %r2;
	shl.b32 	%r704, %r206, 2;
	mov.u32 	%r705, _ZZN3cub18CUB_300001_SM_10006detail10radix_sort31DeviceRadixSortSingleTileKernelINS1_5radix10policy_hubIiiyE10Policy1000ELNS0_9SortOrderE0EiiyNS1_21identity_decomposer_tEEEvPKT1_PSA_PKT2_PSE_T3_iiT4_E12temp_storage;
	add.s32 	%r706, %r705, %r704;
	st.shared.u32 	[%r706], %r878;
	shl.b32 	%r707, %r207, 2;
	add.s32 	%r708, %r705, %r707;
	st.shared.u32 	[%r708], %r877;
	shl.b32 	%r709, %r208, 2;
	add.s32 	%r710, %r705, %r709;
	st.shared.u32 	[%r710], %r876;
	shl.b32 	%r711, %r209, 2;
	add.s32 	%r712, %r705, %r711;
	st.shared.u32 	[%r712], %r875;
	shl.b32 	%r713, %r210, 2;
	add.s32 	%r714, %r705, %r713;
	st.shared.u32 	[%r714], %r874;
	shl.b32 	%r715, %r211, 2;
	add.s32 	%r716, %r705, %r715;
	st.shared.u32 	[%r716], %r873;
	shl.b32 	%r717, %r212, 2;
	add.s32 	%r718, %r705, %r717;
	st.shared.u32 	[%r718], %r872;
	shl.b32 	%r719, %r213, 2;
	add.s32 	%r720, %r705, %r719;
	st.shared.u32 	[%r720], %r871;
	shl.b32 	%r721, %r214, 2;
	add.s32 	%r722, %r705, %r721;
	st.shared.u32 	[%r722], %r870;
	shl.b32 	%r723, %r215, 2;
	add.s32 	%r724, %r705, %r723;
	st.shared.u32 	[%r724], %r869;
	shl.b32 	%r725, %r216, 2;
	add.s32 	%r726, %r705, %r725;
	st.shared.u32 	[%r726], %r868;
	shl.b32 	%r727, %r217, 2;
	add.s32 	%r728, %r705, %r727;
	st.shared.u32 	[%r728], %r867;
	shl.b32 	%r729, %r218, 2;
	add.s32 	%r730, %r705, %r729;
	st.shared.u32 	[%r730], %r866;
	shl.b32 	%r731, %r219, 2;
	add.s32 	%r732, %r705, %r731;
	st.shared.u32 	[%r732], %r865;
	shl.b32 	%r733, %r220, 2;
	add.s32 	%r734, %r705, %r733;
	st.shared.u32 	[%r734], %r864;
	shl.b32 	%r735, %r221, 2;
	add.s32 	%r736, %r705, %r735;
	st.shared.u32 	[%r736], %r863;
	shl.b32 	%r737, %r222, 2;
	add.s32 	%r738, %r705, %r737;
	st.shared.u32 	[%r738], %r862;
	shl.b32 	%r739, %r223, 2;
	add.s32 	%r740, %r705, %r739;
	st.shared.u32 	[%r740], %r861;
	shl.b32 	%r741, %r224, 2;
	add.s32 	%r742, %r705, %r741;
	st.shared.u32 	[%r742], %r860;
	bar.sync 	0;
	mad.lo.s32 	%r225, %r2, -72, %r103;
	ld.shared.u32 	%r226, [%r225];
	ld.shared.u32 	%r227, [%r225+1024];
	ld.shared.u32 	%r228, [%r225+2048];
	ld.shared.u32 	%r229, [%r225+3072];
	ld.shared.u32 	%r230, [%r225+4096];
	ld.shared.u32 	%r231, [%r225+5120];
	ld.shared.u32 	%r232, [%r225+6144];
	ld.shared.u32 	%r233, [%r225+7168];
	ld.shared.u32 	%r234, [%r225+8192];
	ld.shared.u32 	%r235, [%r225+9216];
	ld.shared.u32 	%r236, [%r225+10240];
	ld.shared.u32 	%r237, [%r225+11264];
	ld.shared.u32 	%r238, [%r225+12288];
	ld.shared.u32 	%r239, [%r225+13312];
	ld.shared.u32 	%r240, [%r225+14336];
	ld.shared.u32 	%r241, [%r225+15360];
	ld.shared.u32 	%r242, [%r225+16384];
	ld.shared.u32 	%r243, [%r225+17408];
	ld.shared.u32 	%r244, [%r225+18432];
	bar.sync 	0;
	st.shared.u32 	[%r706], %r897;
	st.shared.u32 	[%r708], %r896;
	st.shared.u32 	[%r710], %r895;
	st.shared.u32 	[%r712], %r894;
	st.shared.u32 	[%r714], %r893;
	st.shared.u32 	[%r716], %r892;
	st.shared.u32 	[%r718], %r891;
	st.shared.u32 	[%r720], %r890;
	st.shared.u32 	[%r722], %r889;
	st.shared.u32 	[%r724], %r888;
	st.shared.u32 	[%r726], %r887;
	st.shared.u32 	[%r728], %r886;
	st.shared.u32 	[%r730], %r885;
	st.shared.u32 	[%r732], %r884;
	st.shared.u32 	[%r734], %r883;
	st.shared.u32 	[%r736], %r882;
	st.shared.u32 	[%r738], %r881;
	st.shared.u32 	[%r740], %r880;
	st.shared.u32 	[%r742], %r879;
	bar.sync 	0;
	ld.shared.u32 	%r245, [%r225+1024];
	ld.shared.u32 	%r246, [%r225+2048];
	ld.shared.u32 	%r247, [%r225+3072];
	ld.shared.u32 	%r248, [%r225+4096];
	ld.shared.u32 	%r249, [%r225+5120];
	ld.shared.u32 	%r250, [%r225+6144];
	ld.shared.u32 	%r251, [%r225+7168];
	ld.shared.u32 	%r252, [%r225+8192];
	ld.shared.u32 	%r253, [%r225+9216];
	ld.shared.u32 	%r254, [%r225+10240];
	ld.shared.u32 	%r255, [%r225+11264];
	ld.shared.u32 	%r256, [%r225+12288];
	ld.shared.u32 	%r257, [%r225+13312];
	ld.shared.u32 	%r258, [%r225+14336];
	ld.shared.u32 	%r259, [%r225+15360];
	ld.shared.u32 	%r260, [%r225+16384];
	ld.shared.u32 	%r261, [%r225+17408];
	ld.shared.u32 	%r262, [%r225+18432];
	setp.gt.u64 	%p54, %rd2, %rd15;
	cvta.to.global.u64 	%rd16, %rd6;
	mul.wide.u32 	%rd17, %r2, 4;
	add.s64 	%rd4, %rd16, %rd17;
	cvta.to.global.u64 	%rd18, %rd8;
	add.s64 	%rd5, %rd18, %rd17;
	@%p54 bra 	$L__BB14_83;
	bra.uni 	$L__BB14_84;
$L__BB14_83:
	xor.b32  	%r743, %r226, -2147483648;
	ld.shared.u32 	%r744, [%r225];
	st.global.u32 	[%rd4], %r743;
	st.global.u32 	[%rd5], %r744;
$L__BB14_84:
	add.s32 	%r745, %r2, 256;
	cvt.u64.u32 	%rd19, %r745;
	setp.le.u64 	%p55, %rd2, %rd19;
	@%p55 bra 	$L__BB14_86;
	xor.b32  	%r746, %r227, -2147483648;
	st.global.u32 	[%rd4+1024], %r746;
	st.global.u32 	[%rd5+1024], %r245;
$L__BB14_86:
	add.s32 	%r747, %r2, 512;
	cvt.u64.u32 	%rd20, %r747;
	setp.le.u64 	%p56, %rd2, %rd20;
	@%p56 bra 	$L__BB14_88;
	xor.b32  	%r748, %r228, -2147483648;
	st.global.u32 	[%rd4+2048], %r748;
	st.global.u32 	[%rd5+2048], %r246;
$L__BB14_88:
	add.s32 	%r749, %r2, 768;
	cvt.u64.u32 	%rd21, %r749;
	setp.le.u64 	%p57, %rd2, %rd21;
	@%p57 bra 	$L__BB14_90;
	xor.b32  	%r750, %r229, -2147483648;
	st.global.u32 	[%rd4+3072], %r750;
	st.global.u32 	[%rd5+3072], %r247;
$L__BB14_90:
	or.b32  	%r751, %r2, 1024;
	cvt.u64.u32 	%rd22, %r751;
	setp.le.u64 	%p58, %rd2, %rd22;
	@%p58 bra 	$L__BB14_92;
	xor.b32  	%r752, %r230, -2147483648;
	st.global.u32 	[%rd4+4096], %r752;
	st.global.u32 	[%rd5+4096], %r248;
$L__BB14_92:
	add.s32 	%r753, %r2, 1280;
	cvt.u64.u32 	%rd23, %r753;
	setp.le.u64 	%p59, %rd2, %rd23;
	@%p59 bra 	$L__BB14_94;
	xor.b32  	%r754, %r231, -2147483648;
	st.global.u32 	[%rd4+5120], %r754;
	st.global.u32 	[%rd5+5120], %r249;
$L__BB14_94:
	add.s32 	%r755, %r2, 1536;
	cvt.u64.u32 	%rd24, %r755;
	setp.le.u64 	%p60, %rd2, %rd24;
	@%p60 bra 	$L__BB14_96;
	xor.b32  	%r756, %r232, -2147483648;
	st.global.u32 	[%rd4+6144], %r756;
	st.global.u32 	[%rd5+6144], %r250;
$L__BB14_96:
	add.s32 	%r757, %r2, 1792;
	cvt.u64.u32 	%rd25, %r757;
	setp.le.u64 	%p61, %rd2, %rd25;
	@%p61 bra 	$L__BB14_98;
	xor.b32  	%r758, %r233, -2147483648;
	st.global.u32 	[%rd4+7168], %r758;
	st.global.u32 	[%rd5+7168], %r251;
$L__BB14_98:
	or.b32  	%r759, %r2, 2048;
	cvt.u64.u32 	%rd26, %r759;
	setp.le.u64 	%p62, %rd2, %rd26;
	@%p62 bra 	$L__BB14_100;
	xor.b32  	%r760, %r234, -2147483648;
	st.global.u32 	[%rd4+8192], %r760;
	st.global.u32 	[%rd5+8192], %r252;
$L__BB14_100:
	add.s32 	%r761, %r2, 2304;
	cvt.u64.u32 	%rd27, %r761;
	setp.le.u64 	%p63, %rd2, %rd27;
	@%p63 bra 	$L__BB14_102;
	xor.b32  	%r762, %r235, -2147483648;
	st.global.u32 	[%rd4+9216], %r762;
	st.global.u32 	[%rd5+9216], %r253;
$L__BB14_102:
	add.s32 	%r763, %r2, 2560;
	cvt.u64.u32 	%rd28, %r763;
	setp.le.u64 	%p64, %rd2, %rd28;
	@%p64 bra 	$L__BB14_104;
	xor.b32  	%r764, %r236, -2147483648;
	st.global.u32 	[%rd4+10240], %r764;
	st.global.u32 	[%rd5+10240], %r254;
$L__BB14_104:
	add.s32 	%r765, %r2, 2816;
	cvt.u64.u32 	%rd29, %r765;
	setp.le.u64 	%p65, %rd2, %rd29;
	@%p65 bra 	$L__BB14_106;
	xor.b32  	%r766, %r237, -2147483648;
	st.global.u32 	[%rd4+11264], %r766;
	st.global.u32 	[%rd5+11264], %r255;
$L__BB14_106:
	or.b32  	%r767, %r2, 3072;
	cvt.u64.u32 	%rd30, %r767;
	setp.le.u64 	%p66, %rd2, %rd30;
	@%p66 bra 	$L__BB14_108;
	xor.b32  	%r768, %r238, -2147483648;
	st.global.u32 	[%rd4+12288], %r768;
	st.global.u32 	[%rd5+12288], %r256;
$L__BB14_108:
	add.s32 	%r769, %r2, 3328;
	cvt.u64.u32 	%rd31, %r769;
	setp.le.u64 	%p67, %rd2, %rd31;
	@%p67 bra 	$L__BB14_110;
	xor.b32  	%r770, %r239, -2147483648;
	st.global.u32 	[%rd4+13312], %r770;
	st.global.u32 	[%rd5+13312], %r257;
$L__BB14_110:
	add.s32 	%r771, %r2, 3584;
	cvt.u64.u32 	%rd32, %r771;
	setp.le.u64 	%p68, %rd2, %rd32;
	@%p68 bra 	$L__BB14_112;
	xor.b32  	%r772, %r240, -2147483648;
	st.global.u32 	[%rd4+14336], %r772;
	st.global.u32 	[%rd5+14336], %r258;
$L__BB14_112:
	add.s32 	%r773, %r2, 3840;
	cvt.u64.u32 	%rd33, %r773;
	setp.le.u64 	%p69, %rd2, %rd33;
	@%p69 bra 	$L__BB14_114;
	xor.b32  	%r774, %r241, -2147483648;
	st.global.u32 	[%rd4+15360], %r774;
	st.global.u32 	[%rd5+15360], %r259;
$L__BB14_114:
	or.b32  	%r775, %r2, 4096;
	cvt.u64.u32 	%rd34, %r775;
	setp.le.u64 	%p70, %rd2, %rd34;
	@%p70 bra 	$L__BB14_116;
	xor.b32  	%r776, %r242, -2147483648;
	st.global.u32 	[%rd4+16384], %r776;
	st.global.u32 	[%rd5+16384], %r260;
$L__BB14_116:
	add.s32 	%r777, %r2, 4352;
	cvt.u64.u32 	%rd35, %r777;
	setp.le.u64 	%p71, %rd2, %rd35;
	@%p71 bra 	$L__BB14_118;
	xor.b32  	%r778, %r243, -2147483648;
	st.global.u32 	[%rd4+17408], %r778;
	st.global.u32 	[%rd5+17408], %r261;
$L__BB14_118:
	add.s32 	%r779, %r2, 4608;
	cvt.u64.u32 	%rd36, %r779;
	setp.le.u64 	%p72, %rd2, %rd36;
	@%p72 bra 	$L__BB14_120;
	xor.b32  	%r780, %r244, -2147483648;
	st.global.u32 	[%rd4+18432], %r780;
	st.global.u32 	[%rd5+18432], %r262;
$L__BB14_120:
	ret;
$L__BB14_121:
	shl.b32 	%r781, %r206, 2;
	mov.u32 	%r782, _ZZN3cub18CUB_300001_SM_10006detail10radix_sort31DeviceRadixSortSingleTileKernelINS1_5radix10policy_hubIiiyE10Policy1000ELNS0_9SortOrderE0EiiyNS1_21identity_decomposer_tEEEvPKT1_PSA_PKT2_PSE_T3_iiT4_E12temp_storage;
	add.s32 	%r783, %r782, %r781;
	st.shared.u32 	[%r783], %r878;
	shl.b32 	%r784, %r207, 2;
	add.s32 	%r785, %r782, %r784;
	st.shared.u32 	[%r785], %r877;
	shl.b32 	%r786, %r208, 2;
	add.s32 	%r787, %r782, %r786;
	st.shared.u32 	[%r787], %r876;
	shl.b32 	%r788, %r209, 2;
	add.s32 	%r789, %r782, %r788;
	st.shared.u32 	[%r789], %r875;
	shl.b32 	%r790, %r210, 2;
	add.s32 	%r791, %r782, %r790;
	st.shared.u32 	[%r791], %r874;
	shl.b32 	%r792, %r211, 2;
	add.s32 	%r793, %r782, %r792;
	st.shared.u32 	[%r793], %r873;
	shl.b32 	%r794, %r212, 2;
	add.s32 	%r795, %r782, %r794;
	st.shared.u32 	[%r795], %r872;
	shl.b32 	%r796, %r213, 2;
	add.s32 	%r797, %r782, %r796;
	st.shared.u32 	[%r797], %r871;
	shl.b32 	%r798, %r214, 2;
	add.s32 	%r799, %r782, %r798;
	st.shared.u32 	[%r799], %r870;
	shl.b32 	%r800, %r215, 2;
	add.s32 	%r801, %r782, %r800;
	st.shared.u32 	[%r801], %r869;
	shl.b32 	%r802, %r216, 2;
	add.s32 	%r803, %r782, %r802;
	st.shared.u32 	[%r803], %r868;
	shl.b32 	%r804, %r217, 2;
	add.s32 	%r805, %r782, %r804;
	st.shared.u32 	[%r805], %r867;
	shl.b32 	%r806, %r218, 2;
	add.s32 	%r807, %r782, %r806;
	st.shared.u32 	[%r807], %r866;
	shl.b32 	%r808, %r219, 2;
	add.s32 	%r809, %r782, %r808;
	st.shared.u32 	[%r809], %r865;
	shl.b32 	%r810, %r220, 2;
	add.s32 	%r811, %r782, %r810;
	st.shared.u32 	[%r811], %r864;
	shl.b32 	%r812, %r221, 2;
	add.s32 	%r813, %r782, %r812;
	st.shared.u32 	[%r813], %r863;
	shl.b32 	%r814, %r222, 2;
	add.s32 	%r815, %r782, %r814;
	st.shared.u32 	[%r815], %r862;
	shl.b32 	%r816, %r223, 2;
	add.s32 	%r817, %r782, %r816;
	st.shared.u32 	[%r817], %r861;
	shl.b32 	%r818, %r224, 2;
	add.s32 	%r819, %r782, %r818;
	st.shared.u32 	[%r819], %r860;
	bar.sync 	0;
	ld.shared.u32 	%r878, [%r103];
	ld.shared.u32 	%r877, [%r103+4];
	ld.shared.u32 	%r876, [%r103+8];
	ld.shared.u32 	%r875, [%r103+12];
	ld.shared.u32 	%r874, [%r103+16];
	ld.shared.u32 	%r873, [%r103+20];
	ld.shared.u32 	%r872, [%r103+24];
	ld.shared.u32 	%r871, [%r103+28];
	ld.shared.u32 	%r870, [%r103+32];
	ld.shared.u32 	%r869, [%r103+36];
	ld.shared.u32 	%r868, [%r103+40];
	ld.shared.u32 	%r867, [%r103+44];
	ld.shared.u32 	%r866, [%r103+48];
	ld.shared.u32 	%r865, [%r103+52];
	ld.shared.u32 	%r864, [%r103+56];
	ld.shared.u32 	%r863, [%r103+60];
	ld.shared.u32 	%r862, [%r103+64];
	ld.shared.u32 	%r861, [%r103+68];
	ld.shared.u32 	%r860, [%r103+72];
	bar.sync 	0;
	st.shared.u32 	[%r783], %r897;
	st.shared.u32 	[%r785], %r896;
	st.shared.u32 	[%r787], %r895;
	st.shared.u32 	[%r789], %r894;
	st.shared.u32 	[%r791], %r893;
	st.shared.u32 	[%r793], %r892;
	st.shared.u32 	[%r795], %r891;
	st.shared.u32 	[%r797], %r890;
	st.shared.u32 	[%r799], %r889;
	st.shared.u32 	[%r801], %r888;
	st.shared.u32 	[%r803], %r887;
	st.shared.u32 	[%r805], %r886;
	st.shared.u32 	[%r807], %r885;
	st.shared.u32 	[%r809], %r884;
	st.shared.u32 	[%r811], %r883;
	st.shared.u32 	[%r813], %r882;
	st.shared.u32 	[%r815], %r881;
	st.shared.u32 	[%r817], %r880;
	st.shared.u32 	[%r819], %r879;
	bar.sync 	0;
	ld.shared.u32 	%r897, [%r103];
	ld.shared.u32 	%r896, [%r103+4];
	ld.shared.u32 	%r895, [%r103+8];
	ld.shared.u32 	%r894, [%r103+12];
	ld.shared.u32 	%r893, [%r103+16];
	ld.shared.u32 	%r892, [%r103+20];
	ld.shared.u32 	%r891, [%r103+24];
	ld.shared.u32 	%r890, [%r103+28];
	ld.shared.u32 	%r889, [%r103+32];
	ld.shared.u32 	%r888, [%r103+36];
	ld.shared.u32 	%r887, [%r103+40];
	ld.shared.u32 	%r886, [%r103+44];
	ld.shared.u32 	%r885, [%r103+48];
	ld.shared.u32 	%r884, [%r103+52];
	ld.shared.u32 	%r883, [%r103+56];
	ld.shared.u32 	%r882, [%r103+60];
	ld.shared.u32 	%r881, [%r103+64];
	ld.shared.u32 	%r880, [%r103+68];
	ld.shared.u32 	%r879, [%r103+72];
	bar.sync 	0;
	add.s32 	%r859, %r859, 6;
	add.s32 	%r858, %r858, -6;
	bra.uni 	$L__BB14_77;

}
	// .globl	_ZN3cub18CUB_300001_SM_10006detail10radix_sort30DeviceRadixSortHistogramKernelINS1_5radix10policy_hubIiiyE10Policy1000ELNS0_9SortOrderE0EiyNS1_21identity_decomposer_tEEEvPT2_PKT1_SA_iiT3_
.visible .entry _ZN3cub18CUB_300001_SM_10006detail10radix_sort30DeviceRadixSortHistogramKernelINS1_5radix10policy_hubIiiyE10Policy1000ELNS0_9SortOrderE0EiyNS1_21identity_decomposer_tEEEvPT2_PKT1_SA_iiT3_(
	.param .u64 .ptr .align 1 _ZN3cub18CUB_300001_SM_10006detail10radix_sort30DeviceRadixSortHistogramKernelINS1_5radix10policy_hubIiiyE10Policy1000ELNS0_9SortOrderE0EiyNS1_21identity_decomposer_tEEEvPT2_PKT1_SA_iiT3__param_0,
	.param .u64 .ptr .align 1 _ZN3cub18CUB_300001_SM_10006detail10radix_sort30DeviceRadixSortHistogramKernelINS1_5radix10policy_hubIiiyE10Policy1000ELNS0_9SortOrderE0EiyNS1_21identity_decomposer_tEEEvPT2_PKT1_SA_iiT3__param_1,
	.param .u64 _ZN3cub18CUB_300001_SM_10006detail10radix_sort30DeviceRadixSortHistogramKernelINS1_5radix10policy_hubIiiyE10Policy1000ELNS0_9SortOrderE0EiyNS1_21identity_decomposer_tEEEvPT2_PKT1_SA_iiT3__param_2,
	.param .u32 _ZN3cub18CUB_300001_SM_10006detail10radix_sort30DeviceRadixSortHistogramKernelINS1_5radix10policy_hubIiiyE10Policy1000ELNS0_9SortOrderE0EiyNS1_21identity_decomposer_tEEEvPT2_PKT1_SA_iiT3__param_3,
	.param .u32 _ZN3cub18CUB_300001_SM_10006detail10radix_sort30DeviceRadixSortHistogramKernelINS1_5radix10policy_hubIiiyE10Policy1000ELNS0_9SortOrderE0EiyNS1_21identity_decomposer_tEEEvPT2_PKT1_SA_iiT3__param_4,
	.param .align 1 .b8 _ZN3cub18CUB_300001_SM_10006detail10radix_sort30DeviceRadixSortHistogramKernelINS1_5radix10policy_hubIiiyE10Policy1000ELNS0_9SortOrderE0EiyNS1_21identity_decomposer_tEEEvPT2_PKT1_SA_iiT3__param_5[1]
)
.maxntid 128
{
	.reg .pred 	%p<91>;
	.reg .b32 	%r<486>;
	.reg .b64 	%rd<137>;
	// demoted variable
	.shared .align 4 .b8 _ZZN3cub18CUB_300001_SM_10006detail10radix_sort30DeviceRadixSortHistogramKernelINS1_5radix10policy_hubIiiyE10Policy1000ELNS0_9SortOrderE0EiyNS1_21identity_decomposer_tEEEvPT2_PKT1_SA_iiT3_E12temp_storage[4096];
	ld.param.u64 	%rd18, [_ZN3cub18CUB_300001_SM_10006detail10radix_sort30DeviceRadixSortHistogramKernelINS1_5radix10policy_hubIiiyE10Policy1000ELNS0_9SortOrderE0EiyNS1_21identity_decomposer_tEEEvPT2_PKT1_SA_iiT3__param_0];
	ld.param.u64 	%rd19, [_ZN3cub18CUB_300001_SM_10006detail10radix_sort30DeviceRadixSortHistogramKernelINS1_5radix10policy_hubIiiyE10Policy1000ELNS0_9SortOrderE0EiyNS1_21identity_decomposer_tEEEvPT2_PKT1_SA_iiT3__param_1];
	ld.param.u64 	%rd17, [_ZN3cub18CUB_300001_SM_10006detail10radix_sort30DeviceRadixSortHistogramKernelINS1_5radix10policy_hubIiiyE10Policy1000ELNS0_9SortOrderE0EiyNS1_21identity_decomposer_tEEEvPT2_PKT1_SA_iiT3__param_2];
	ld.param.u32 	%r174, [_ZN3cub18CUB_300001_SM_10006detail10radix_sort30DeviceRadixSortHistogramKernelINS1_5radix10policy_hubIiiyE10Policy1000ELNS0_9SortOrderE0EiyNS1_21identity_decomposer_tEEEvPT2_PKT1_SA_iiT3__param_3];
	ld.param.u32 	%r175, [_ZN3cub18CUB_300001_SM_10006detail10radix_sort30DeviceRadixSortHistogramKernelINS1_5radix10policy_hubIiiyE10Policy1000ELNS0_9SortOrderE0EiyNS1_21identity_decomposer_tEEEvPT2_PKT1_SA_iiT3__param_4];
	cvta.to.global.u64 	%rd1, %rd19;
	cvta.to.global.u64 	%rd2, %rd18;
	setp.eq.s64 	%p2, %rd17, 0;
	@%p2 bra 	$L__BB15_153;
	sub.s32 	%r176, %r175, %r174;
	add.s32 	%r177, %r176, 7;
	shr.s32 	%r178, %r177, 31;
	shr.u32 	%r179, %r178, 29;
	add.s32 	%r180, %r177, %r179;
	shr.s32 	%r181, %r180, 3;
	mov.u32 	%r182, %tid.x;
	setp.gt.u32 	%p3, %r182, 255;
	setp.lt.s32 	%p4, %r177, 8;
	mov.u32 	%r183, %ctaid.x;
	shl.b32 	%r184, %r183, 11;
	cvt.u64.u32 	%rd3, %r184;
	mov.u32 	%r185, %nctaid.x;
	shl.b32 	%r186, %r185, 11;
	cvt.u64.u32 	%rd4, %r186;
	add.s32 	%r1, %r181, -1;
	and.b32  	%r2, %r181, 15;
	and.b32  	%r3, %r181, 7;
	add.s32 	%r4, %r3, -1;
	and.b32  	%r5, %r181, 3;
	or.pred  	%p1, %p3, %p4;
	shl.b32 	%r187, %r182, 2;
	mov.u32 	%r188, _ZZN3cub18CUB_300001_SM_10006detail10radix_sort30DeviceRadixSortHistogramKernelINS1_5radix10policy_hubIiiyE10Policy1000ELNS0_9SortOrderE0EiyNS1_21identity_decomposer_tEEEvPT2_PKT1_SA_iiT3_E12temp_storage;
	add.s32 	%r6, %r188, %r187;
	and.b32  	%r7, %r181, 268435440;
	cvt.u64.u32 	%rd5, %r182;
	add.s32 	%r8, %r182, 128;
	add.s32 	%r9, %r182, 256;
	add.s32 	%r10, %r182, 384;
	add.s32 	%r11, %r182, 512;
	add.s32 	%r12, %r182, 640;
	add.s32 	%r13, %r182, 768;
	or.b32  	%r14, %r182, 1024;
	add.s32 	%r15, %r182, 1920;
	and.b32  	%r16, %r181, 268435448;
	and.b32  	%r17, %r181, 1;
	neg.s32 	%r18, %r7;
	add.s32 	%r19, %r6, 8192;
	add.s64 	%rd21, %rd17, -1;
	shr.u64 	%rd22, %rd21, 30;
	add.s64 	%rd23, %rd22, 1;
	min.u64 	%rd6, %rd23, %rd17;
	mov.b64 	%rd135, 0;
$L__BB15_2:
	@%p1 bra 	$L__BB15_30;
	setp.lt.u32 	%p5, %r1, 15;
	mov.b32 	%r439, 0;
	@%p5 bra 	$L__BB15_6;
	mov.u32 	%r436, %r19;
	mov.u32 	%r437, %r18;
$L__BB15_5:
	.pragma "nounroll";
	mov.b32 	%r190, 0;
	st.shared.u32 	[%r436+-8192], %r190;
	st.shared.u32 	[%r436+-7168], %r190;
	st.shared.u32 	[%r436+-6144], %r190;
	st.shared.u32 	[%r436+-5120], %r190;
	st.shared.u32 	[%r436+-4096], %r190;
	st.shared.u32 	[%r436+-3072], %r190;
	st.shared.u32 	[%r436+-2048], %r190;
	st.shared.u32 	[%r436+-1024], %r190;
	st.shared.u32 	[%r436], %r190;
	st.shared.u32 	[%r436+1024], %r190;
	st.shared.u32 	[%r436+2048], %r190;
	st.shared.u32 	[%r436+3072], %r190;
	st.shared.u32 	[%r436+4096], %r190;
	st.shared.u32 	[%r436+5120], %r190;
	st.shared.u32 	[%r436+6144], %r190;
	st.shared.u32 	[%r436+7168], %r190;
	add.s32 	%r437, %r437, 16;
	add.s32 	%r436, %r436, 16384;
	setp.ne.s32 	%p6, %r437, 0;
	mov.u32 	%r439, %r7;
	@%p6 bra 	$L__BB15_5;
$L__BB15_6:
	add.s32 	%r25, %r2, -1;
	setp.eq.s32 	%p7, %r2, 0;
	@%p7 bra 	$L__BB15_16;
	setp.lt.u32 	%p8, %r25, 7;
	@%p8 bra 	$L__BB15_9;
	shl.b32 	%r191, %r439, 10;
	add.s32 	%r192, %r6, %r191;
	mov.b32 	%r193, 0;
	st.shared.u32 	[%r192], %r193;
	st.shared.u32 	[%r192+1024], %r193;
	st.shared.u32 	[%r192+2048], %r193;
	st.shared.u32 	[%r192+3072], %r193;
	st.shared.u32 	[%r192+4096], %r193;
	st.shared.u32 	[%r192+5120], %r193;
	st.shared.u32 	[%r192+6144], %r193;
	st.shared.u32 	[%r192+7168], %r193;
	add.s32 	%r439, %r439, 8;
$L__BB15_9:
	setp.eq.s32 	%p9, %r3, 0;
	@%p9 bra 	$L__BB15_16;
	setp.lt.u32 	%p10, %r4, 3;
	@%p10 bra 	$L__BB15_12;
	shl.b32 	%r194, %r439, 10;
	add.s32 	%r195, %r6, %r194;
	mov.b32 	%r196, 0;
	st.shared.u32 	[%r195], %r196;
	st.shared.u32 	[%r195+1024], %r196;
	st.shared.u32 	[%r195+2048], %r196;
	st.shared.u32 	[%r195+3072], %r196;
	add.s32 	%r439, %r439, 4;
$L__BB15_12:
	setp.eq.s32 	%p11, %r5, 0;
	@%p11 bra 	$L__BB15_16;
	setp.eq.s32 	%p12, %r5, 1;
	shl.b32 	%r197, %r439, 10;
	add.s32 	%r30, %r6, %r197;
	mov.b32 	%r198, 0;
	st.shared.u32 	[%r30], %r198;
	@%p12 bra 	$L__BB15_16;
	setp.eq.s32 	%p13, %r5, 2;
	mov.b32 	%r199, 0;
	st.shared.u32 	[%r30+1024], %r199;
	@%p13 bra 	$L__BB15_16;
	mov.b32 	%r200, 0;
	st.shared.u32 	[%r30+2048], %r200;
$L__BB15_16:
	cvt.u32.u64 	%r201, %rd5;
	setp.gt.u32 	%p14, %r201, 127;
	@%p14 bra 	$L__BB15_30;
	setp.lt.u32 	%p15, %r1, 15;
	mov.b32 	%r443, 0;
	@%p15 bra 	$L__BB15_20;
	mov.b32 	%r441, 0;
$L__BB15_19:
	.pragma "nounroll";
	shl.b32 	%r204, %r441, 10;
	add.s32 	%r205, %r6, %r204;
	mov.b32 	%r206, 0;
	st.shared.u32 	[%r205+512], %r206;
	st.shared.u32 	[%r205+1536], %r206;
	st.shared.u32 	[%r205+2560], %r206;
	st.shared.u32 	[%r205+3584], %r206;
	st.shared.u32 	[%r205+4608], %r206;
	st.shared.u32 	[%r205+5632], %r206;
	st.shared.u32 	[%r205+6656], %r206;
	st.shared.u32 	[%r205+7680], %r206;
	st.shared.u32 	[%r205+8704], %r206;
	st.shared.u32 	[%r205+9728], %r206;
	st.shared.u32 	[%r205+10752], %r206;
	st.shared.u32 	[%r205+11776], %r206;
	st.shared.u32 	[%r205+12800], %r206;
	st.shared.u32 	[%r205+13824], %r206;
	st.shared.u32 	[%r205+14848], %r206;
	st.shared.u32 	[%r205+15872], %r206;
	add.s32 	%r441, %r441, 16;
	setp.ne.s32 	%p16, %r441, %r7;
	mov.u32 	%r443, %r7;
	@%p16 bra 	$L__BB15_19;
$L__BB15_20:
	setp.eq.s32 	%p17, %r2, 0;
	@%p17 bra 	$L__BB15_30;
	setp.lt.u32 	%p18, %r25, 7;
	@%p18 bra 	$L__BB15_23;
	shl.b32 	%r207, %r443, 10;
	add.s32 	%r208, %r6, %r207;
	mov.b32 	%r209, 0;
	st.shared.u32 	[%r208+512], %r209;
	st.shared.u32 	[%r208+1536], %r209;
	st.shared.u32 	[%r208+2560], %r209;
	st.shared.u32 	[%r208+3584], %r209;
	st.shared.u32 	[%r208+4608], %r209;
	st.shared.u32 	[%r208+5632], %r209;
	st.shared.u32 	[%r208+6656], %r209;
	st.shared.u32 	[%r208+7680], %r209;
	add.s32 	%r443, %r443, 8;
$L__BB15_23:
	setp.eq.s32 	%p19, %r3, 0;
	@%p19 bra 	$L__BB15_30;
	setp.lt.u32 	%p20, %r4, 3;
	@%p20 bra 	$L__BB15_26;
	shl.b32 	%r210, %r443, 10;
	add.s32 	%r211, %r6, %r210;
	mov.b32 	%r212, 0;
	st.shared.u32 	[%r211+512], %r212;
	st.shared.u32 	[%r211+1536], %r212;
	st.shared.u32 	[%r211+2560], %r212;
	st.shared.u32 	[%r211+3584], %r212;
	add.s32 	%r443, %r443, 4;
$L__BB15_26:
	setp.eq.s32 	%p21, %r5, 0;
	@%p21 bra 	$L__BB15_30;
	setp.eq.s32 	%p22, %r5, 1;
	shl.b32 	%r213, %r443, 10;
	add.s32 	%r38, %r6, %r213;
	mov.b32 	%r214, 0;
	st.shared.u32 	[%r38+512], %r214;
	@%p22 bra 	$L__BB15_30;
	setp.eq.s32 	%p23, %r5, 2;
	mov.b32 	%r215, 0;
	st.shared.u32 	[%r38+1536], %r215;
	@%p23 bra 	$L__BB15_30;
	mov.b32 	%r216, 0;
	st.shared.u32 	[%r38+2560], %r216;
$L__BB15_30:
	bar.sync 	0;
	bar.sync 	0;
	shl.b64 	%rd8, %rd135, 30;
	sub.s64 	%rd24, %rd17, %rd8;
	min.u64 	%rd9, %rd24, 1073741824;
	setp.le.u64 	%p24, %rd9, %rd3;
	@%p24 bra 	$L__BB15_70;
	mov.u64 	%rd136, %rd3;
$L__BB15_32:
	add.s64 	%rd11, %rd136, %rd8;
	sub.s64 	%rd12, %rd17, %rd11;
	setp.lt.u64 	%p25, %rd12, 2048;
	@%p25 bra 	$L__BB15_34;
	add.s64 	%rd27, %rd11, %rd5;
	shl.b64 	%rd28, %rd27, 2;
	add.s64 	%rd29, %rd1, %rd28;
	ld.global.u32 	%r475, [%rd29];
	ld.global.u32 	%r474, [%rd29+512];
	ld.global.u32 	%r473, [%rd29+1024];
	ld.global.u32 	%r472, [%rd29+1536];
	ld.global.u32 	%r471, [%rd29+2048];
	ld.global.u32 	%r470, [%rd29+2560];
	ld.global.u32 	%r469, [%rd29+3072];
	ld.global.u32 	%r468, [%rd29+3584];
	ld.global.u32 	%r467, [%rd29+4096];
	ld.global.u32 	%r466, [%rd29+4608];
	ld.global.u32 	%r465, [%rd29+5120];
	ld.global.u32 	%r464, [%rd29+5632];
	ld.global.u32 	%r463, [%rd29+6144];
	ld.global.u32 	%r462, [%rd29+6656];
	ld.global.u32 	%r461, [%rd29+7168];
	ld.global.u32 	%r460, [%rd29+7680];
	bra.uni 	$L__BB15_66;
$L__BB15_34:
	cvt.u32.u64 	%r218, %rd5;
	cvt.u32.u64 	%r55, %rd12;
	setp.ge.s32 	%p26, %r218, %r55;
	add.s64 	%rd25, %rd11, %rd5;
	shl.b64 	%rd26, %rd25, 2;
	add.s64 	%rd13, %rd1, %rd26;
	mov.b32 	%r475, 2147483647;
	@%p26 bra 	$L__BB15_36;
	ld.global.u32 	%r475, [%rd13];
$L__BB15_36:
	setp.ge.s32 	%p27, %r8, %r55;
	mov.b32 	%r474, 2147483647;
	@%p27 bra 	$L__BB15_38;
	ld.global.u32 	%r474, [%rd13+512];
$L__BB15_38:
	setp.ge.s32 	%p28, %r9, %r55;
	mov.b32 	%r473, 2147483647;
	@%p28 bra 	$L__BB15_40;
	ld.global.u32 	%r473, [%rd13+1024];
$L__BB15_40:
	setp.ge.s32 	%p29, %r10, %r55;
	mov.b32 	%r472, 2147483647;
	@%p29 bra 	$L__BB15_42;
	ld.global.u32 	%r472, [%rd13+1536];
$L__BB15_42:
	setp.ge.s32 	%p30, %r11, %r55;
	mov.b32 	%r471, 2147483647;
	@%p30 bra 	$L__BB15_44;
	ld.global.u32 	%r471, [%rd13+2048];
$L__BB15_44:
	setp.ge.s32 	%p31, %r12, %r55;
	mov.b32 	%r470, 2147483647;
	@%p31 bra 	$L__BB15_46;
	ld.global.u32 	%r470, [%rd13+2560];
$L__BB15_46:
	setp.ge.s32 	%p32, %r13, %r55;
	mov.b32 	%r469, 2147483647;
	@%p32 bra 	$L__BB15_48;
	ld.global.u32 	%r469, [%rd13+3072];
$L__BB15_48:
	mov.u32 	%r226, %tid.x;
	add.s32 	%r227, %r226, 896;
	setp.ge.s32 	%p33, %r227, %r55;
	mov.b32 	%r468, 2147483647;
	@%p33 bra 	$L__BB15_50;
	ld.global.u32 	%r468, [%rd13+3584];
$L__BB15_50:
	setp.ge.s32 	%p34, %r14, %r55;
	mov.b32 	%r467, 2147483647;
	@%p34 bra 	$L__BB15_52;
	ld.global.u32 	%r467, [%rd13+4096];
$L__BB15_52:
	add.s32 	%r231, %r226, 1152;
	setp.ge.s32 	%p35, %r231, %r55;
	mov.b32 	%r466, 2147483647;
	@%p35 bra 	$L__BB15_54;
	ld.global.u32 	%r466, [%rd13+4608];
$L__BB15_54:
	add.s32 	%r234, %r226, 1280;
	setp.ge.s32 	%p36, %r234, %r55;
	mov.b32 	%r465, 2147483647;
	@%p36 bra 	$L__BB15_56;
	ld.global.u32 	%r465, [%rd13+5120];
$L__BB15_56:
	add.s32 	%r237, %r226, 1408;
	setp.ge.s32 	%p37, %r237, %r55;
	mov.b32 	%r464, 2147483647;
	@%p37 bra 	$L__BB15_58;
	ld.global.u32 	%r464, [%rd13+5632];
$L__BB15_58:
	add.s32 	%r240, %r226, 1536;
	setp.ge.s32 	%p38, %r240, %r55;
	mov.b32 	%r463, 2147483647;
	@%p38 bra 	$L__BB15_60;
	ld.global.u32 	%r463, [%rd13+6144];
$L__BB15_60:
	add.s32 	%r243, %r226, 1664;
	setp.ge.s32 	%p39, %r243, %r55;
	mov.b32 	%r462, 2147483647;
	@%p39 bra 	$L__BB15_62;
	ld.global.u32 	%r462, [%rd13+6656];
$L__BB15_62:
	add.s32 	%r246, %r226, 1792;
	setp.ge.s32 	%p40, %r246, %r55;
	mov.b32 	%r461, 2147483647;
	@%p40 bra 	$L__BB15_64;
	ld.global.u32 	%r461, [%rd13+7168];
$L__BB15_64:
	setp.ge.s32 	%p41, %r15, %r55;
	mov.b32 	%r460, 2147483647;
	@%p41 bra 	$L__BB15_66;
	ld.global.u32 	%r460, [%rd13+7680];
$L__BB15_66:
	setp.le.s32 	%p42, %r175, %r174;
	@%p42 bra 	$L__BB15_69;
	xor.b32  	%r103, %r460, -2147483648;
	xor.b32  	%r104, %r461, -2147483648;
	xor.b32  	%r105, %r462, -2147483648;
	xor.b32  	%r106, %r463, -2147483648;
	xor.b32  	%r107, %r464, -2147483648;
	xor.b32  	%r108, %r465, -2147483648;
	xor.b32  	%r109, %r466, -2147483648;
	xor.b32  	%r110, %r467, -2147483648;
	xor.b32  	%r111, %r468, -2147483648;
	xor.b32  	%r112, %r469, -2147483648;
	xor.b32  	%r113, %r470, -2147483648;
	xor.b32  	%r114, %r471, -2147483648;
	xor.b32  	%r115, %r472, -2147483648;
	xor.b32  	%r116, %r473, -2147483648;
	xor.b32  	%r117, %r474, -2147483648;
	xor.b32  	%r118, %r475, -2147483648;
	mov.b32 	%r476, 0;
	mov.u32 	%r477, %r174;
$L__BB15_68:
	sub.s32 	%r249, %r175, %r477;
	shl.b32 	%r250, %r476, 10;
	mov.u32 	%r251, _ZZN3cub18CUB_300001_SM_10006detail10radix_sort30DeviceRadixSortHistogramKernelINS1_5radix10policy_hubIiiyE10Policy1000ELNS0_9SortOrderE0EiyNS1_21identity_decomposer_tEEEvPT2_PKT1_SA_iiT3_E12temp_storage;
	add.s32 	%r252, %r251, %r250;
	min.s32 	%r253, %r249, 8;
	mov.b32 	%r254, -1;
	shl.b32 	%r255, %r254, %r253;
	not.b32 	%r256, %r255;
	shr.u32 	%r257, %r118, %r477;
	and.b32  	%r258, %r257, %r256;
	shl.b32 	%r259, %r258, 2;
	add.s32 	%r260, %r252, %r259;
	atom.shared.add.u32 	%r261, [%r260], 1;
	shr.u32 	%r262, %r117, %r477;
	and.b32  	%r263, %r262, %r256;
	shl.b32 	%r264, %r263, 2;
	add.s32 	%r265, %r252, %r264;
	atom.shared.add.u32 	%r266, [%r265], 1;
	shr.u32 	%r267, %r116, %r477;
	and.b32  	%r268, %r267, %r256;
	shl.b32 	%r269, %r268, 2;
	add.s32 	%r270, %r252, %r269;
	atom.shared.add.u32 	%r271, [%r270], 1;
	shr.u32 	%r272, %r115, %r477;
	and.b32  	%r273, %r272, %r256;
	shl.b32 	%r274, %r273, 2;
	add.s32 	%r275, %r252, %r274;
	atom.shared.add.u32 	%r276, [%r275], 1;
	shr.u32 	%r277, %r114, %r477;
	and.b32  	%r278, %r277, %r256;
	shl.b32 	%r279, %r278, 2;
	add.s32 	%r280, %r252, %r279;
	atom.shared.add.u32 	%r281, [%r280], 1;
	shr.u32 	%r282, %r113, %r477;
	and.b32  	%r283, %r282, %r256;
	shl.b32 	%r284, %r283, 2;
	add.s32 	%r285, %r252, %r284;
	atom.shared.add.u32 	%r286, [%r285], 1;
	shr.u32 	%r287, %r112, %r477;
	and.b32  	%r288, %r287, %r256;
	shl.b32 	%r289, %r288, 2;
	add.s32 	%r290, %r252, %r289;
	atom.shared.add.u32 	%r291, [%r290], 1;
	shr.u32 	%r292, %r111, %r477;
	and.b32  	%r293, %r292, %r256;
	shl.b32 	%r294, %r293, 2;
	add.s32 	%r295, %r252, %r294;
	atom.shared.add.u32 	%r296, [%r295], 1;
	shr.u32 	%r297, %r110, %r477;
	and.b32  	%r298, %r297, %r256;
	shl.b32 	%r299, %r298, 2;
	add.s32 	%r300, %r252, %r299;
	atom.shared.add.u32 	%r301, [%r300], 1;
	shr.u32 	%r302, %r109, %r477;
	and.b32  	%r303, %r302, %r256;
	shl.b32 	%r304, %r303, 2;
	add.s32 	%r305, %r252, %r304;
	atom.shared.add.u32 	%r306, [%r305], 1;
	shr.u32 	%r307, %r108, %r477;
	and.b32  	%r308, %r307, %r256;
	shl.b32 	%r309, %r308, 2;
	add.s32 	%r310, %r252, %r309;
	atom.shared.add.u32 	%r311, [%r310], 1;
	shr.u32 	%r312, %r107, %r477;
	and.b32  	%r313, %r312, %r256;
	shl.b32 	%r314, %r313, 2;
	add.s32 	%r315, %r252, %r314;
	atom.shared.add.u32 	%r316, [%r315], 1;
	shr.u32 	%r317, %r106, %r477;
	and.b32  	%r318, %r317, %r256;
	shl.b32 	%r319, %r318, 2;
	add.s32 	%r320, %r252, %r319;
	atom.shared.add.u32 	%r321, [%r320], 1;
	shr.u32 	%r322, %r105, %r477;
	and.b32  	%r323, %r322, %r256;
	shl.b32 	%r324, %r323, 2;
	add.s32 	%r325, %r252, %r324;
	atom.shared.add.u32 	%r326, [%r325], 1;
	shr.u32 	%r327, %r104, %r477;
	and.b32  	%r328, %r327, %r256;
	shl.b32 	%r329, %r328, 2;
	add.s32 	%r330, %r252, %r329;
	atom.shared.add.u32 	%r331, [%r330], 1;
	shr.u32 	%r332, %r103, %r477;
	and.b32  	%r333, %r332, %r256;
	shl.b32 	%r334, %r333, 2;
	add.s32 	%r335, %r252, %r334;
	atom.shared.add.u32 	%r336, [%r335], 1;
	add.s32 	%r477, %r477, 8;
	add.s32 	%r476, %r476, 1;
	setp.lt.s32 	%p43, %r477, %r175;
	@%p43 bra 	$L__BB15_68;
$L__BB15_69:
	add.s64 	%rd136, %rd136, %rd4;
	setp.lt.u64 	%p44, %rd136, %rd9;
	@%p44 bra 	$L__BB15_32;
$L__BB15_70:
	bar.sync 	0;
	@%p1 bra 	$L__BB15_152;
	setp.lt.u32 	%p45, %r1, 7;
	mov.b32 	%r480, 0;
	@%p45 bra 	$L__BB15_90;
	mov.b32 	%r478, 0;
$L__BB15_73:
	.pragma "nounroll";
	shl.b32 	%r339, %r478, 10;
	add.s32 	%r124, %r6, %r339;
	ld.shared.u32 	%r125, [%r124];
	setp.eq.s32 	%p46, %r125, 0;
	@%p46 bra 	$L__BB15_75;
	cvt.u32.u64 	%r340, %rd5;
	shl.b32 	%r341, %r478, 8;
	add.s32 	%r342, %r341, %r340;
	mul.wide.u32 	%rd30, %r342, 8;
	add.s64 	%rd31, %rd2, %rd30;
	cvt.u64.u32 	%rd32, %r125;
	atom.global.add.u64 	%rd33, [%rd31], %rd32;
$L__BB15_75:
	ld.shared.u32 	%r126, [%r124+1024];
	setp.eq.s32 	%p47, %r126, 0;
	@%p47 bra 	$L__BB15_77;
	cvt.u32.u64 	%r343, %rd5;
	shl.b32 	%r344, %r478, 8;
	add.s32 	%r345, %r344, %r343;
	add.s32 	%r346, %r345, 256;
	mul.wide.u32 	%rd34, %r346, 8;
	add.s64 	%rd35, %rd2, %rd34;
	cvt.u64.u32 	%rd36, %r126;
	atom.global.add.u64 	%rd37, [%rd35], %rd36;
$L__BB15_77:
	ld.shared.u32 	%r127, [%r124+2048];
	setp.eq.s32 	%p48, %r127, 0;
	@%p48 bra 	$L__BB15_79;
	cvt.u32.u64 	%r347, %rd5;
	shl.b32 	%r348, %r478, 8;
	add.s32 	%r349, %r348, %r347;
	add.s32 	%r350, %r349, 512;
	mul.wide.u32 	%rd38, %r350, 8;
	add.s64 	%rd39, %rd2, %rd38;
	cvt.u64.u32 	%rd40, %r127;
	atom.global.add.u64 	%rd41, [%rd39], %rd40;
$L__BB15_79:
	ld.shared.u32 	%r128, [%r124+3072];
	setp.eq.s32 	%p49, %r128, 0;
	@%p49 bra 	$L__BB15_81;
	cvt.u32.u64 	%r351, %rd5;
	shl.b32 	%r352, %r478, 8;
	add.s32 	%r353, %r352, %r351;
	add.s32 	%r354, %r353, 768;
	mul.wide.u32 	%rd42, %r354, 8;
	add.s64 	%rd43, %rd2, %rd42;
	cvt.u64.u32 	%rd44, %r128;
	atom.global.add.u64 	%rd45, [%rd43], %rd44;
$L__BB15_81:
	ld.shared.u32 	%r129, [%r124+4096];
	setp.eq.s32 	%p50, %r129, 0;
	@%p50 bra 	$L__BB15_83;
	cvt.u32.u64 	%r355, %rd5;
	shl.b32 	%r356, %r478, 8;
	add.s32 	%r357, %r356, %r355;
	add.s32 	%r358, %r357, 1024;
	mul.wide.u32 	%rd46, %r358, 8;
	add.s64 	%rd47, %rd2, %rd46;
	cvt.u64.u32 	%rd48, %r129;
	atom.global.add.u64 	%rd49, [%rd47], %rd48;
$L__BB15_83:
	ld.shared.u32 	%r130, [%r124+5120];
	setp.eq.s32 	%p51, %r130, 0;
	@%p51 bra 	$L__BB15_85;
	cvt.u32.u64 	%r359, %rd5;
	shl.b32 	%r360, %r478, 8;
	add.s32 	%r361, %r360, %r359;
	add.s32 	%r362, %r361, 1280;
	mul.wide.u32 	%rd50, %r362, 8;
	add.s64 	%rd51, %rd2, %rd50;
	cvt.u64.u32 	%rd52, %r130;
	atom.global.add.u64 	%rd53, [%rd51], %rd52;
$L__BB15_85:
	ld.shared.u32 	%r131, [%r124+6144];
	setp.eq.s32 	%p52, %r131, 0;
	@%p52 bra 	$L__BB15_87;
	cvt.u32.u64 	%r363, %rd5;
	shl.b32 	%r364, %r478, 8;
	add.s32 	%r365, %r364, %r363;
	add.s32 	%r366, %r365, 1536;
	mul.wide.u32 	%rd54, %r366, 8;
	add.s64 	%rd55, %rd2, %rd54;
	cvt.u64.u32 	%rd56, %r131;
	atom.global.add.u64 	%rd57, [%rd55], %rd56;
$L__BB15_87:
	ld.shared.u32 	%r132, [%r124+7168];
	setp.eq.s32 	%p53, %r132, 0;
	@%p53 bra 	$L__BB15_89;
	cvt.u32.u64 	%r367, %rd5;
	shl.b32 	%r368, %r478, 8;
	add.s32 	%r369, %r368, %r367;
	add.s32 	%r370, %r369, 1792;
	mul.wide.u32 	%rd58, %r370, 8;
	add.s64 	%rd59, %rd2, %rd58;
	cvt.u64.u32 	%rd60, %r132;
	atom.global.add.u64 	%rd61, [%rd59], %rd60;
$L__BB15_89:
	add.s32 	%r478, %r478, 8;
	setp.ne.s32 	%p54, %r478, %r16;
	mov.u32 	%r480, %r16;
	@%p54 bra 	$L__BB15_73;
$L__BB15_90:
	add.s32 	%r135, %r5, -1;
	setp.eq.s32 	%p55, %r3, 0;
	@%p55 bra 	$L__BB15_111;
	setp.lt.u32 	%p56, %r4, 3;
	@%p56 bra 	$L__BB15_101;
	shl.b32 	%r371, %r480, 10;
	add.s32 	%r136, %r6, %r371;
	ld.shared.u32 	%r137, [%r136];
	setp.eq.s32 	%p57, %r137, 0;
	@%p57 bra 	$L__BB15_94;
	cvt.u32.u64 	%r372, %rd5;
	shl.b32 	%r373, %r480, 8;
	add.s32 	%r374, %r373, %r372;
	mul.wide.u32 	%rd62, %r374, 8;
	add.s64 	%rd63, %rd2, %rd62;
	cvt.u64.u32 	%rd64, %r137;
	atom.global.add.u64 	%rd65, [%rd63], %rd64;
$L__BB15_94:
	ld.shared.u32 	%r138, [%r136+1024];
	setp.eq.s32 	%p58, %r138, 0;
	@%p58 bra 	$L__BB15_96;
	cvt.u32.u64 	%r375, %rd5;
	shl.b32 	%r376, %r480, 8;
	add.s32 	%r377, %r376, %r375;
	add.s32 	%r378, %r377, 256;
	mul.wide.u32 	%rd66, %r378, 8;
	add.s64 	%rd67, %rd2, %rd66;
	cvt.u64.u32 	%rd68, %r138;
	atom.global.add.u64 	%rd69, [%rd67], %rd68;
$L__BB15_96:
	ld.shared.u32 	%r139, [%r136+2048];
	setp.eq.s32 	%p59, %r139, 0;
	@%p59 bra 	$L__BB15_98;
	cvt.u32.u64 	%r379, %rd5;
	shl.b32 	%r380, %r480, 8;
	add.s32 	%r381, %r380, %r379;
	add.s32 	%r382, %r381, 512;
	mul.wide.u32 	%rd70, %r382, 8;
	add.s64 	%rd71, %rd2, %rd70;
	cvt.u64.u32 	%rd72, %r139;
	atom.global.add.u64 	%rd73, [%rd71], %rd72;
$L__BB15_98:
	ld.shared.u32 	%r140, [%r136+3072];
	setp.eq.s32 	%p60, %r140, 0;
	@%p60 bra 	$L__BB15_100;
	cvt.u32.u64 	%r383, %rd5;
	shl.b32 	%r384, %r480, 8;
	add.s32 	%r385, %r384, %r383;
	add.s32 	%r386, %r385, 768;
	mul.wide.u32 	%rd74, %r386, 8;
	add.s64 	%rd75, %rd2, %rd74;
	cvt.u64.u32 	%rd76, %r140;
	atom.global.add.u64 	%rd77, [%rd75], %rd76;
$L__BB15_100:
	add.s32 	%r480, %r480, 4;
$L__BB15_101:
	setp.eq.s32 	%p61, %r5, 0;
	@%p61 bra 	$L__BB15_111;
	setp.eq.s32 	%p62, %r135, 0;
	@%p62 bra 	$L__BB15_108;
	shl.b32 	%r387, %r480, 10;
	add.s32 	%r143, %r6, %r387;
	ld.shared.u32 	%r144, [%r143];
	setp.eq.s32 	%p63, %r144, 0;
	@%p63 bra 	$L__BB15_105;
	cvt.u32.u64 	%r388, %rd5;
	shl.b32 	%r389, %r480, 8;
	add.s32 	%r390, %r389, %r388;
	mul.wide.u32 	%rd78, %r390, 8;
	add.s64 	%rd79, %rd2, %rd78;
	cvt.u64.u32 	%rd80, %r144;
	atom.global.add.u64 	%rd81, [%rd79], %rd80;
$L__BB15_105:
	ld.shared.u32 	%r145, [%r143+1024];
	setp.eq.s32 	%p64, %r145, 0;
	@%p64 bra 	$L__BB15_107;
	cvt.u32.u64 	%r391, %rd5;
	shl.b32 	%r392, %r480, 8;
	add.s32 	%r393, %r392, %r391;
	add.s32 	%r394, %r393, 256;
	mul.wide.u32 	%rd82, %r394, 8;
	add.s64 	%rd83, %rd2, %rd82;
	cvt.u64.u32 	%rd84, %r145;
	atom.global.add.u64 	%rd85, [%rd83], %rd84;
$L__BB15_107:
	add.s32 	%r480, %r480, 2;
$L__BB15_108:
	setp.eq.s32 	%p65, %r17, 0;
	@%p65 bra 	$L__BB15_111;
	shl.b32 	%r395, %r480, 10;
	add.s32 	%r396, %r6, %r395;
	ld.shared.u32 	%r148, [%r396];
	setp.eq.s32 	%p66, %r148, 0;
	@%p66 bra 	$L__BB15_111;
	cvt.u32.u64 	%r397, %rd5;
	shl.b32 	%r398, %r480, 8;
	add.s32 	%r399, %r398, %r397;
	mul.wide.u32 	%rd86, %r399, 8;
	add.s64 	%rd87, %rd2, %rd86;
	cvt.u64.u32 	%rd88, %r148;
	atom.global.add.u64 	%rd89, [%rd87], %rd88;
$L__BB15_111:
	cvt.u32.u64 	%r400, %rd5;
	setp.gt.u32 	%p67, %r400, 127;
	@%p67 bra 	$L__BB15_152;
	setp.lt.u32 	%p68, %r1, 7;
	mov.b32 	%r484, 0;
	@%p68 bra 	$L__BB15_131;
	mov.b32 	%r482, 0;
$L__BB15_114:
	.pragma "nounroll";
	shl.b32 	%r404, %r482, 10;
	add.s32 	%r150, %r6, %r404;
	ld.shared.u32 	%r151, [%r150+512];
	setp.eq.s32 	%p69, %r151, 0;
	shl.b32 	%r405, %r482, 8;
	add.s32 	%r406, %r405, %r400;
	mul.wide.u32 	%rd90, %r406, 8;
	add.s64 	%rd15, %rd2, %rd90;
	@%p69 bra 	$L__BB15_116;
	cvt.u64.u32 	%rd91, %r151;
	atom.global.add.u64 	%rd92, [%rd15+1024], %rd91;
$L__BB15_116:
	ld.shared.u32 	%r152, [%r150+1536];
	setp.eq.s32 	%p70, %r152, 0;
	@%p70 bra 	$L__BB15_118;
	cvt.u64.u32 	%rd93, %r152;
	atom.global.add.u64 	%rd94, [%rd15+3072], %rd93;
$L__BB15_118:
	ld.shared.u32 	%r153, [%r150+2560];
	setp.eq.s32 	%p71, %r153, 0;
	@%p71 bra 	$L__BB15_120;
	cvt.u64.u32 	%rd95, %r153;
	atom.global.add.u64 	%rd96, [%rd15+5120], %rd95;
$L__BB15_120:
	ld.shared.u32 	%r154, [%r150+3584];
	setp.eq.s32 	%p72, %r154, 0;
	@%p72 bra 	$L__BB15_122;
	cvt.u64.u32 	%rd97, %r154;
	atom.global.add.u64 	%rd98, [%rd15+7168], %rd97;
$L__BB15_122:
	ld.shared.u32 	%r155, [%r150+4608];
	setp.eq.s32 	%p73, %r155, 0;
	@%p73 bra 	$L__BB15_124;
	cvt.u64.u32 	%rd99, %r155;
	atom.global.add.u64 	%rd100, [%rd15+9216], %rd99;
$L__BB15_124:
	ld.shared.u32 	%r156, [%r150+5632];
	setp.eq.s32 	%p74, %r156, 0;
	@%p74 bra 	$L__BB15_126;
	cvt.u64.u32 	%rd101, %r156;
	atom.global.add.u64 	%rd102, [%rd15+11264], %rd101;
$L__BB15_126:
	ld.shared.u32 	%r157, [%r150+6656];
	setp.eq.s32 	%p75, %r157, 0;
	@%p75 bra 	$L__BB15_128;
	cvt.u64.u32 	%rd103, %r157;
	atom.global.add.u64 	%rd104, [%rd15+13312], %rd103;
$L__BB15_128:
	ld.shared.u32 	%r158, [%r150+7680];
	setp.eq.s32 	%p76, %r158, 0;
	@%p76 bra 	$L__BB15_130;
	cvt.u64.u32 	%rd105, %r158;
	atom.global.add.u64 	%rd106, [%rd15+15360], %rd105;
$L__BB15_130:
	add.s32 	%r482, %r482, 8;
	setp.ne.s32 	%p77, %r482, %r16;
	mov.u32 	%r484, %r16;
	@%p77 bra 	$L__BB15_114;
$L__BB15_131:
	setp.eq.s32 	%p78, %r3, 0;
	@%p78 bra 	$L__BB15_152;
	setp.lt.u32 	%p79, %r4, 3;
	@%p79 bra 	$L__BB15_142;
	shl.b32 	%r407, %r484, 10;
	add.s32 	%r161, %r6, %r407;
	ld.shared.u32 	%r162, [%r161+512];
	setp.eq.s32 	%p80, %r162, 0;
	@%p80 bra 	$L__BB15_135;
	shl.b32 	%r409, %r484, 8;
	add.s32 	%r410, %r409, %r400;
	mul.wide.u32 	%rd107, %r410, 8;
	add.s64 	%rd108, %rd2, %rd107;
	cvt.u64.u32 	%rd109, %r162;
	atom.global.add.u64 	%rd110, [%rd108+1024], %rd109;
$L__BB15_135:
	ld.shared.u32 	%r163, [%r161+1536];
	setp.eq.s32 	%p81, %r163, 0;
	@%p81 bra 	$L__BB15_137;
	shl.b32 	%r412, %r484, 8;
	add.s32 	%r413, %r412, %r400;
	add.s32 	%r414, %r413, 256;
	mul.wide.u32 	%rd111, %r414, 8;
	add.s64 	%rd112, %rd2, %rd111;
	cvt.u64.u32 	%rd113, %r163;
	atom.global.add.u64 	%rd114, [%rd112+1024], %rd113;
$L__BB15_137:
	ld.shared.u32 	%r164, [%r161+2560];
	setp.eq.s32 	%p82, %r164, 0;
	@%p82 bra 	$L__BB15_139;
	shl.b32 	%r416, %r484, 8;
	add.s32 	%r417, %r416, %r400;
	add.s32 	%r418, %r417, 512;
	mul.wide.u32 	%rd115, %r418, 8;
	add.s64 	%rd116, %rd2, %rd115;
	cvt.u64.u32 	%rd117, %r164;
	atom.global.add.u64 	%rd118, [%rd116+1024], %rd117;
$L__BB15_139:
	ld.shared.u32 	%r165, [%r161+3584];
	setp.eq.s32 	%p83, %r165, 0;
	@%p83 bra 	$L__BB15_141;
	shl.b32 	%r420, %r484, 8;
	add.s32 	%r421, %r420, %r400;
	add.s32 	%r422, %r421, 768;
	mul.wide.u32 	%rd119, %r422, 8;
	add.s64 	%rd120, %rd2, %rd119;
	cvt.u64.u32 	%rd121, %r165;
	atom.global.add.u64 	%rd122, [%rd120+1024], %rd121;
$L__BB15_141:
	add.s32 	%r484, %r484, 4;
$L__BB15_142:
	setp.eq.s32 	%p84, %r5, 0;
	@%p84 bra 	$L__BB15_152;
	setp.eq.s32 	%p85, %r135, 0;
	@%p85 bra 	$L__BB15_149;
	shl.b32 	%r423, %r484, 10;
	add.s32 	%r168, %r6, %r423;
	ld.shared.u32 	%r169, [%r168+512];
	setp.eq.s32 	%p86, %r169, 0;
	@%p86 bra 	$L__BB15_146;
	shl.b32 	%r425, %r484, 8;
	add.s32 	%r426, %r425, %r400;
	mul.wide.u32 	%rd123, %r426, 8;
	add.s64 	%rd124, %rd2, %rd123;
	cvt.u64.u32 	%rd125, %r169;
	atom.global.add.u64 	%rd126, [%rd124+1024], %rd125;
$L__BB15_146:
	ld.shared.u32 	%r170, [%r168+1536];
	setp.eq.s32 	%p87, %r170, 0;
	@%p87 bra 	$L__BB15_148;
	shl.b32 	%r428, %r484, 8;
	add.s32 	%r429, %r428, %r400;
	add.s32 	%r430, %r429, 256;
	mul.wide.u32 	%rd127, %r430, 8;
	add.s64 	%rd128, %rd2, %rd127;
	cvt.u64.u32 	%rd129, %r170;
	atom.global.add.u64 	%rd130, [%rd128+1024], %rd129;
$L__BB15_148:
	add.s32 	%r484, %r484, 2;
$L__BB15_149:
	setp.eq.s32 	%p88, %r17, 0;
	@%p88 bra 	$L__BB15_152;
	shl.b32 	%r431, %r484, 10;
	add.s32 	%r432, %r6, %r431;
	ld.shared.u32 	%r173, [%r432+512];
	setp.eq.s32 	%p89, %r173, 0;
	@%p89 bra 	$L__BB15_152;
	shl.b32 	%r434, %r484, 8;
	add.s32 	%r435, %r434, %r400;
	mul.wide.u32 	%rd131, %r435, 8;
	add.s64 	%rd132, %rd2, %rd131;
	cvt.u64.u32 	%rd133, %r173;
	atom.global.add.u64 	%rd134, [%rd132+1024], %rd133;
$L__BB15_152:
	bar.sync 	0;
	add.s64 	%rd135, %rd135, 1;
	setp.ne.s64 	%p90, %rd135, %rd6;
	@%p90 bra 	$L__BB15_2;
$L__BB15_153:
	ret;

}
	// .globl	_ZN3cub18CUB_300001_SM_10006detail10radix_sort33DeviceRadixSortExclusiveSumKernelINS1_5radix10policy_hubIiiyE10Policy1000EyEEvPT0_
.visible .entry _ZN3cub18CUB_300001_SM_10006detail10radix_sort33DeviceRadixSortExclusiveSumKernelINS1_5radix10policy_hubIiiyE10Policy1000EyEEvPT0_(
	.param .u64 .ptr .align 1 _ZN3cub18CUB_300001_SM_10006detail10radix_sort33DeviceRadixSortExclusiveSumKernelINS1_5radix10policy_hubIiiyE10Policy1000EyEEvPT0__param_0
)
{
	.reg .pred 	%p<4>;
	.reg .b32 	%r<28>;
	.reg .b64 	%rd<54>;
	// demoted variable
	.shared .align 16 .b8 _ZZN3cub18CUB_300001_SM_10006detail10radix_sort33DeviceRadixSortExclusiveSumKernelINS1_5radix10policy_hubIiiyE10Policy1000EyEEvPT0_E12temp_storage[2336];
	ld.param.u64 	%rd5, [_ZN3cub18CUB_300001_SM_10006detail10radix_sort33DeviceRadixSortExclusiveSumKernelINS1_5radix10policy_hubIiiyE10Policy1000EyEEvPT0__param_0];
	cvta.to.global.u64 	%rd6, %rd5;
	mov.u32 	%r3, %ctaid.x;
	shl.b32 	%r4, %r3, 8;
	mov.u32 	%r1, %tid.x;
	setp.gt.u32 	%p1, %r1, 255;
	add.s32 	%r5, %r4, %r1;
	mul.wide.s32 	%rd7, %r5, 8;
	add.s64 	%rd1, %rd6, %rd7;
	@%p1 bra 	$L__BB16_2;
	ld.global.u64 	%rd53, [%rd1];
$L__BB16_2:
	shr.u32 	%r6, %r1, 3;
	add.s32 	%r7, %r6, %r1;
	shl.b32 	%r8, %r7, 3;
	mov.u32 	%r9, _ZZN3cub18CUB_300001_SM_10006detail10radix_sort33DeviceRadixSortExclusiveSumKernelINS1_5radix10policy_hubIiiyE10Policy1000EyEEvPT0_E12temp_storage;
	add.s32 	%r10, %r9, %r8;
	add.s32 	%r2, %r10, 16;
	st.shared.u64 	[%r10+16], %rd53;
	bar.sync 	0;
	setp.gt.u32 	%p2, %r1, 31;
	@%p2 bra 	$L__BB16_4;
	mad.lo.s32 	%r27, %r1, 72, %r9;
	ld.shared.u64 	%rd23, [%r27+16];
	ld.shared.u64 	%rd24, [%r27+24];
	ld.shared.u64 	%rd25, [%r27+32];
	ld.shared.u64 	%rd26, [%r27+40];
	ld.shared.u64 	%rd27, [%r27+48];
	ld.shared.u64 	%rd28, [%r27+56];
	ld.shared.u64 	%rd29, [%r27+64];
	ld.shared.u64 	%rd30, [%r27+72];
	add.s64 	%rd31, %rd24, %rd23;
	add.s64 	%rd32, %rd31, %rd25;
	add.s64 	%rd33, %rd32, %rd26;
	add.s64 	%rd34, %rd33, %rd27;
	add.s64 	%rd35, %rd34, %rd28;
	add.s64 	%rd36, %rd35, %rd29;
	add.s64 	%rd10, %rd36, %rd30;
	mov.b32 	%r11, 1;
	mov.b32 	%r24, 0;
	mov.b32 	%r25, -1;
	// begin inline asm
	{  .reg .u64 r0;  .reg .u32 lo;  .reg .u32 hi;  .reg .pred p;  mov.b64 {lo, hi}, %rd10;  shfl.sync.up.b32 lo|p, lo, %r11, %r24, %r25;  shfl.sync.up.b32 hi|p, hi, %r11, %r24, %r25;  mov.b64 r0, {lo, hi};  @p add.u64 r0, r0, %rd10;  mov.u64 %rd8, r0;}
	// end inline asm
	mov.b32 	%r14, 2;
	// begin inline asm
	{  .reg .u64 r0;  .reg .u32 lo;  .reg .u32 hi;  .reg .pred p;  mov.b64 {lo, hi}, %rd8;  shfl.sync.up.b32 lo|p, lo, %r14, %r24, %r25;  shfl.sync.up.b32 hi|p, hi, %r14, %r24, %r25;  mov.b64 r0, {lo, hi};  @p add.u64 r0, r0, %rd8;  mov.u64 %rd11, r0;}
	// end inline asm
	mov.b32 	%r17, 4;
	// begin inline asm
	{  .reg .u64 r0;  .reg .u32 lo;  .reg .u32 hi;  .reg .pred p;  mov.b64 {lo, hi}, %rd11;  shfl.sync.up.b32 lo|p, lo, %r17, %r24, %r25;  shfl.sync.up.b32 hi|p, hi, %r17, %r24, %r25;  mov.b64 r0, {lo, hi};  @p add.u64 r0, r0, %rd11;  mov.u64 %rd14, r0;}
	// end inline asm
	mov.b32 	%r20, 8;
	// begin inline asm
	{  .reg .u64 r0;  .reg .u32 lo;  .reg .u32 hi;  .reg .pred p;  mov.b64 {lo, hi}, %rd14;  shfl.sync.up.b32 lo|p, lo, %r20, %r24, %r25;  shfl.sync.up.b32 hi|p, hi, %r20, %r24, %r25;  mov.b64 r0, {lo, hi};  @p add.u64 r0, r0, %rd14;  mov.u64 %rd17, r0;}
	// end inline asm
	mov.b32 	%r23, 16;
	// begin inline asm
	{  .reg .u64 r0;  .reg .u32 lo;  .reg .u32 hi;  .reg .pred p;  mov.b64 {lo, hi}, %rd17;  shfl.sync.up.b32 lo|p, lo, %r23, %r24, %r25;  shfl.sync.up.b32 hi|p, hi, %r23, %r24, %r25;  mov.b64 r0, {lo, hi};  @p add.u64 r0, r0, %rd17;  mov.u64 %rd20, r0;}
	// end inline asm
	sub.s64 	%rd37, %rd20, %rd10;
	ld.shared.u64 	%rd38, [%r27+16];
	ld.shared.u64 	%rd39, [%r27+24];
	ld.shared.u64 	%rd40, [%r27+32];
	ld.shared.u64 	%rd41, [%r27+40];
	ld.shared.u64 	%rd42, [%r27+48];
	ld.shared.u64 	%rd43, [%r27+56];
	ld.shared.u64 	%rd44, [%r27+64];
	add.s64 	%rd45, %rd38, %rd37;
	add.s64 	%rd46, %rd39, %rd45;
	add.s64 	%rd47, %rd40, %rd46;
	add.s64 	%rd48, %rd41, %rd47;
	add.s64 	%rd49, %rd42, %rd48;
	add.s64 	%rd50, %rd43, %rd49;
	add.s64 	%rd51, %rd44, %rd50;
	st.shared.u64 	[%r27+16], %rd37;
	st.shared.u64 	[%r27+24], %rd45;
	st.shared.u64 	[%r27+32], %rd46;
	st.shared.u64 	[%r27+40], %rd47;
	st.shared.u64 	[%r27+48], %rd48;
	st.shared.u64 	[%r27+56], %rd49;
	st.shared.u64 	[%r27+64], %rd50;
	st.shared.u64 	[%r27+72], %rd51;
$L__BB16_4:
	setp.gt.u32 	%p3, %r1, 255;
	bar.sync 	0;
	@%p3 bra 	$L__BB16_6;
	ld.shared.u64 	%rd52, [%r2];
	st.global.u64 	[%rd1], %rd52;
$L__BB16_6:
	ret;

}
	// .globl	_ZN3cub18CUB_300001_SM_10006detail10radix_sort29DeviceRadixSortOnesweepKernelINS1_5radix10policy_hubIiiyE10Policy1000ELNS0_9SortOrderE0EiiyiiNS1_21identity_decomposer_tEEEvPT5_SB_PT3_PKSC_PT1_PKSG_PT2_PKSK_T4_iiT6_
.visible .entry _ZN3cub18CUB_300001_SM_10006detail10radix_sort29DeviceRadixSortOnesweepKernelINS1_5radix10policy_hubIiiyE10Policy1000ELNS0_9SortOrderE0EiiyiiNS1_21identity_decomposer_tEEEvPT5_SB_PT3_PKSC_PT1_PKSG_PT2_PKSK_T4_iiT6_(
	.param .u64 .ptr .align 1 _ZN3cub18CUB_300001_SM_10006detail10radix_sort29DeviceRadixSortOnesweepKernelINS1_5radix10policy_hubIiiyE10Policy1000ELNS0_9SortOrderE0EiiyiiNS1_21identity_decomposer_tEEEvPT5_SB_PT3_PKSC_PT1_PKSG_PT2_PKSK_T4_iiT6__param_0,
	.param .u64 .ptr .align 1 _ZN3cub18CUB_300001_SM_10006detail10radix_sort29DeviceRadixSortOnesweepKernelINS1_5radix10policy_hubIiiyE10Policy1000ELNS0_9SortOrderE0EiiyiiNS1_21identity_decomposer_tEEEvPT5_SB_PT3_PKSC_PT1_PKSG_PT2_PKSK_T4_iiT6__param_1,
	.param .u64 .ptr .align 1 _ZN3cub18CUB_300001_SM_10006detail10radix_sort29DeviceRadixSortOnesweepKernelINS1_5radix10policy_hubIiiyE10Policy1000ELNS0_9SortOrderE0EiiyiiNS1_21identity_decomposer_tEEEvPT5_SB_PT3_PKSC_PT1_PKSG_PT2_PKSK_T4_iiT6__param_2,
	.param .u64 .ptr .align 1 _ZN3cub18CUB_300001_SM_10006detail10radix_sort29DeviceRadixSortOnesweepKernelINS1_5radix10policy_hubIiiyE10Policy1000ELNS0_9SortOrderE0EiiyiiNS1_21identity_decomposer_tEEEvPT5_SB_PT3_PKSC_PT1_PKSG_PT2_PKSK_T4_iiT6__param_3,
	.param .u64 .ptr .align 1 _ZN3cub18CUB_300001_SM_10006detail10radix_sort29DeviceRadixSortOnesweepKernelINS1_5radix10policy_hubIiiyE10Policy1000ELNS0_9SortOrderE0EiiyiiNS1_21identity_decomposer_tEEEvPT5_SB_PT3_PKSC_PT1_PKSG_PT2_PKSK_T4_iiT6__param_4,
	.param .u64 .ptr .align 1 _ZN3cub18CUB_300001_SM_10006detail10radix_sort29DeviceRadixSortOnesweepKernelINS1_5radix10policy_hubIiiyE10Policy1000ELNS0_9SortOrderE0EiiyiiNS1_21identity_decomposer_tEEEvPT5_SB_PT3_PKSC_PT1_PKSG_PT2_PKSK_T4_iiT6__param_5,
	.param .u64 .ptr .align 1 _ZN3cub18CUB_300001_SM_10006detail10radix_sort29DeviceRadixSortOnesweepKernelINS1_5radix10policy_hubIiiyE10Policy1000ELNS0_9SortOrderE0EiiyiiNS1_21identity_decomposer_tEEEvPT5_SB_PT3_PKSC_PT1_PKSG_PT2_PKSK_T4_iiT6__param_6,
	.param .u64 .ptr .align 1 _ZN3cub18CUB_300001_SM_10006detail10radix_sort29DeviceRadixSortOnesweepKernelINS1_5radix10policy_hubIiiyE10Policy1000ELNS0_9SortOrderE0EiiyiiNS1_21identity_decomposer_tEEEvPT5_SB_PT3_PKSC_PT1_PKSG_PT2_PKSK_T4_iiT6__param_7,
	.param .u32 _ZN3cub18CUB_300001_SM_10006detail10radix_sort29DeviceRadixSortOnesweepKernelINS1_5radix10policy_hubIiiyE10Policy1000ELNS0_9SortOrderE0EiiyiiNS1_21identity_decomposer_tEEEvPT5_SB_PT3_PKSC_PT1_PKSG_PT2_PKSK_T4_iiT6__param_8,
	.param .u32 _ZN3cub18CUB_300001_SM_10006detail10radix_sort29DeviceRadixSortOnesweepKernelINS1_5radix10policy_hubIiiyE10Policy1000ELNS0_9SortOrderE0EiiyiiNS1_21identity_decomposer_tEEEvPT5_SB_PT3_PKSC_PT1_PKSG_PT2_PKSK_T4_iiT6__param_9,
	.param .u32 _ZN3cub18CUB_300001_SM_10006detail10radix_sort29DeviceRadixSortOnesweepKernelINS1_5radix10policy_hubIiiyE10Policy1000ELNS0_9SortOrderE0EiiyiiNS1_21identity_decomposer_tEEEvPT5_SB_PT3_PKSC_PT1_PKSG_PT2_PKSK_T4_iiT6__param_10,
	.param .align 1 .b8 _ZN3cub18CUB_300001_SM_10006detail10radix_sort29DeviceRadixSortOnesweepKernelINS1_5radix10policy_hubIiiyE10Policy1000ELNS0_9SortOrderE0EiiyiiNS1_21identity_decomposer_tEEEvPT5_SB_PT3_PKSC_PT1_PKSG_PT2_PKSK_T4_iiT6__param_11[1]
)
.maxntid 384
{
	.reg .pred 	%p<205>;
	.reg .b32 	%r<2283>;
	.reg .b64 	%rd<457>;
	// demoted variable
	.shared .align 16 .b8 _ZZN3cub18CUB_300001_SM_10006detail10radix_sort29DeviceRadixSortOnesweepKernelINS1_5radix10policy_hubIiiyE10Policy1000ELNS0_9SortOrderE0EiiyiiNS1_21identity_decomposer_tEEEvPT5_SB_PT3_PKSC_PT1_PKSG_PT2_PKSK_T4_iiT6_E1s[28160];
	ld.param.u64 	%rd43, [_ZN3cub18CUB_300001_SM_10006detail10radix_sort29DeviceRadixSortOnesweepKernelINS1_5radix10policy_hubIiiyE10Policy1000ELNS0_9SortOrderE0EiiyiiNS1_21identity_decomposer_tEEEvPT5_SB_PT3_PKSC_PT1_PKSG_PT2_PKSK_T4_iiT6__param_0];
	ld.param.u64 	%rd44, [_ZN3cub18CUB_300001_SM_10006detail10radix_sort29DeviceRadixSortOnesweepKernelINS1_5radix10policy_hubIiiyE10Policy1000ELNS0_9SortOrderE0EiiyiiNS1_21identity_decomposer_tEEEvPT5_SB_PT3_PKSC_PT1_PKSG_PT2_PKSK_T4_iiT6__param_1];
	ld.param.u64 	%rd47, [_ZN3cub18CUB_300001_SM_10006detail10radix_sort29DeviceRadixSortOnesweepKernelINS1_5radix10policy_hubIiiyE10Policy1000ELNS0_9SortOrderE0EiiyiiNS1_21identity_decomposer_tEEEvPT5_SB_PT3_PKSC_PT1_PKSG_PT2_PKSK_T4_iiT6__param_4];
	ld.param.u64 	%rd50, [_ZN3cub18CUB_300001_SM_10006detail10radix_sort29DeviceRadixSortOnesweepKernelINS1_5radix10policy_hubIiiyE10Policy1000ELNS0_9SortOrderE0EiiyiiNS1_21identity_decomposer_tEEEvPT5_SB_PT3_PKSC_PT1_PKSG_PT2_PKSK_T4_iiT6__param_5];
	cvta.to.global.u64 	%rd1, %rd47;
	cvta.to.global.u64 	%rd2, %rd43;
	cvta.to.global.u64 	%rd3, %rd50;
	mov.u32 	%r1, %tid.x;
	// begin inline asm
	mov.u32 %r443, %laneid;
	// end inline asm
	setp.ne.s32 	%p1, %r1, 0;
	@%p1 bra 	$L__BB17_2;
	cvta.to.global.u64 	%rd51, %rd44;
	atom.global.add.u32 	%r444, [%rd51], 1;
	st.shared.u32 	[_ZZN3cub18CUB_300001_SM_10006detail10radix_sort29DeviceRadixSortOnesweepKernelINS1_5radix10policy_hubIiiyE10Policy1000ELNS0_9SortOrderE0EiiyiiNS1_21identity_decomposer_tEEEvPT5_SB_PT3_PKSC_PT1_PKSG_PT2_PKSK_T4_iiT6_E1s+26112], %r444;
$L__BB17_2:
	ld.param.u32 	%r2078, [_ZN3cub18CUB_300001_SM_10006detail10radix_sort29DeviceRadixSortOnesweepKernelINS1_5radix10policy_hubIiiyE10Policy1000ELNS0_9SortOrderE0EiiyiiNS1_21identity_decomposer_tEEEvPT5_SB_PT3_PKSC_PT1_PKSG_PT2_PKSK_T4_iiT6__param_8];
	bar.sync 	0;
	ld.shared.u32 	%r3, [_ZZN3cub18CUB_300001_SM_10006detail10radix_sort29DeviceRadixSortOnesweepKernelINS1_5radix10policy_hubIiiyE10Policy1000ELNS0_9SortOrderE0EiiyiiNS1_21identity_decomposer_tEEEvPT5_SB_PT3_PKSC_PT1_PKSG_PT2_PKSK_T4_iiT6_E1s+26112];
	mul.lo.s32 	%r445, %r3, 6528;
	add.s32 	%r4, %r445, 6528;
	setp.gt.s32 	%p2, %r4, %r2078;
	cvt.s64.s32 	%rd4, %r445;
	@%p2 bra 	$L__BB17_4;
	and.b32  	%r446, %r1, 31;
	and.b32  	%r447, %r1, 992;
	mul.lo.s32 	%r448, %r447, 17;
	or.b32  	%r449, %r448, %r446;
	cvt.u64.u32 	%rd52, %r449;
	add.s64 	%rd53, %rd52, %rd4;
	shl.b64 	%rd54, %rd53, 2;
	add.s64 	%rd55, %rd3, %rd54;
	ld.global.u32 	%r2165, [%rd55];
	ld.global.u32 	%r2164, [%rd55+128];
	ld.global.u32 	%r2163, [%rd55+256];
	ld.global.u32 	%r2162, [%rd55+384];
	ld.global.u32 	%r2161, [%rd55+512];
	ld.global.u32 	%r2160, [%rd55+640];
	ld.global.u32 	%r2159, [%rd55+768];
	ld.global.u32 	%r2158, [%rd55+896];
	ld.global.u32 	%r2157, [%rd55+1024];
	ld.global.u32 	%r2156, [%rd55+1152];
	ld.global.u32 	%r2155, [%rd55+1280];
	ld.global.u32 	%r2154, [%rd55+1408];
	ld.global.u32 	%r2153, [%rd55+1536];
	ld.global.u32 	%r2152, [%rd55+1664];
	ld.global.u32 	%r2151, [%rd55+1792];
	ld.global.u32 	%r2150, [%rd55+1920];
	ld.global.u32 	%r2149, [%rd55+2048];
	bra.uni 	$L__BB17_38;
$L__BB17_4:
	ld.param.u32 	%r2079, [_ZN3cub18CUB_300001_SM_10006detail10radix_sort29DeviceRadixSortOnesweepKernelINS1_5radix10policy_hubIiiyE10Policy1000ELNS0_9SortOrderE0EiiyiiNS1_21identity_decomposer_tEEEvPT5_SB_PT3_PKSC_PT1_PKSG_PT2_PKSK_T4_iiT6__param_8];
	cvt.u32.u64 	%r451, %rd4;
	sub.s32 	%r22, %r2079, %r451;
	and.b32  	%r452, %r1, 31;
	and.b32  	%r453, %r1, 992;
	mul.lo.s32 	%r454, %r453, 17;
	or.b32  	%r23, %r454, %r452;
	setp.ge.s32 	%p3, %r23, %r22;
	cvt.u64.u32 	%rd56, %r23;
	add.s64 	%rd57, %rd56, %rd4;
	shl.b64 	%rd58, %rd57, 2;
	add.s64 	%rd5, %rd3, %rd58;
	mov.b32 	%r2165, 2147483647;
	@%p3 bra 	$L__BB17_6;
	ld.global.u32 	%r2165, [%rd5];
$L__BB17_6:
	add.s32 	%r456, %r23, 32;
	setp.ge.s32 	%p4, %r456, %r22;
	mov.b32 	%r2164, 2147483647;
	@%p4 bra 	$L__BB17_8;
	ld.global.u32 	%r2164, [%rd5+128];
$L__BB17_8:
	add.s32 	%r458, %r23, 64;
	setp.ge.s32 	%p5, %r458, %r22;
	mov.b32 	%r2163, 2147483647;
	@%p5 bra 	$L__BB17_10;
	ld.global.u32 	%r2163, [%rd5+256];
$L__BB17_10:
	add.s32 	%r460, %r23, 96;
	setp.ge.s32 	%p6, %r460, %r22;
	mov.b32 	%r2162, 2147483647;
	@%p6 bra 	$L__BB17_12;
	ld.global.u32 	%r2162, [%rd5+384];
$L__BB17_12:
	add.s32 	%r462, %r23, 128;
	setp.ge.s32 	%p7, %r462, %r22;
	mov.b32 	%r2161, 2147483647;
	@%p7 bra 	$L__BB17_14;
	ld.global.u32 	%r2161, [%rd5+512];
$L__BB17_14:
	add.s32 	%r464, %r23, 160;
	setp.ge.s32 	%p8, %r464, %r22;
	mov.b32 	%r2160, 2147483647;
	@%p8 bra 	$L__BB17_16;
	ld.global.u32 	%r2160, [%rd5+640];
$L__BB17_16:
	add.s32 	%r466, %r23, 192;
	setp.ge.s32 	%p9, %r466, %r22;
	mov.b32 	%r2159, 2147483647;
	@%p9 bra 	$L__BB17_18;
	ld.global.u32 	%r2159, [%rd5+768];
$L__BB17_18:
	add.s32 	%r468, %r23, 224;
	setp.ge.s32 	%p10, %r468, %r22;
	mov.b32 	%r2158, 2147483647;
	@%p10 bra 	$L__BB17_20;
	ld.global.u32 	%r2158, [%rd5+896];
$L__BB17_20:
	add.s32 	%r470, %r23, 256;
	setp.ge.s32 	%p11, %r470, %r22;
	mov.b32 	%r2157, 2147483647;
	@%p11 bra 	$L__BB17_22;
	ld.global.u32 	%r2157, [%rd5+1024];
$L__BB17_22:
	add.s32 	%r472, %r23, 288;
	setp.ge.s32 	%p12, %r472, %r22;
	mov.b32 	%r2156, 2147483647;
	@%p12 bra 	$L__BB17_24;
	ld.global.u32 	%r2156, [%rd5+1152];
$L__BB17_24:
	add.s32 	%r474, %r23, 320;
	setp.ge.s32 	%p13, %r474, %r22;
	mov.b32 	%r2155, 2147483647;
	@%p13 bra 	$L__BB17_26;
	ld.global.u32 	%r2155, [%rd5+1280];
$L__BB17_26:
	add.s32 	%r476, %r23, 352;
	setp.ge.s32 	%p14, %r476, %r22;
	mov.b32 	%r2154, 2147483647;
	@%p14 bra 	$L__BB17_28;
	ld.global.u32 	%r2154, [%rd5+1408];
$L__BB17_28:
	add.s32 	%r478, %r23, 384;
	setp.ge.s32 	%p15, %r478, %r22;
	mov.b32 	%r2153, 2147483647;
	@%p15 bra 	$L__BB17_30;
	ld.global.u32 	%r2153, [%rd5+1536];
$L__BB17_30:
	add.s32 	%r480, %r23, 416;
	setp.ge.s32 	%p16, %r480, %r22;
	mov.b32 	%r2152, 2147483647;
	@%p16 bra 	$L__BB17_32;
	ld.global.u32 	%r2152, [%rd5+1664];
$L__BB17_32:
	add.s32 	%r482, %r23, 448;
	setp.ge.s32 	%p17, %r482, %r22;
	mov.b32 	%r2151, 2147483647;
	@%p17 bra 	$L__BB17_34;
	ld.global.u32 	%r2151, [%rd5+1792];
$L__BB17_34:
	add.s32 	%r484, %r23, 480;
	setp.ge.s32 	%p18, %r484, %r22;
	mov.b32 	%r2150, 2147483647;
	@%p18 bra 	$L__BB17_36;
	ld.global.u32 	%r2150, [%rd5+1920];
$L__BB17_36:
	add.s32 	%r486, %r23, 512;
	setp.ge.s32 	%p19, %r486, %r22;
	mov.b32 	%r2149, 2147483647;
	@%p19 bra 	$L__BB17_38;
	ld.global.u32 	%r2149, [%rd5+2048];
$L__BB17_38:
	ld.param.u32 	%r2131, [_ZN3cub18CUB_300001_SM_10006detail10radix_sort29DeviceRadixSortOnesweepKernelINS1_5radix10policy_hubIiiyE10Policy1000ELNS0_9SortOrderE0EiiyiiNS1_21identity_decomposer_tEEEvPT5_SB_PT3_PKSC_PT1_PKSG_PT2_PKSK_T4_iiT6__param_10];
	mov.b32 	%r487, -1;
	shl.b32 	%r488, %r487, %r2131;
	not.b32 	%r74, %r488;
	shr.u32 	%r75, %r1, 5;
	shl.b32 	%r489, %r75, 10;
	mov.u32 	%r490, _ZZN3cub18CUB_300001_SM_10006detail10radix_sort29DeviceRadixSortOnesweepKernelINS1_5radix10policy_hubIiiyE10Policy1000ELNS0_9SortOrderE0EiiyiiNS1_21identity_decomposer_tEEEvPT5_SB_PT3_PKSC_PT1_PKSG_PT2_PKSK_T4_iiT6_E1s;
	add.s32 	%r76, %r490, %r489;
	setp.gt.s32 	%p20, %r443, 255;
	@%p20 bra 	$L__BB17_51;
	max.s32 	%r491, %r443, 224;
	sub.s32 	%r492, %r491, %r443;
	add.s32 	%r493, %r492, 31;
	shr.u32 	%r494, %r493, 5;
	add.s32 	%r77, %r494, 1;
	and.b32  	%r78, %r77, 15;
	setp.lt.u32 	%p21, %r493, 480;
	mov.u32 	%r2169, %r443;
	@%p21 bra 	$L__BB17_42;
	and.b32  	%r495, %r77, 268435440;
	neg.s32 	%r2167, %r495;
	shl.b32 	%r497, %r443, 2;
	add.s32 	%r498, %r489, %r497;
	add.s32 	%r500, %r498, %r490;
	add.s32 	%r2166, %r500, 1024;
	mov.u32 	%r2169, %r443;
$L__BB17_41:
	.pragma "nounroll";
	mov.b32 	%r501, 0;
	st.shared.u32 	[%r2166+-1024], %r501;
	st.shared.u32 	[%r2166+-896], %r501;
	st.shared.u32 	[%r2166+-768], %r501;
	st.shared.u32 	[%r2166+-640], %r501;
	st.shared.u32 	[%r2166+-512], %r501;
	st.shared.u32 	[%r2166+-384], %r501;
	st.shared.u32 	[%r2166+-256], %r501;
	st.shared.u32 	[%r2166+-128], %r501;
	st.shared.u32 	[%r2166], %r501;
	st.shared.u32 	[%r2166+128], %r501;
	st.shared.u32 	[%r2166+256], %r501;
	st.shared.u32 	[%r2166+384], %r501;
	st.shared.u32 	[%r2166+512], %r501;
	st.shared.u32 	[%r2166+640], %r501;
	st.shared.u32 	[%r2166+768], %r501;
	st.shared.u32 	[%r2166+896], %r501;
	add.s32 	%r2169, %r2169, 512;
	add.s32 	%r2167, %r2167, 16;
	add.s32 	%r2166, %r2166, 2048;
	setp.ne.s32 	%p22, %r2167, 0;
	@%p22 bra 	$L__BB17_41;
$L__BB17_42:
	setp.eq.s32 	%p23, %r78, 0;
	@%p23 bra 	$L__BB17_51;
	and.b32  	%r88, %r77, 7;
	setp.lt.u32 	%p24, %r78, 8;
	@%p24 bra 	$L__BB17_45;
	shl.b32 	%r502, %r2169, 2;
	add.s32 	%r503, %r76, %r502;
	mov.b32 	%r504, 0;
	st.shared.u32 	[%r503], %r504;
	st.shared.u32 	[%r503+128], %r504;
	st.shared.u32 	[%r503+256], %r504;
	st.shared.u32 	[%r503+384], %r504;
	st.shared.u32 	[%r503+512], %r504;
	st.shared.u32 	[%r503+640], %r504;
	st.shared.u32 	[%r503+768], %r504;
	st.shared.u32 	[%r503+896], %r504;
	add.s32 	%r2169, %r2169, 256;
$L__BB17_45:
	setp.eq.s32 	%p25, %r88, 0;
	@%p25 bra 	$L__BB17_51;
	and.b32  	%r91, %r77, 3;
	setp.lt.u32 	%p26, %r88, 4;
	@%p26 bra 	$L__BB17_48;
	shl.b32 	%r505, %r2169, 2;
	add.s32 	%r506, %r76, %r505;
	mov.b32 	%r507, 0;
	st.shared.u32 	[%r506], %r507;
	st.shared.u32 	[%r506+128], %r507;
	st.shared.u32 	[%r506+256], %r507;
	st.shared.u32 	[%r506+384], %r507;
	add.s32 	%r2169, %r2169, 128;
$L__BB17_48:
	setp.eq.s32 	%p27, %r91, 0;
	@%p27 bra 	$L__BB17_51;
	shl.b32 	%r509, %r2169, 2;
	add.s32 	%r510, %r489, %r509;
	add.s32 	%r2173, %r490, %r510;
	neg.s32 	%r2172, %r91;
$L__BB17_50:
	.pragma "nounroll";
	mov.b32 	%r512, 0;
	st.shared.u32 	[%r2173], %r512;
	add.s32 	%r2173, %r2173, 128;
	add.s32 	%r2172, %r2172, 1;
	setp.ne.s32 	%p28, %r2172, 0;
	@%p28 bra 	$L__BB17_50;
$L__BB17_51:
	ld.param.u32 	%r2094, [_ZN3cub18CUB_300001_SM_10006detail10radix_sort29DeviceRadixSortOnesweepKernelINS1_5radix10policy_hubIiiyE10Policy1000ELNS0_9SortOrderE0EiiyiiNS1_21identity_decomposer_tEEEvPT5_SB_PT3_PKSC_PT1_PKSG_PT2_PKSK_T4_iiT6__param_9];
	bar.warp.sync 	-1;
	xor.b32  	%r514, %r2165, -2147483648;
	shr.u32 	%r515, %r514, %r2094;
	and.b32  	%r100, %r515, %r74;
	shl.b32 	%r516, %r100, 2;
	add.s32 	%r517, %r76, %r516;
	atom.shared.add.u32 	%r518, [%r517], 1;
	xor.b32  	%r2227, %r2164, -2147483648;
	shr.u32 	%r520, %r2227, %r2094;
	and.b32  	%r521, %r520, %r74;
	shl.b32 	%r522, %r521, 2;
	add.s32 	%r523, %r76, %r522;
	atom.shared.add.u32 	%r524, [%r523], 1;
	xor.b32  	%r2226, %r2163, -2147483648;
	shr.u32 	%r526, %r2226, %r2094;
	and.b32  	%r527, %r526, %r74;
	shl.b32 	%r528, %r527, 2;
	add.s32 	%r529, %r76, %r528;
	atom.shared.add.u32 	%r530, [%r529], 1;
	xor.b32  	%r2225, %r2162, -2147483648;
	shr.u32 	%r532, %r2225, %r2094;
	and.b32  	%r533, %r532, %r74;
	shl.b32 	%r534, %r533, 2;
	add.s32 	%r535, %r76, %r534;
	atom.shared.add.u32 	%r536, [%r535], 1;
	xor.b32  	%r537, %r2161, -2147483648;
	shr.u32 	%r538, %r537, %r2094;
	and.b32  	%r539, %r538, %r74;
	shl.b32 	%r540, %r539, 2;
	add.s32 	%r541, %r76, %r540;
	atom.shared.add.u32 	%r542, [%r541], 1;
	xor.b32  	%r543, %r2160, -2147483648;
	shr.u32 	%r544, %r543, %r2094;
	and.b32  	%r545, %r544, %r74;
	shl.b32 	%r546, %r545, 2;
	add.s32 	%r547, %r76, %r546;
	atom.shared.add.u32 	%r548, [%r547], 1;
	xor.b32  	%r549, %r2159, -2147483648;
	shr.u32 	%r550, %r549, %r2094;
	and.b32  	%r551, %r550, %r74;
	shl.b32 	%r552, %r551, 2;
	add.s32 	%r553, %r76, %r552;
	atom.shared.add.u32 	%r554, [%r553], 1;
	xor.b32  	%r555, %r2158, -2147483648;
	shr.u32 	%r556, %r555, %r2094;
	and.b32  	%r557, %r556, %r74;
	shl.b32 	%r558, %r557, 2;
	add.s32 	%r559, %r76, %r558;
	atom.shared.add.u32 	%r560, [%r559], 1;
	xor.b32  	%r561, %r2157, -2147483648;
	shr.u32 	%r562, %r561, %r2094;
	and.b32  	%r563, %r562, %r74;
	shl.b32 	%r564, %r563, 2;
	add.s32 	%r565, %r76, %r564;
	atom.shared.add.u32 	%r566, [%r565], 1;
	xor.b32  	%r567, %r2156, -2147483648;
	shr.u32 	%r568, %r567, %r2094;
	and.b32  	%r569, %r568, %r74;
	shl.b32 	%r570, %r569, 2;
	add.s32 	%r571, %r76, %r570;
	atom.shared.add.u32 	%r572, [%r571], 1;
	xor.b32  	%r573, %r2155, -2147483648;
	shr.u32 	%r574, %r573, %r2094;
	and.b32  	%r575, %r574, %r74;
	shl.b32 	%r576, %r575, 2;
	add.s32 	%r577, %r76, %r576;
	atom.shared.add.u32 	%r578, [%r577], 1;
	xor.b32  	%r579, %r2154, -2147483648;
	shr.u32 	%r580, %r579, %r2094;
	and.b32  	%r581, %r580, %r74;
	shl.b32 	%r582, %r581, 2;
	add.s32 	%r583, %r76, %r582;
	atom.shared.add.u32 	%r584, [%r583], 1;
	xor.b32  	%r585, %r2153, -2147483648;
	shr.u32 	%r586, %r585, %r2094;
	and.b32  	%r587, %r586, %r74;
	shl.b32 	%r588, %r587, 2;
	add.s32 	%r589, %r76, %r588;
	atom.shared.add.u32 	%r590, [%r589], 1;
	xor.b32  	%r591, %r2152, -2147483648;
	shr.u32 	%r592, %r591, %r2094;
	and.b32  	%r593, %r592, %r74;
	shl.b32 	%r594, %r593, 2;
	add.s32 	%r595, %r76, %r594;
	atom.shared.add.u32 	%r596, [%r595], 1;
	xor.b32  	%r597, %r2151, -2147483648;
	shr.u32 	%r598, %r597, %r2094;
	and.b32  	%r599, %r598, %r74;
	shl.b32 	%r600, %r599, 2;
	add.s32 	%r601, %r76, %r600;
	atom.shared.add.u32 	%r602, [%r601], 1;
	xor.b32  	%r603, %r2150, -2147483648;
	shr.u32 	%r604, %r603, %r2094;
	and.b32  	%r605, %r604, %r74;
	shl.b32 	%r606, %r605, 2;
	add.s32 	%r607, %r76, %r606;
	atom.shared.add.u32 	%r608, [%r607], 1;
	xor.b32  	%r2212, %r2149, -2147483648;
	shr.u32 	%r610, %r2212, %r2094;
	and.b32  	%r611, %r610, %r74;
	shl.b32 	%r612, %r611, 2;
	add.s32 	%r613, %r76, %r612;
	atom.shared.add.u32 	%r614, [%r613], 1;
	bar.sync 	0;
	setp.gt.u32 	%p29, %r1, 255;
	shl.b32 	%r615, %r1, 2;
	add.s32 	%r101, %r490, %r615;
	mov.b32 	%r2174, 0;
	@%p29 bra 	$L__BB17_53;
	ld.shared.u32 	%r617, [%r101];
	mov.b32 	%r618, 0;
	st.shared.u32 	[%r101], %r618;
	ld.shared.u32 	%r619, [%r101+1024];
	st.shared.u32 	[%r101+1024], %r617;
	add.s32 	%r620, %r619, %r617;
	ld.shared.u32 	%r621, [%r101+2048];
	st.shared.u32 	[%r101+2048], %r620;
	add.s32 	%r622, %r621, %r620;
	ld.shared.u32 	%r623, [%r101+3072];
	st.shared.u32 	[%r101+3072], %r622;
	add.s32 	%r624, %r623, %r622;
	ld.shared.u32 	%r625, [%r101+4096];
	st.shared.u32 	[%r101+4096], %r624;
	add.s32 	%r626, %r625, %r624;
	ld.shared.u32 	%r627, [%r101+5120];
	st.shared.u32 	[%r101+5120], %r626;
	add.s32 	%r628, %r627, %r626;
	ld.shared.u32 	%r629, [%r101+6144];
	st.shared.u32 	[%r101+6144], %r628;
	add.s32 	%r630, %r629, %r628;
	ld.shared.u32 	%r631, [%r101+7168];
	st.shared.u32 	[%r101+7168], %r630;
	add.s32 	%r632, %r631, %r630;
	ld.shared.u32 	%r633, [%r101+8192];
	st.shared.u32 	[%r101+8192], %r632;
	add.s32 	%r634, %r633, %r632;
	ld.shared.u32 	%r635, [%r101+9216];
	st.shared.u32 	[%r101+9216], %r634;
	add.s32 	%r636, %r635, %r634;
	ld.shared.u32 	%r637, [%r101+10240];
	st.shared.u32 	[%r101+10240], %r636;
	add.s32 	%r638, %r637, %r636;
	ld.shared.u32 	%r639, [%r101+11264];
	st.shared.u32 	[%r101+11264], %r638;
	add.s32 	%r2174, %r639, %r638;
$L__BB17_53:
	setp.gt.u32 	%p30, %r1, 255;
	shl.b32 	%r640, %r3, 8;
	add.s32 	%r641, %r640, %r1;
	mul.wide.s32 	%rd59, %r641, 4;
	add.s64 	%rd6, %rd2, %rd59;
	@%p30 bra 	$L__BB17_55;
	or.b32  	%r642, %r2174, 1073741824;
	st.volatile.global.u32 	[%rd6], %r642;
$L__BB17_55:
	ld.param.u64 	%rd442, [_ZN3cub18CUB_300001_SM_10006detail10radix_sort29DeviceRadixSortOnesweepKernelINS1_5radix10policy_hubIiiyE10Policy1000ELNS0_9SortOrderE0EiiyiiNS1_21identity_decomposer_tEEEvPT5_SB_PT3_PKSC_PT1_PKSG_PT2_PKSK_T4_iiT6__param_7];
	xor.b32  	%r2223, %r2160, -2147483648;
	xor.b32  	%r2224, %r2161, -2147483648;
	xor.b32  	%r2222, %r2159, -2147483648;
	xor.b32  	%r2221, %r2158, -2147483648;
	xor.b32  	%r2228, %r2165, -2147483648;
	xor.b32  	%r2218, %r2155, -2147483648;
	xor.b32  	%r2220, %r2157, -2147483648;
	xor.b32  	%r2217, %r2154, -2147483648;
	xor.b32  	%r2219, %r2156, -2147483648;
	xor.b32  	%r2215, %r2152, -2147483648;
	xor.b32  	%r2216, %r2153, -2147483648;
	xor.b32  	%r2213, %r2150, -2147483648;
	xor.b32  	%r2214, %r2151, -2147483648;
	setp.lt.u32 	%p31, %r1, 256;
	setp.eq.s32 	%p32, %r2174, 6528;
	and.pred  	%p33, %p31, %p32;
	selp.u32 	%r643, 1, 0, %p33;
	{ 
	.reg .pred 	%p1; 
	.reg .pred 	%p2; 
	setp.ne.u32 	%p1, %r643, 0; 
	bar.red.or.pred 	%p2, 0, %p1; 
	selp.u32 	%r644, 1, 0, %p2; 
	}
	setp.eq.s32 	%p34, %r644, 0;
	and.b32  	%r645, %r1, 992;
	and.b32  	%r646, %r1, 31;
	mul.lo.s32 	%r647, %r645, 17;
	or.b32  	%r648, %r647, %r646;
	cvt.u64.u32 	%rd7, %r648;
	mul.lo.s32 	%r649, %r3, 6528;
	cvt.s64.s32 	%rd60, %r649;
	add.s64 	%rd61, %rd7, %rd60;
	cvta.to.global.u64 	%rd62, %rd442;
	shl.b64 	%rd63, %rd61, 2;
	add.s64 	%rd8, %rd62, %rd63;
	cvt.u64.u32 	%rd9, %r1;
	@%p34 bra 	$L__BB17_175;
	setp.gt.u32 	%p35, %r1, 255;
	shl.b32 	%r650, %r1, 3;
	mov.u32 	%r651, _ZZN3cub18CUB_300001_SM_10006detail10radix_sort29DeviceRadixSortOnesweepKernelINS1_5radix10policy_hubIiiyE10Policy1000ELNS0_9SortOrderE0EiiyiiNS1_21identity_decomposer_tEEEvPT5_SB_PT3_PKSC_PT1_PKSG_PT2_PKSK_T4_iiT6_E1s;
	add.s32 	%r652, %r651, %r650;
	add.s32 	%r121, %r652, 26112;
	@%p35 bra 	$L__BB17_64;
	ld.param.u64 	%rd436, [_ZN3cub18CUB_300001_SM_10006detail10radix_sort29DeviceRadixSortOnesweepKernelINS1_5radix10policy_hubIiiyE10Policy1000ELNS0_9SortOrderE0EiiyiiNS1_21identity_decomposer_tEEEvPT5_SB_PT3_PKSC_PT1_PKSG_PT2_PKSK_T4_iiT6__param_3];
	cvta.to.global.u64 	%rd64, %rd436;
	shl.b64 	%rd65, %rd9, 3;
	add.s64 	%rd66, %rd64, %rd65;
	ld.global.u64 	%rd67, [%rd66];
	setp.gt.u32 	%p36, %r1, %r100;
	selp.b64 	%rd68, 6528, 0, %p36;
	sub.s64 	%rd455, %rd67, %rd68;
	st.shared.u64 	[%r121], %rd455;
	setp.lt.s32 	%p37, %r3, 1;
	mov.u32 	%r2178, %r2174;
	@%p37 bra 	$L__BB17_63;
	mov.b32 	%r2176, -1;
	mov.u32 	%r2175, %r3;
	mov.u32 	%r2178, %r2174;
$L__BB17_59:
	ld.param.u64 	%rd429, [_ZN3cub18CUB_300001_SM_10006detail10radix_sort29DeviceRadixSortOnesweepKernelINS1_5radix10policy_hubIiiyE10Policy1000ELNS0_9SortOrderE0EiiyiiNS1_21identity_decomposer_tEEEvPT5_SB_PT3_PKSC_PT1_PKSG_PT2_PKSK_T4_iiT6__param_0];
	add.s32 	%r125, %r2175, -1;
	shl.b32 	%r654, %r125, 8;
	add.s32 	%r655, %r654, %r1;
	cvta.to.global.u64 	%rd69, %rd429;
	mul.wide.s32 	%rd70, %r655, 4;
	add.s64 	%rd11, %rd69, %rd70;
$L__BB17_60:
	membar.cta;
	ld.volatile.global.u32 	%r126, [%rd11];
	setp.eq.s32 	%p38, %r126, 0;
	@%p38 bra 	$L__BB17_60;
	and.b32  	%r656, %r126, 1073741823;
	add.s32 	%r2178, %r656, %r2178;
	setp.gt.s32 	%p39, %r126, -1;
	vote.sync.ballot.b32 	%r2176, %p39, %r2176;
	setp.gt.u32 	%p41, %r2175, 1;
	and.pred  	%p42, %p39, %p41;
	mov.u32 	%r2175, %r125;
	@%p42 bra 	$L__BB17_59;
	ld.shared.u64 	%rd455, [%r121];
$L__BB17_63:
	or.b32  	%r657, %r2178, -2147483648;
	st.volatile.global.u32 	[%rd6], %r657;
	sub.s32 	%r658, %r2178, %r2174;
	cvt.s64.s32 	%rd71, %r658;
	add.s64 	%rd72, %rd455, %rd71;
	st.shared.u64 	[%r121], %rd72;
$L__BB17_64:
	ld.param.u32 	%r2080, [_ZN3cub18CUB_300001_SM_10006detail10radix_sort29DeviceRadixSortOnesweepKernelINS1_5radix10policy_hubIiiyE10Policy1000ELNS0_9SortOrderE0EiiyiiNS1_21identity_decomposer_tEEEvPT5_SB_PT3_PKSC_PT1_PKSG_PT2_PKSK_T4_iiT6__param_8];
	ld.param.u64 	%rd432, [_ZN3cub18CUB_300001_SM_10006detail10radix_sort29DeviceRadixSortOnesweepKernelINS1_5radix10policy_hubIiiyE10Policy1000ELNS0_9SortOrderE0EiiyiiNS1_21identity_decomposer_tEEEvPT5_SB_PT3_PKSC_PT1_PKSG_PT2_PKSK_T4_iiT6__param_2];
	setp.gt.u32 	%p43, %r1, 255;
	setp.lt.s32 	%p44, %r4, %r2080;
	setp.eq.s64 	%p45, %rd432, 0;
	or.pred  	%p46, %p45, %p44;
	or.pred  	%p47, %p43, %p46;
	@%p47 bra 	$L__BB17_66;
	ld.param.u64 	%rd433, [_ZN3cub18CUB_300001_SM_10006detail10radix_sort29DeviceRadixSortOnesweepKernelINS1_5radix10policy_hubIiiyE10Policy1000ELNS0_9SortOrderE0EiiyiiNS1_21identity_decomposer_tEEEvPT5_SB_PT3_PKSC_PT1_PKSG_PT2_PKSK_T4_iiT6__param_2];
	ld.shared.u64 	%rd73, [%r121];
	setp.gt.u32 	%p48, %r1, %r100;
	selp.b64 	%rd74, 6528, 0, %p48;
	cvt.s64.s32 	%rd75, %r2174;
	add.s64 	%rd76, %rd74, %rd75;
	add.s64 	%rd77, %rd76, %rd73;
	cvta.to.global.u64 	%rd78, %rd433;
	shl.b64 	%rd79, %rd9, 3;
	add.s64 	%rd80, %rd78, %rd79;
	st.global.u64 	[%rd80], %rd77;
$L__BB17_66:
	ld.param.u32 	%r2081, [_ZN3cub18CUB_300001_SM_10006detail10radix_sort29DeviceRadixSortOnesweepKernelINS1_5radix10policy_hubIiiyE10Policy1000ELNS0_9SortOrderE0EiiyiiNS1_21identity_decomposer_tEEEvPT5_SB_PT3_PKSC_PT1_PKSG_PT2_PKSK_T4_iiT6__param_8];
	setp.gt.s32 	%p49, %r4, %r2081;
	bar.sync 	0;
	shl.b32 	%r659, %r100, 3;
	add.s32 	%r661, %r651, %r659;
	ld.shared.u64 	%rd14, [%r661+26112];
	@%p49 bra 	$L__BB17_68;
	add.s64 	%rd81, %rd14, %rd7;
	shl.b64 	%rd82, %rd81, 2;
	add.s64 	%rd83, %rd1, %rd82;
	st.global.u32 	[%rd83], %r2165;
	st.global.u32 	[%rd83+128], %r2164;
	st.global.u32 	[%rd83+256], %r2163;
	st.global.u32 	[%rd83+384], %r2162;
	st.global.u32 	[%rd83+512], %r2161;
	st.global.u32 	[%rd83+640], %r2160;
	st.global.u32 	[%rd83+768], %r2159;
	st.global.u32 	[%rd83+896], %r2158;
	st.global.u32 	[%rd83+1024], %r2157;
	st.global.u32 	[%rd83+1152], %r2156;
	st.global.u32 	[%rd83+1280], %r2155;
	st.global.u32 	[%rd83+1408], %r2154;
	st.global.u32 	[%rd83+1536], %r2153;
	st.global.u32 	[%rd83+1664], %r2152;
	st.global.u32 	[%rd83+1792], %r2151;
	st.global.u32 	[%rd83+1920], %r2150;
	st.global.u32 	[%rd83+2048], %r2149;
	bra.uni 	$L__BB17_102;
$L__BB17_68:
	ld.param.u32 	%r2082, [_ZN3cub18CUB_300001_SM_10006detail10radix_sort29DeviceRadixSortOnesweepKernelINS1_5radix10policy_hubIiiyE10Policy1000ELNS0_9SortOrderE0EiiyiiNS1_21identity_decomposer_tEEEvPT5_SB_PT3_PKSC_PT1_PKSG_PT2_PKSK_T4_iiT6__param_8];
	cvt.u32.u64 	%r662, %rd7;
	mad.lo.s32 	%r130, %r3, -6528, %r2082;
	setp.ge.s32 	%p50, %r662, %r130;
	add.s64 	%rd84, %rd14, %rd7;
	shl.b64 	%rd85, %rd84, 2;
	add.s64 	%rd15, %rd1, %rd85;
	@%p50 bra 	$L__BB17_70;
	st.global.u32 	[%rd15], %r2165;
$L__BB17_70:
	add.s32 	%r664, %r662, 32;
	setp.ge.s32 	%p51, %r664, %r130;
	@%p51 bra 	$L__BB17_72;
	st.global.u32 	[%rd15+128], %r2164;
$L__BB17_72:
	add.s32 	%r666, %r662, 64;
	setp.ge.s32 	%p52, %r666, %r130;
	@%p52 bra 	$L__BB17_74;
	st.global.u32 	[%rd15+256], %r2163;
$L__BB17_74:
	add.s32 	%r668, %r662, 96;
	setp.ge.s32 	%p53, %r668, %r130;
	@%p53 bra 	$L__BB17_76;
	st.global.u32 	[%rd15+384], %r2162;
$L__BB17_76:
	add.s32 	%r670, %r662, 128;
	setp.ge.s32 	%p54, %r670, %r130;
	@%p54 bra 	$L__BB17_78;
	st.global.u32 	[%rd15+512], %r2161;
$L__BB17_78:
	add.s32 	%r672, %r662, 160;
	setp.ge.s32 	%p55, %r672, %r130;
	@%p55 bra 	$L__BB17_80;
	st.global.u32 	[%rd15+640], %r2160;
$L__BB17_80:
	add.s32 	%r674, %r662, 192;
	setp.ge.s32 	%p56, %r674, %r130;
	@%p56 bra 	$L__BB17_82;
	st.global.u32 	[%rd15+768], %r2159;
$L__BB17_82:
	add.s32 	%r676, %r662, 224;
	setp.ge.s32 	%p57, %r676, %r130;
	@%p57 bra 	$L__BB17_84;
	st.global.u32 	[%rd15+896], %r2158;
$L__BB17_84:
	add.s32 	%r678, %r662, 256;
	setp.ge.s32 	%p58, %r678, %r130;
	@%p58 bra 	$L__BB17_86;
	st.global.u32 	[%rd15+1024], %r2157;
$L__BB17_86:
	add.s32 	%r680, %r662, 288;
	setp.ge.s32 	%p59, %r680, %r130;
	@%p59 bra 	$L__BB17_88;
	st.global.u32 	[%rd15+1152], %r2156;
$L__BB17_88:
	add.s32 	%r682, %r662, 320;
	setp.ge.s32 	%p60, %r682, %r130;
	@%p60 bra 	$L__BB17_90;
	st.global.u32 	[%rd15+1280], %r2155;
$L__BB17_90:
	add.s32 	%r684, %r662, 352;
	setp.ge.s32 	%p61, %r684, %r130;
	@%p61 bra 	$L__BB17_92;
	st.global.u32 	[%rd15+1408], %r2154;
$L__BB17_92:
	add.s32 	%r686, %r662, 384;
	setp.ge.s32 	%p62, %r686, %r130;
	@%p62 bra 	$L__BB17_94;
	st.global.u32 	[%rd15+1536], %r2153;
$L__BB17_94:
	add.s32 	%r688, %r662, 416;
	setp.ge.s32 	%p63, %r688, %r130;
	@%p63 bra 	$L__BB17_96;
	st.global.u32 	[%rd15+1664], %r2152;
$L__BB17_96:
	add.s32 	%r690, %r662, 448;
	setp.ge.s32 	%p64, %r690, %r130;
	@%p64 bra 	$L__BB17_98;
	st.global.u32 	[%rd15+1792], %r2151;
$L__BB17_98:
	add.s32 	%r692, %r662, 480;
	setp.ge.s32 	%p65, %r692, %r130;
	@%p65 bra 	$L__BB17_100;
	st.global.u32 	[%rd15+1920], %r2150;
$L__BB17_100:
	add.s32 	%r694, %r662, 512;
	setp.ge.s32 	%p66, %r694, %r130;
	@%p66 bra 	$L__BB17_102;
	st.global.u32 	[%rd15+2048], %r2149;
$L__BB17_102:
	ld.param.u32 	%r2083, [_ZN3cub18CUB_300001_SM_10006detail10radix_sort29DeviceRadixSortOnesweepKernelINS1_5radix10policy_hubIiiyE10Policy1000ELNS0_9SortOrderE0EiiyiiNS1_21identity_decomposer_tEEEvPT5_SB_PT3_PKSC_PT1_PKSG_PT2_PKSK_T4_iiT6__param_8];
	setp.gt.s32 	%p67, %r4, %r2083;
	@%p67 bra 	$L__BB17_104;
	ld.global.u32 	%r2211, [%rd8];
	ld.global.u32 	%r2210, [%rd8+128];
	ld.global.u32 	%r2209, [%rd8+256];
	ld.global.u32 	%r2208, [%rd8+384];
	ld.global.u32 	%r2207, [%rd8+512];
	ld.global.u32 	%r2206, [%rd8+640];
	ld.global.u32 	%r2205, [%rd8+768];
	ld.global.u32 	%r2204, [%rd8+896];
	ld.global.u32 	%r2203, [%rd8+1024];
	ld.global.u32 	%r2202, [%rd8+1152];
	ld.global.u32 	%r2201, [%rd8+1280];
	ld.global.u32 	%r2200, [%rd8+1408];
	ld.global.u32 	%r2199, [%rd8+1536];
	ld.global.u32 	%r2198, [%rd8+1664];
	ld.global.u32 	%r2197, [%rd8+1792];
	ld.global.u32 	%r2196, [%rd8+1920];
	ld.global.u32 	%r2195, [%rd8+2048];
	bra.uni 	$L__BB17_138;
$L__BB17_104:
	ld.param.u32 	%r2084, [_ZN3cub18CUB_300001_SM_10006detail10radix_sort29DeviceRadixSortOnesweepKernelINS1_5radix10policy_hubIiiyE10Policy1000ELNS0_9SortOrderE0EiiyiiNS1_21identity_decomposer_tEEEvPT5_SB_PT3_PKSC_PT1_PKSG_PT2_PKSK_T4_iiT6__param_8];
	cvt.u32.u64 	%r696, %rd7;
	sub.s32 	%r148, %r2084, %r649;
	setp.ge.s32 	%p68, %r696, %r148;
	@%p68 bra 	$L__BB17_106;
	ld.global.u32 	%r2211, [%rd8];
$L__BB17_106:
	add.s32 	%r700, %r696, 32;
	setp.ge.s32 	%p69, %r700, %r148;
	@%p69 bra 	$L__BB17_108;
	ld.global.u32 	%r2210, [%rd8+128];
$L__BB17_108:
	add.s32 	%r703, %r696, 64;
	setp.ge.s32 	%p70, %r703, %r148;
	@%p70 bra 	$L__BB17_110;
	ld.global.u32 	%r2209, [%rd8+256];
$L__BB17_110:
	add.s32 	%r706, %r696, 96;
	setp.ge.s32 	%p71, %r706, %r148;
	@%p71 bra 	$L__BB17_112;
	ld.global.u32 	%r2208, [%rd8+384];
$L__BB17_112:
	add.s32 	%r709, %r696, 128;
	setp.ge.s32 	%p72, %r709, %r148;
	@%p72 bra 	$L__BB17_114;
	ld.global.u32 	%r2207, [%rd8+512];
$L__BB17_114:
	add.s32 	%r712, %r696, 160;
	setp.ge.s32 	%p73, %r712, %r148;
	@%p73 bra 	$L__BB17_116;
	ld.global.u32 	%r2206, [%rd8+640];
$L__BB17_116:
	add.s32 	%r715, %r696, 192;
	setp.ge.s32 	%p74, %r715, %r148;
	@%p74 bra 	$L__BB17_118;
	ld.global.u32 	%r2205, [%rd8+768];
$L__BB17_118:
	add.s32 	%r718, %r696, 224;
	setp.ge.s32 	%p75, %r718, %r148;
	@%p75 bra 	$L__BB17_120;
	ld.global.u32 	%r2204, [%rd8+896];
$L__BB17_120:
	add.s32 	%r721, %r696, 256;
	setp.ge.s32 	%p76, %r721, %r148;
	@%p76 bra 	$L__BB17_122;
	ld.global.u32 	%r2203, [%rd8+1024];
$L__BB17_122:
	add.s32 	%r724, %r696, 288;
	setp.ge.s32 	%p77, %r724, %r148;
	@%p77 bra 	$L__BB17_124;
	ld.global.u32 	%r2202, [%rd8+1152];
$L__BB17_124:
	add.s32 	%r727, %r696, 320;
	setp.ge.s32 	%p78, %r727, %r148;
	@%p78 bra 	$L__BB17_126;
	ld.global.u32 	%r2201, [%rd8+1280];
$L__BB17_126:
	add.s32 	%r730, %r696, 352;
	setp.ge.s32 	%p79, %r730, %r148;
	@%p79 bra 	$L__BB17_128;
	ld.global.u32 	%r2200, [%rd8+1408];
$L__BB17_128:
	add.s32 	%r733, %r696, 384;
	setp.ge.s32 	%p80, %r733, %r148;
	@%p80 bra 	$L__BB17_130;
	ld.global.u32 	%r2199, [%rd8+1536];
$L__BB17_130:
	add.s32 	%r736, %r696, 416;
	setp.ge.s32 	%p81, %r736, %r148;
	@%p81 bra 	$L__BB17_132;
	ld.global.u32 	%r2198, [%rd8+1664];
$L__BB17_132:
	add.s32 	%r739, %r696, 448;
	setp.ge.s32 	%p82, %r739, %r148;
	@%p82 bra 	$L__BB17_134;
	ld.global.u32 	%r2197, [%rd8+1792];
$L__BB17_134:
	add.s32 	%r742, %r696, 480;
	setp.ge.s32 	%p83, %r742, %r148;
	@%p83 bra 	$L__BB17_136;
	ld.global.u32 	%r2196, [%rd8+1920];
$L__BB17_136:
	add.s32 	%r745, %r696, 512;
	setp.ge.s32 	%p84, %r745, %r148;
	@%p84 bra 	$L__BB17_138;
	ld.global.u32 	%r2195, [%rd8+2048];
$L__BB17_138:
	ld.param.u32 	%r2085, [_ZN3cub18CUB_300001_SM_10006detail10radix_sort29DeviceRadixSortOnesweepKernelINS1_5radix10policy_hubIiiyE10Policy1000ELNS0_9SortOrderE0EiiyiiNS1_21identity_decomposer_tEEEvPT5_SB_PT3_PKSC_PT1_PKSG_PT2_PKSK_T4_iiT6__param_8];
	mad.lo.s32 	%r746, %r3, 6528, 6528;
	setp.gt.s32 	%p85, %r746, %r2085;
	@%p85 bra 	$L__BB17_140;
	ld.param.u64 	%rd439, [_ZN3cub18CUB_300001_SM_10006detail10radix_sort29DeviceRadixSortOnesweepKernelINS1_5radix10policy_hubIiiyE10Policy1000ELNS0_9SortOrderE0EiiyiiNS1_21identity_decomposer_tEEEvPT5_SB_PT3_PKSC_PT1_PKSG_PT2_PKSK_T4_iiT6__param_6];
	add.s64 	%rd86, %rd14, %rd7;
	cvta.to.global.u64 	%rd87, %rd439;
	shl.b64 	%rd88, %rd86, 2;
	add.s64 	%rd89, %rd87, %rd88;
	st.global.u32 	[%rd89], %r2211;
	st.global.u32 	[%rd89+128], %r2210;
	st.global.u32 	[%rd89+256], %r2209;
	st.global.u32 	[%rd89+384], %r2208;
	st.global.u32 	[%rd89+512], %r2207;
	st.global.u32 	[%rd89+640], %r2206;
	st.global.u32 	[%rd89+768], %r2205;
	st.global.u32 	[%rd89+896], %r2204;
	st.global.u32 	[%rd89+1024], %r2203;
	st.global.u32 	[%rd89+1152], %r2202;
	st.global.u32 	[%rd89+1280], %r2201;
	st.global.u32 	[%rd89+1408], %r2200;
	st.global.u32 	[%rd89+1536], %r2199;
	st.global.u32 	[%rd89+1664], %r2198;
	st.global.u32 	[%rd89+1792], %r2197;
	st.global.u32 	[%rd89+1920], %r2196;
	st.global.u32 	[%rd89+2048], %r2195;
	bra.uni 	$L__BB17_174;
$L__BB17_140:
	ld.param.u32 	%r2086, [_ZN3cub18CUB_300001_SM_10006detail10radix_sort29DeviceRadixSortOnesweepKernelINS1_5radix10policy_hubIiiyE10Policy1000ELNS0_9SortOrderE0EiiyiiNS1_21identity_decomposer_tEEEvPT5_SB_PT3_PKSC_PT1_PKSG_PT2_PKSK_T4_iiT6__param_8];
	ld.param.u64 	%rd440, [_ZN3cub18CUB_300001_SM_10006detail10radix_sort29DeviceRadixSortOnesweepKernelINS1_5radix10policy_hubIiiyE10Policy1000ELNS0_9SortOrderE0EiiyiiNS1_21identity_decomposer_tEEEvPT5_SB_PT3_PKSC_PT1_PKSG_PT2_PKSK_T4_iiT6__param_6];
	cvt.u32.u64 	%r747, %rd7;
	mad.lo.s32 	%r199, %r3, -6528, %r2086;
	setp.ge.s32 	%p86, %r747, %r199;
	add.s64 	%rd90, %rd14, %rd7;
	cvta.to.global.u64 	%rd91, %rd440;
	shl.b64 	%rd92, %rd90, 2;
	add.s64 	%rd16, %rd91, %rd92;
	@%p86 bra 	$L__BB17_142;
	st.global.u32 	[%rd16], %r2211;
$L__BB17_142:
	add.s32 	%r749, %r747, 32;
	setp.ge.s32 	%p87, %r749, %r199;
	@%p87 bra 	$L__BB17_144;
	st.global.u32 	[%rd16+128], %r2210;
$L__BB17_144:
	add.s32 	%r751, %r747, 64;
	setp.ge.s32 	%p88, %r751, %r199;
	@%p88 bra 	$L__BB17_146;
	st.global.u32 	[%rd16+256], %r2209;
$L__BB17_146:
	add.s32 	%r753, %r747, 96;
	setp.ge.s32 	%p89, %r753, %r199;
	@%p89 bra 	$L__BB17_148;
	st.global.u32 	[%rd16+384], %r2208;
$L__BB17_148:
	add.s32 	%r755, %r747, 128;
	setp.ge.s32 	%p90, %r755, %r199;
	@%p90 bra 	$L__BB17_150;
	st.global.u32 	[%rd16+512], %r2207;
$L__BB17_150:
	add.s32 	%r757, %r747, 160;
	setp.ge.s32 	%p91, %r757, %r199;
	@%p91 bra 	$L__BB17_152;
	st.global.u32 	[%rd16+640], %r2206;
$L__BB17_152:
	add.s32 	%r759, %r747, 192;
	setp.ge.s32 	%p92, %r759, %r199;
	@%p92 bra 	$L__BB17_154;
	st.global.u32 	[%rd16+768], %r2205;
$L__BB17_154:
	add.s32 	%r761, %r747, 224;
	setp.ge.s32 	%p93, %r761, %r199;
	@%p93 bra 	$L__BB17_156;
	st.global.u32 	[%rd16+896], %r2204;
$L__BB17_156:
	add.s32 	%r763, %r747, 256;
	setp.ge.s32 	%p94, %r763, %r199;
	@%p94 bra 	$L__BB17_158;
	st.global.u32 	[%rd16+1024], %r2203;
$L__BB17_158:
	add.s32 	%r765, %r747, 288;
	setp.ge.s32 	%p95, %r765, %r199;
	@%p95 bra 	$L__BB17_160;
	st.global.u32 	[%rd16+1152], %r2202;
$L__BB17_160:
	add.s32 	%r767, %r747, 320;
	setp.ge.s32 	%p96, %r767, %r199;
	@%p96 bra 	$L__BB17_162;
	st.global.u32 	[%rd16+1280], %r2201;
$L__BB17_162:
	add.s32 	%r769, %r747, 352;
	setp.ge.s32 	%p97, %r769, %r199;
	@%p97 bra 	$L__BB17_164;
	st.global.u32 	[%rd16+1408], %r2200;
$L__BB17_164:
	add.s32 	%r771, %r747, 384;
	setp.ge.s32 	%p98, %r771, %r199;
	@%p98 bra 	$L__BB17_166;
	st.global.u32 	[%rd16+1536], %r2199;
$L__BB17_166:
	add.s32 	%r773, %r747, 416;
	setp.ge.s32 	%p99, %r773, %r199;
	@%p99 bra 	$L__BB17_168;
	st.global.u32 	[%rd16+1664], %r2198;
$L__BB17_168:
	add.s32 	%r775, %r747, 448;
	setp.ge.s32 	%p100, %r775, %r199;
	@%p100 bra 	$L__BB17_170;
	st.global.u32 	[%rd16+1792], %r2197;
$L__BB17_170:
	add.s32 	%r777, %r747, 480;
	setp.ge.s32 	%p101, %r777, %r199;
	@%p101 bra 	$L__BB17_172;
	st.global.u32 	[%rd16+1920], %r2196;
$L__BB17_172:
	add.s32 	%r779, %r747, 512;
	setp.ge.s32 	%p102, %r779, %r199;
	@%p102 bra 	$L__BB17_174;
	st.global.u32 	[%rd16+2048], %r2195;
$L__BB17_174:
	// begin inline asm
	exit;
	// end inline asm
	mov.u32 	%r2212, %r2149;
	mov.u32 	%r2213, %r2150;
	mov.u32 	%r2214, %r2151;
	mov.u32 	%r2215, %r2152;
	mov.u32 	%r2216, %r2153;
	mov.u32 	%r2217, %r2154;
	mov.u32 	%r2218, %r2155;
	mov.u32 	%r2219, %r2156;
	mov.u32 	%r2220, %r2157;
	mov.u32 	%r2221, %r2158;
	mov.u32 	%r2222, %r2159;
	mov.u32 	%r2223, %r2160;
	mov.u32 	%r2224, %r2161;
	mov.u32 	%r2225, %r2162;
	mov.u32 	%r2226, %r2163;
	mov.u32 	%r2227, %r2164;
	mov.u32 	%r2228, %r2165;
$L__BB17_175:
	mul.hi.u32 	%r780, %r1, 357913942;
	add.s32 	%r781, %r780, %r1;
	shl.b32 	%r782, %r781, 2;
	mov.u32 	%r783, _ZZN3cub18CUB_300001_SM_10006detail10radix_sort29DeviceRadixSortOnesweepKernelINS1_5radix10policy_hubIiiyE10Policy1000ELNS0_9SortOrderE0EiiyiiNS1_21identity_decomposer_tEEEvPT5_SB_PT3_PKSC_PT1_PKSG_PT2_PKSK_T4_iiT6_E1s;
	add.s32 	%r784, %r783, %r782;
	add.s32 	%r217, %r784, 13328;
	st.shared.u32 	[%r784+13328], %r2174;
	bar.sync 	0;
	setp.gt.u32 	%p103, %r1, 31;
	@%p103 bra 	$L__BB17_177;
	mad.lo.s32 	%r816, %r1, 52, %r783;
	ld.shared.u32 	%r817, [%r816+13328];
	ld.shared.u32 	%r818, [%r816+13332];
	ld.shared.u32 	%r819, [%r816+13336];
	ld.shared.u32 	%r820, [%r816+13340];
	ld.shared.u32 	%r821, [%r816+13344];
	ld.shared.u32 	%r822, [%r816+13348];
	ld.shared.u32 	%r823, [%r816+13352];
	ld.shared.u32 	%r824, [%r816+13356];
	ld.shared.u32 	%r825, [%r816+13360];
	ld.shared.u32 	%r826, [%r816+13364];
	ld.shared.u32 	%r827, [%r816+13368];
	ld.shared.u32 	%r828, [%r816+13372];
	add.s32 	%r829, %r818, %r817;
	add.s32 	%r830, %r829, %r819;
	add.s32 	%r831, %r830, %r820;
	add.s32 	%r832, %r831, %r821;
	add.s32 	%r833, %r832, %r822;
	add.s32 	%r834, %r833, %r823;
	add.s32 	%r835, %r834, %r824;
	add.s32 	%r836, %r835, %r825;
	add.s32 	%r837, %r836, %r826;
	add.s32 	%r838, %r837, %r827;
	add.s32 	%r789, %r838, %r828;
	mov.b32 	%r787, 1;
	mov.b32 	%r812, 0;
	mov.b32 	%r814, -1;
	// begin inline asm
	{  .reg .s32 r0;  .reg .pred p;  shfl.sync.up.b32 r0|p, %r789, %r787, %r812, %r814;  @p add.s32 r0, r0, %r789;  mov.s32 %r785, r0;}
	// end inline asm
	mov.b32 	%r793, 2;
	// begin inline asm
	{  .reg .s32 r0;  .reg .pred p;  shfl.sync.up.b32 r0|p, %r785, %r793, %r812, %r814;  @p add.s32 r0, r0, %r785;  mov.s32 %r791, r0;}
	// end inline asm
	mov.b32 	%r799, 4;
	// begin inline asm
	{  .reg .s32 r0;  .reg .pred p;  shfl.sync.up.b32 r0|p, %r791, %r799, %r812, %r814;  @p add.s32 r0, r0, %r791;  mov.s32 %r797, r0;}
	// end inline asm
	mov.b32 	%r805, 8;
	// begin inline asm
	{  .reg .s32 r0;  .reg .pred p;  shfl.sync.up.b32 r0|p, %r797, %r805, %r812, %r814;  @p add.s32 r0, r0, %r797;  mov.s32 %r803, r0;}
	// end inline asm
	mov.b32 	%r811, 16;
	// begin inline asm
	{  .reg .s32 r0;  .reg .pred p;  shfl.sync.up.b32 r0|p, %r803, %r811, %r812, %r814;  @p add.s32 r0, r0, %r803;  mov.s32 %r809, r0;}
	// end inline asm
	sub.s32 	%r839, %r809, %r789;
	add.s32 	%r840, %r817, %r839;
	add.s32 	%r841, %r818, %r840;
	add.s32 	%r842, %r819, %r841;
	add.s32 	%r843, %r820, %r842;
	add.s32 	%r844, %r821, %r843;
	add.s32 	%r845, %r822, %r844;
	add.s32 	%r846, %r823, %r845;
	add.s32 	%r847, %r824, %r846;
	add.s32 	%r848, %r825, %r847;
	add.s32 	%r849, %r826, %r848;
	add.s32 	%r850, %r827, %r849;
	st.shared.u32 	[%r816+13328], %r839;
	st.shared.u32 	[%r816+13332], %r840;
	st.shared.u32 	[%r816+13336], %r841;
	st.shared.u32 	[%r816+13340], %r842;
	st.shared.u32 	[%r816+13344], %r843;
	st.shared.u32 	[%r816+13348], %r844;
	st.shared.u32 	[%r816+13352], %r845;
	st.shared.u32 	[%r816+13356], %r846;
	st.shared.u32 	[%r816+13360], %r847;
	st.shared.u32 	[%r816+13364], %r848;
	st.shared.u32 	[%r816+13368], %r849;
	st.shared.u32 	[%r816+13372], %r850;
$L__BB17_177:
	setp.gt.u32 	%p104, %r1, 255;
	bar.sync 	0;
	ld.shared.u32 	%r218, [%r217];
	@%p104 bra 	$L__BB17_179;
	shl.b32 	%r851, %r1, 2;
	add.s32 	%r853, %r783, %r851;
	ld.shared.u32 	%r854, [%r853];
	add.s32 	%r855, %r854, %r218;
	st.shared.u32 	[%r853], %r855;
	ld.shared.u32 	%r856, [%r853+1024];
	add.s32 	%r857, %r856, %r218;
	st.shared.u32 	[%r853+1024], %r857;
	ld.shared.u32 	%r858, [%r853+2048];
	add.s32 	%r859, %r858, %r218;
	st.shared.u32 	[%r853+2048], %r859;
	ld.shared.u32 	%r860, [%r853+3072];
	add.s32 	%r861, %r860, %r218;
	st.shared.u32 	[%r853+3072], %r861;
	ld.shared.u32 	%r862, [%r853+4096];
	add.s32 	%r863, %r862, %r218;
	st.shared.u32 	[%r853+4096], %r863;
	ld.shared.u32 	%r864, [%r853+5120];
	add.s32 	%r865, %r864, %r218;
	st.shared.u32 	[%r853+5120], %r865;
	ld.shared.u32 	%r866, [%r853+6144];
	add.s32 	%r867, %r866, %r218;
	st.shared.u32 	[%r853+6144], %r867;
	ld.shared.u32 	%r868, [%r853+7168];
	add.s32 	%r869, %r868, %r218;
	st.shared.u32 	[%r853+7168], %r869;
	ld.shared.u32 	%r870, [%r853+8192];
	add.s32 	%r871, %r870, %r218;
	st.shared.u32 	[%r853+8192], %r871;
	ld.shared.u32 	%r872, [%r853+9216];
	add.s32 	%r873, %r872, %r218;
	st.shared.u32 	[%r853+9216], %r873;
	ld.shared.u32 	%r874, [%r853+10240];
	add.s32 	%r875, %r874, %r218;
	st.shared.u32 	[%r853+10240], %r875;
	ld.shared.u32 	%r876, [%r853+11264];
	add.s32 	%r877, %r876, %r218;
	st.shared.u32 	[%r853+11264], %r877;
$L__BB17_179:
	ld.param.u32 	%r2132, [_ZN3cub18CUB_300001_SM_10006detail10radix_sort29DeviceRadixSortOnesweepKernelINS1_5radix10policy_hubIiiyE10Policy1000ELNS0_9SortOrderE0EiiyiiNS1_21identity_decomposer_tEEEvPT5_SB_PT3_PKSC_PT1_PKSG_PT2_PKSK_T4_iiT6__param_10];
	ld.param.u32 	%r2095, [_ZN3cub18CUB_300001_SM_10006detail10radix_sort29DeviceRadixSortOnesweepKernelINS1_5radix10policy_hubIiiyE10Policy1000ELNS0_9SortOrderE0EiiyiiNS1_21identity_decomposer_tEEEvPT5_SB_PT3_PKSC_PT1_PKSG_PT2_PKSK_T4_iiT6__param_9];
	shl.b32 	%r904, %r1, 5;
	and.b32  	%r905, %r904, 31744;
	add.s32 	%r219, %r783, %r905;
	bar.sync 	0;
	// begin inline asm
	mov.u32 %r878, %lanemask_le;
	// end inline asm
	shr.u32 	%r907, %r2228, %r2095;
	mov.b32 	%r908, -1;
	shl.b32 	%r909, %r908, %r2132;
	not.b32 	%r221, %r909;
	and.b32  	%r901, %r907, %r221;
	mov.b32 	%r881, 1;
	// begin inline asm
	{
    .reg .pred p;
    and.b32 %r879, %r901, %r881;    setp.ne.u32 p, %r879, 0;
    vote.ballot.sync.b32 %r879, p, 0xffffffff;
    @!p not.b32 %r879, %r879;
}

	// end inline asm
	mov.b32 	%r884, 2;
	// begin inline asm
	{
    .reg .pred p;
    and.b32 %r882, %r901, %r884;    setp.ne.u32 p, %r882, 0;
    vote.ballot.sync.b32 %r882, p, 0xffffffff;
    @!p not.b32 %r882, %r882;
}

	// end inline asm
	and.b32  	%r910, %r882, %r879;
	mov.b32 	%r887, 4;
	// begin inline asm
	{
    .reg .pred p;
    and.b32 %r885, %r901, %r887;    setp.ne.u32 p, %r885, 0;
    vote.ballot.sync.b32 %r885, p, 0xffffffff;
    @!p not.b32 %r885, %r885;
}

	// end inline asm
	and.b32  	%r911, %r885, %r910;
	mov.b32 	%r890, 8;
	// begin inline asm
	{
    .reg .pred p;
    and.b32 %r888, %r901, %r890;    setp.ne.u32 p, %r888, 0;
    vote.ballot.sync.b32 %r888, p, 0xffffffff;
    @!p not.b32 %r888, %r888;
}

	// end inline asm
	and.b32  	%r912, %r888, %r911;
	mov.b32 	%r893, 16;
	// begin inline asm
	{
    .reg .pred p;
    and.b32 %r891, %r901, %r893;    setp.ne.u32 p, %r891, 0;
    vote.ballot.sync.b32 %r891, p, 0xffffffff;
    @!p not.b32 %r891, %r891;
}

	// end inline asm
	and.b32  	%r913, %r891, %r912;
	mov.b32 	%r896, 32;
	// begin inline asm
	{
    .reg .pred p;
    and.b32 %r894, %r901, %r896;    setp.ne.u32 p, %r894, 0;
    vote.ballot.sync.b32 %r894, p, 0xffffffff;
    @!p not.b32 %r894, %r894;
}

	// end inline asm
	and.b32  	%r914, %r894, %r913;
	mov.b32 	%r899, 64;
	// begin inline asm
	{
    .reg .pred p;
    and.b32 %r897, %r901, %r899;    setp.ne.u32 p, %r897, 0;
    vote.ballot.sync.b32 %r897, p, 0xffffffff;
    @!p not.b32 %r897, %r897;
}

	// end inline asm
	and.b32  	%r915, %r897, %r914;
	mov.b32 	%r902, 128;
	// begin inline asm
	{
    .reg .pred p;
    and.b32 %r900, %r901, %r902;    setp.ne.u32 p, %r900, 0;
    vote.ballot.sync.b32 %r900, p, 0xffffffff;
    @!p not.b32 %r900, %r900;
}

	// end inline asm
	and.b32  	%r916, %r900, %r915;
	clz.b32 	%r917, %r916;
	sub.s32 	%r223, 31, %r917;
	and.b32  	%r918, %r878, %r916;
	popc.b32 	%r224, %r918;
	setp.ne.s32 	%p105, %r443, %r223;
	mov.b32 	%r2229, 0;
	@%p105 bra 	$L__BB17_181;
	shl.b32 	%r919, %r901, 2;
	add.s32 	%r920, %r219, %r919;
	atom.shared.add.u32 	%r2229, [%r920], %r224;
$L__BB17_181:
	ld.param.u32 	%r2096, [_ZN3cub18CUB_300001_SM_10006detail10radix_sort29DeviceRadixSortOnesweepKernelINS1_5radix10policy_hubIiiyE10Policy1000ELNS0_9SortOrderE0EiiyiiNS1_21identity_decomposer_tEEEvPT5_SB_PT3_PKSC_PT1_PKSG_PT2_PKSK_T4_iiT6__param_9];
	shfl.sync.idx.b32	%r946|%p106, %r2229, %r223, 31, -1;
	add.s32 	%r227, %r224, %r946;
	shr.u32 	%r947, %r2227, %r2096;
	and.b32  	%r943, %r947, %r221;
	mov.b32 	%r923, 1;
	// begin inline asm
	{
    .reg .pred p;
    and.b32 %r921, %r943, %r923;    setp.ne.u32 p, %r921, 0;
    vote.ballot.sync.b32 %r921, p, 0xffffffff;
    @!p not.b32 %r921, %r921;
}

	// end inline asm
	mov.b32 	%r926, 2;
	// begin inline asm
	{
    .reg .pred p;
    and.b32 %r924, %r943, %r926;    setp.ne.u32 p, %r924, 0;
    vote.ballot.sync.b32 %r924, p, 0xffffffff;
    @!p not.b32 %r924, %r924;
}

	// end inline asm
	and.b32  	%r948, %r924, %r921;
	mov.b32 	%r929, 4;
	// begin inline asm
	{
    .reg .pred p;
    and.b32 %r927, %r943, %r929;    setp.ne.u32 p, %r927, 0;
    vote.ballot.sync.b32 %r927, p, 0xffffffff;
    @!p not.b32 %r927, %r927;
}

	// end inline asm
	and.b32  	%r949, %r927, %r948;
	mov.b32 	%r932, 8;
	// begin inline asm
	{
    .reg .pred p;
    and.b32 %r930, %r943, %r932;    setp.ne.u32 p, %r930, 0;
    vote.ballot.sync.b32 %r930, p, 0xffffffff;
    @!p not.b32 %r930, %r930;
}

	// end inline asm
	and.b32  	%r950, %r930, %r949;
	mov.b32 	%r935, 16;
	// begin inline asm
	{
    .reg .pred p;
    and.b32 %r933, %r943, %r935;    setp.ne.u32 p, %r933, 0;
    vote.ballot.sync.b32 %r933, p, 0xffffffff;
    @!p not.b32 %r933, %r933;
}

	// end inline asm
	and.b32  	%r951, %r933, %r950;
	mov.b32 	%r938, 32;
	// begin inline asm
	{
    .reg .pred p;
    and.b32 %r936, %r943, %r938;    setp.ne.u32 p, %r936, 0;
    vote.ballot.sync.b32 %r936, p, 0xffffffff;
    @!p not.b32 %r936, %r936;
}

	// end inline asm
	and.b32  	%r952, %r936, %r951;
	mov.b32 	%r941, 64;
	// begin inline asm
	{
    .reg .pred p;
    and.b32 %r939, %r943, %r941;    setp.ne.u32 p, %r939, 0;
    vote.ballot.sync.b32 %r939, p, 0xffffffff;
    @!p not.b32 %r939, %r939;
}

	// end inline asm
	and.b32  	%r953, %r939, %r952;
	mov.b32 	%r944, 128;
	// begin inline asm
	{
    .reg .pred p;
    and.b32 %r942, %r943, %r944;    setp.ne.u32 p, %r942, 0;
    vote.ballot.sync.b32 %r942, p, 0xffffffff;
    @!p not.b32 %r942, %r942;
}

	// end inline asm
	and.b32  	%r954, %r942, %r953;
	clz.b32 	%r955, %r954;
	sub.s32 	%r229, 31, %r955;
	and.b32  	%r956, %r878, %r954;
	popc.b32 	%r230, %r956;
	setp.ne.s32 	%p107, %r443, %r229;
	mov.b32 	%r2230, 0;
	@%p107 bra 	$L__BB17_183;
	shl.b32 	%r957, %r943, 2;
	add.s32 	%r958, %r219, %r957;
	atom.shared.add.u32 	%r2230, [%r958], %r230;
$L__BB17_183:
	ld.param.u32 	%r2097, [_ZN3cub18CUB_300001_SM_10006detail10radix_sort29DeviceRadixSortOnesweepKernelINS1_5radix10policy_hubIiiyE10Policy1000ELNS0_9SortOrderE0EiiyiiNS1_21identity_decomposer_tEEEvPT5_SB_PT3_PKSC_PT1_PKSG_PT2_PKSK_T4_iiT6__param_9];
	shfl.sync.idx.b32	%r984|%p108, %r2230, %r229, 31, -1;
	add.s32 	%r233, %r230, %r984;
	shr.u32 	%r985, %r2226, %r2097;
	and.b32  	%r981, %r985, %r221;
	mov.b32 	%r961, 1;
	// begin inline asm
	{
    .reg .pred p;
    and.b32 %r959, %r981, %r961;    setp.ne.u32 p, %r959, 0;
    vote.ballot.sync.b32 %r959, p, 0xffffffff;
    @!p not.b32 %r959, %r959;
}

	// end inline asm
	mov.b32 	%r964, 2;
	// begin inline asm
	{
    .reg .pred p;
    and.b32 %r962, %r981, %r964;    setp.ne.u32 p, %r962, 0;
    vote.ballot.sync.b32 %r962, p, 0xffffffff;
    @!p not.b32 %r962, %r962;
}

	// end inline asm
	and.b32  	%r986, %r962, %r959;
	mov.b32 	%r967, 4;
	// begin inline asm
	{
    .reg .pred p;
    and.b32 %r965, %r981, %r967;    setp.ne.u32 p, %r965, 0;
    vote.ballot.sync.b32 %r965, p, 0xffffffff;
    @!p not.b32 %r965, %r965;
}

	// end inline asm
	and.b32  	%r987, %r965, %r986;
	mov.b32 	%r970, 8;
	// begin inline asm
	{
    .reg .pred p;
    and.b32 %r968, %r981, %r970;    setp.ne.u32 p, %r968, 0;
    vote.ballot.sync.b32 %r968, p, 0xffffffff;
    @!p not.b32 %r968, %r968;
}

	// end inline asm
	and.b32  	%r988, %r968, %r987;
	mov.b32 	%r973, 16;
	// begin inline asm
	{
    .reg .pred p;
    and.b32 %r971, %r981, %r973;    setp.ne.u32 p, %r971, 0;
    vote.ballot.sync.b32 %r971, p, 0xffffffff;
    @!p not.b32 %r971, %r971;
}

	// end inline asm
	and.b32  	%r989, %r971, %r988;
	mov.b32 	%r976, 32;
	// begin inline asm
	{
    .reg .pred p;
    and.b32 %r974, %r981, %r976;    setp.ne.u32 p, %r974, 0;
    vote.ballot.sync.b32 %r974, p, 0xffffffff;
    @!p not.b32 %r974, %r974;
}

	// end inline asm
	and.b32  	%r990, %r974, %r989;
	mov.b32 	%r979, 64;
	// begin inline asm
	{
    .reg .pred p;
    and.b32 %r977, %r981, %r979;    setp.ne.u32 p, %r977, 0;
    vote.ballot.sync.b32 %r977, p, 0xffffffff;
    @!p not.b32 %r977, %r977;
}

	// end inline asm
	and.b32  	%r991, %r977, %r990;
	mov.b32 	%r982, 128;
	// begin inline asm
	{
    .reg .pred p;
    and.b32 %r980, %r981, %r982;    setp.ne.u32 p, %r980, 0;
    vote.ballot.sync.b32 %r980, p, 0xffffffff;
    @!p not.b32 %r980, %r980;
}

	// end inline asm
	and.b32  	%r992, %r980, %r991;
	clz.b32 	%r993, %r992;
	sub.s32 	%r235, 31, %r993;
	and.b32  	%r994, %r878, %r992;
	popc.b32 	%r236, %r994;
	setp.ne.s32 	%p109, %r443, %r235;
	mov.b32 	%r2231, 0;
	@%p109 bra 	$L__BB17_185;
	shl.b32 	%r995, %r981, 2;
	add.s32 	%r996, %r219, %r995;
	atom.shared.add.u32 	%r2231, [%r996], %r236;
$L__BB17_185:
	ld.param.u32 	%r2098, [_ZN3cub18CUB_300001_SM_10006detail10radix_sort29DeviceRadixSortOnesweepKernelINS1_5radix10policy_hubIiiyE10Policy1000ELNS0_9SortOrderE0EiiyiiNS1_21identity_decomposer_tEEEvPT5_SB_PT3_PKSC_PT1_PKSG_PT2_PKSK_T4_iiT6__param_9];
	shfl.sync.idx.b32	%r1022|%p110, %r2231, %r235, 31, -1;
	add.s32 	%r239, %r236, %r1022;
	shr.u32 	%r1023, %r2225, %r2098;
	and.b32  	%r1019, %r1023, %r221;
	mov.b32 	%r999, 1;
	// begin inline asm
	{
    .reg .pred p;
    and.b32 %r997, %r1019, %r999;    setp.ne.u32 p, %r997, 0;
    vote.ballot.sync.b32 %r997, p, 0xffffffff;
    @!p not.b32 %r997, %r997;
}

	// end inline asm
	mov.b32 	%r1002, 2;
	// begin inline asm
	{
    .reg .pred p;
    and.b32 %r1000, %r1019, %r1002;    setp.ne.u32 p, %r1000, 0;
    vote.ballot.sync.b32 %r1000, p, 0xffffffff;
    @!p not.b32 %r1000, %r1000;
}

	// end inline asm
	and.b32  	%r1024, %r1000, %r997;
	mov.b32 	%r1005, 4;
	// begin inline asm
	{
    .reg .pred p;
    and.b32 %r1003, %r1019, %r1005;    setp.ne.u32 p, %r1003, 0;
    vote.ballot.sync.b32 %r1003, p, 0xffffffff;
    @!p not.b32 %r1003, %r1003;
}

	// end inline asm
	and.b32  	%r1025, %r1003, %r1024;
	mov.b32 	%r1008, 8;
	// begin inline asm
	{
    .reg .pred p;
    and.b32 %r1006, %r1019, %r1008;    setp.ne.u32 p, %r1006, 0;
    vote.ballot.sync.b32 %r1006, p, 0xffffffff;
    @!p not.b32 %r1006, %r1006;
}

	// end inline asm
	and.b32  	%r1026, %r1006, %r1025;
	mov.b32 	%r1011, 16;
	// begin inline asm
	{
    .reg .pred p;
    and.b32 %r1009, %r1019, %r1011;    setp.ne.u32 p, %r1009, 0;
    vote.ballot.sync.b32 %r1009, p, 0xffffffff;
    @!p not.b32 %r1009, %r1009;
}

	// end inline asm
	and.b32  	%r1027, %r1009, %r1026;
	mov.b32 	%r1014, 32;
	// begin inline asm
	{
    .reg .pred p;
    and.b32 %r1012, %r1019, %r1014;    setp.ne.u32 p, %r1012, 0;
    vote.ballot.sync.b32 %r1012, p, 0xffffffff;
    @!p not.b32 %r1012, %r1012;
}

	// end inline asm
	and.b32  	%r1028, %r1012, %r1027;
	mov.b32 	%r1017, 64;
	// begin inline asm
	{
    .reg .pred p;
    and.b32 %r1015, %r1019, %r1017;    setp.ne.u32 p, %r1015, 0;
    vote.ballot.sync.b32 %r1015, p, 0xffffffff;
    @!p not.b32 %r1015, %r1015;
}

	// end inline asm
	and.b32  	%r1029, %r1015, %r1028;
	mov.b32 	%r1020, 128;
	// begin inline asm
	{
    .reg .pred p;
    and.b32 %r1018, %r1019, %r1020;    setp.ne.u32 p, %r1018, 0;
    vote.ballot.sync.b32 %r1018, p, 0xffffffff;
    @!p not.b32 %r1018, %r1018;
}

	// end inline asm
	and.b32  	%r1030, %r1018, %r1029;
	clz.b32 	%r1031, %r1030;
	sub.s32 	%r241, 31, %r1031;
	and.b32  	%r1032, %r878, %r1030;
	popc.b32 	%r242, %r1032;
	setp.ne.s32 	%p111, %r443, %r241;
	mov.b32 	%r2232, 0;
	@%p111 bra 	$L__BB17_187;
	shl.b32 	%r1033, %r1019, 2;
	add.s32 	%r1034, %r219, %r1033;
	atom.shared.add.u32 	%r2232, [%r1034], %r242;
$L__BB17_187:
	ld.param.u32 	%r2099, [_ZN3cub18CUB_300001_SM_10006detail10radix_sort29DeviceRadixSortOnesweepKernelINS1_5radix10policy_hubIiiyE10Policy1000ELNS0_9SortOrderE0EiiyiiNS1_21identity_decomposer_tEEEvPT5_SB_PT3_PKSC_PT1_PKSG_PT2_PKSK_T4_iiT6__param_9];
	shfl.sync.idx.b32	%r1060|%p112, %r2232, %r241, 31, -1;
	add.s32 	%r245, %r242, %r1060;
	shr.u32 	%r1061, %r2224, %r2099;
	and.b32  	%r1057, %r1061, %r221;
	mov.b32 	%r1037, 1;
	// begin inline asm
	{
    .reg .pred p;
    and.b32 %r1035, %r1057, %r1037;    setp.ne.u32 p, %r1035, 0;
    vote.ballot.sync.b32 %r1035, p, 0xffffffff;
    @!p not.b32 %r1035, %r1035;
}

	// end inline asm
	mov.b32 	%r1040, 2;
	// begin inline asm
	{
    .reg .pred p;
    and.b32 %r1038, %r1057, %r1040;    setp.ne.u32 p, %r1038, 0;
    vote.ballot.sync.b32 %r1038, p, 0xffffffff;
    @!p not.b32 %r1038, %r1038;
}

	// end inline asm
	and.b32  	%r1062, %r1038, %r1035;
	mov.b32 	%r1043, 4;
	// begin inline asm
	{
    .reg .pred p;
    and.b32 %r1041, %r1057, %r1043;    setp.ne.u32 p, %r1041, 0;
    vote.ballot.sync.b32 %r1041, p, 0xffffffff;
    @!p not.b32 %r1041, %r1041;
}

	// end inline asm
	and.b32  	%r1063, %r1041, %r1062;
	mov.b32 	%r1046, 8;
	// begin inline asm
	{
    .reg .pred p;
    and.b32 %r1044, %r1057, %r1046;    setp.ne.u32 p, %r1044, 0;
    vote.ballot.sync.b32 %r1044, p, 0xffffffff;
    @!p not.b32 %r1044, %r1044;
}

	// end inline asm
	and.b32  	%r1064, %r1044, %r1063;
	mov.b32 	%r1049, 16;
	// begin inline asm
	{
    .reg .pred p;
    and.b32 %r1047, %r1057, %r1049;    setp.ne.u32 p, %r1047, 0;
    vote.ballot.sync.b32 %r1047, p, 0xffffffff;
    @!p not.b32 %r1047, %r1047;
}

	// end inline asm
	and.b32  	%r1065, %r1047, %r1064;
	mov.b32 	%r1052, 32;
	// begin inline asm
	{
    .reg .pred p;
    and.b32 %r1050, %r1057, %r1052;    setp.ne.u32 p, %r1050, 0;
    vote.ballot.sync.b32 %r1050, p, 0xffffffff;
    @!p not.b32 %r1050, %r1050;
}

	// end inline asm
	and.b32  	%r1066, %r1050, %r1065;
	mov.b32 	%r1055, 64;
	// begin inline asm
	{
    .reg .pred p;
    and.b32 %r1053, %r1057, %r1055;    setp.ne.u32 p, %r1053, 0;
    vote.ballot.sync.b32 %r1053, p, 0xffffffff;
    @!p not.b32 %r1053, %r1053;
}

	// end inline asm
	and.b32  	%r1067, %r1053, %r1066;
	mov.b32 	%r1058, 128;
	// begin inline asm
	{
    .reg .pred p;
    and.b32 %r1056, %r1057, %r1058;    setp.ne.u32 p, %r1056, 0;
    vote.ballot.sync.b32 %r1056, p, 0xffffffff;
    @!p not.b32 %r1056, %r1056;
}

	// end inline asm
	and.b32  	%r1068, %r1056, %r1067;
	clz.b32 	%r1069, %r1068;
	sub.s32 	%r247, 31, %r1069;
	and.b32  	%r1070, %r878, %r1068;
	popc.b32 	%r248, %r1070;
	setp.ne.s32 	%p113, %r443, %r247;
	mov.b32 	%r2233, 0;
	@%p113 bra 	$L__BB17_189;
	shl.b32 	%r1071, %r1057, 2;
	add.s32 	%r1072, %r219, %r1071;
	atom.shared.add.u32 	%r2233, [%r1072], %r248;
$L__BB17_189:
	ld.param.u32 	%r2100, [_ZN3cub18CUB_300001_SM_10006detail10radix_sort29DeviceRadixSortOnesweepKernelINS1_5radix10policy_hubIiiyE10Policy1000ELNS0_9SortOrderE0EiiyiiNS1_21identity_decomposer_tEEEvPT5_SB_PT3_PKSC_PT1_PKSG_PT2_PKSK_T4_iiT6__param_9];
	shfl.sync.idx.b32	%r1098|%p114, %r2233, %r247, 31, -1;
	add.s32 	%r251, %r248, %r1098;
	shr.u32 	%r1099, %r2223, %r2100;
	and.b32  	%r1095, %r1099, %r221;
	mov.b32 	%r1075, 1;
	// begin inline asm
	{
    .reg .pred p;
    and.b32 %r1073, %r1095, %r1075;    setp.ne.u32 p, %r1073, 0;
    vote.ballot.sync.b32 %r1073, p, 0xffffffff;
    @!p not.b32 %r1073, %r1073;
}

	// end inline asm
	mov.b32 	%r1078, 2;
	// begin inline asm
	{
    .reg .pred p;
    and.b32 %r1076, %r1095, %r1078;    setp.ne.u32 p, %r1076, 0;
    vote.ballot.sync.b32 %r1076, p, 0xffffffff;
    @!p not.b32 %r1076, %r1076;
}

	// end inline asm
	and.b32  	%r1100, %r1076, %r1073;
	mov.b32 	%r1081, 4;
	// begin inline asm
	{
    .reg .pred p;
    and.b32 %r1079, %r1095, %r1081;    setp.ne.u32 p, %r1079, 0;
    vote.ballot.sync.b32 %r1079, p, 0xffffffff;
    @!p not.b32 %r1079, %r1079;
}

	// end inline asm
	and.b32  	%r1101, %r1079, %r1100;
	mov.b32 	%r1084, 8;
	// begin inline asm
	{
    .reg .pred p;
    and.b32 %r1082, %r1095, %r1084;    setp.ne.u32 p, %r1082, 0;
    vote.ballot.sync.b32 %r1082, p, 0xffffffff;
    @!p not.b32 %r1082, %r1082;
}

	// end inline asm
	and.b32  	%r1102, %r1082, %r1101;
	mov.b32 	%r1087, 16;
	// begin inline asm
	{
    .reg .pred p;
    and.b32 %r1085, %r1095, %r1087;    setp.ne.u32 p, %r1085, 0;
    vote.ballot.sync.b32 %r1085, p, 0xffffffff;
    @!p not.b32 %r1085, %r1085;
}

	// end inline asm
	and.b32  	%r1103, %r1085, %r1102;
	mov.b32 	%r1090, 32;
	// begin inline asm
	{
    .reg .pred p;
    and.b32 %r1088, %r1095, %r1090;    setp.ne.u32 p, %r1088, 0;
    vote.ballot.sync.b32 %r1088, p, 0xffffffff;
    @!p not.b32 %r1088, %r1088;
}

	// end inline asm
	and.b32  	%r1104, %r1088, %r1103;
	mov.b32 	%r1093, 64;
	// begin inline asm
	{
    .reg .pred p;
    and.b32 %r1091, %r1095, %r1093;    setp.ne.u32 p, %r1091, 0;
    vote.ballot.sync.b32 %r1091, p, 0xffffffff;
    @!p not.b32 %r1091, %r1091;
}

	// end inline asm
	and.b32  	%r1105, %r1091, %r1104;
	mov.b32 	%r1096, 128;
	// begin inline asm
	{
    .reg .pred p;
    and.b32 %r1094, %r1095, %r1096;    setp.ne.u32 p, %r1094, 0;
    vote.ballot.sync.b32 %r1094, p, 0xffffffff;
    @!p not.b32 %r1094, %r1094;
}

	// end inline asm
	and.b32  	%r1106, %r1094, %r1105;
	clz.b32 	%r1107, %r1106;
	sub.s32 	%r253, 31, %r1107;
	and.b32  	%r1108, %r878, %r1106;
	popc.b32 	%r254, %r1108;
	setp.ne.s32 	%p115, %r443, %r253;
	mov.b32 	%r2234, 0;
	@%p115 bra 	$L__BB17_191;
	shl.b32 	%r1109, %r1095, 2;
	add.s32 	%r1110, %r219, %r1109;
	atom.shared.add.u32 	%r2234, [%r1110], %r254;
$L__BB17_191:
	ld.param.u32 	%r2101, [_ZN3cub18CUB_300001_SM_10006detail10radix_sort29DeviceRadixSortOnesweepKernelINS1_5radix10policy_hubIiiyE10Policy1000ELNS0_9SortOrderE0EiiyiiNS1_21identity_decomposer_tEEEvPT5_SB_PT3_PKSC_PT1_PKSG_PT2_PKSK_T4_iiT6__param_9];
	shfl.sync.idx.b32	%r1136|%p116, %r2234, %r253, 31, -1;
	add.s32 	%r257, %r254, %r1136;
	shr.u32 	%r1137, %r2222, %r2101;
	and.b32  	%r1133, %r1137, %r221;
	mov.b32 	%r1113, 1;
	// begin inline asm
	{
    .reg .pred p;
    and.b32 %r1111, %r1133, %r1113;    setp.ne.u32 p, %r1111, 0;
    vote.ballot.sync.b32 %r1111, p, 0xffffffff;
    @!p not.b32 %r1111, %r1111;
}

	// end inline asm
	mov.b32 	%r1116, 2;
	// begin inline asm
	{
    .reg .pred p;
    and.b32 %r1114, %r1133, %r1116;    setp.ne.u32 p, %r1114, 0;
    vote.ballot.sync.b32 %r1114, p, 0xffffffff;
    @!p not.b32 %r1114, %r1114;
}

	// end inline asm
	and.b32  	%r1138, %r1114, %r1111;
	mov.b32 	%r1119, 4;
	// begin inline asm
	{
    .reg .pred p;
    and.b32 %r1117, %r1133, %r1119;    setp.ne.u32 p, %r1117, 0;
    vote.ballot.sync.b32 %r1117, p, 0xffffffff;
    @!p not.b32 %r1117, %r1117;
}

	// end inline asm
	and.b32  	%r1139, %r1117, %r1138;
	mov.b32 	%r1122, 8;
	// begin inline asm
	{
    .reg .pred p;
    and.b32 %r1120, %r1133, %r1122;    setp.ne.u32 p, %r1120, 0;
    vote.ballot.sync.b32 %r1120, p, 0xffffffff;
    @!p not.b32 %r1120, %r1120;
}

	// end inline asm
	and.b32  	%r1140, %r1120, %r1139;
	mov.b32 	%r1125, 16;
	// begin inline asm
	{
    .reg .pred p;
    and.b32 %r1123, %r1133, %r1125;    setp.ne.u32 p, %r1123, 0;
    vote.ballot.sync.b32 %r1123, p, 0xffffffff;
    @!p not.b32 %r1123, %r1123;
}

	// end inline asm
	and.b32  	%r1141, %r1123, %r1140;
	mov.b32 	%r1128, 32;
	// begin inline asm
	{
    .reg .pred p;
    and.b32 %r1126, %r1133, %r1128;    setp.ne.u32 p, %r1126, 0;
    vote.ballot.sync.b32 %r1126, p, 0xffffffff;
    @!p not.b32 %r1126, %r1126;
}

	// end inline asm
	and.b32  	%r1142, %r1126, %r1141;
	mov.b32 	%r1131, 64;
	// begin inline asm
	{
    .reg .pred p;
    and.b32 %r1129, %r1133, %r1131;    setp.ne.u32 p, %r1129, 0;
    vote.ballot.sync.b32 %r1129, p, 0xffffffff;
    @!p not.b32 %r1129, %r1129;
}

	// end inline asm
	and.b32  	%r1143, %r1129, %r1142;
	mov.b32 	%r1134, 128;
	// begin inline asm
	{
    .reg .pred p;
    and.b32 %r1132, %r1133, %r1134;    setp.ne.u32 p, %r1132, 0;
    vote.ballot.sync.b32 %r1132, p, 0xffffffff;
    @!p not.b32 %r1132, %r1132;
}

	// end inline asm
	and.b32  	%r1144, %r1132, %r1143;
	clz.b32 	%r1145, %r1144;
	sub.s32 	%r259, 31, %r1145;
	and.b32  	%r1146, %r878, %r1144;
	popc.b32 	%r260, %r1146;
	setp.ne.s32 	%p117, %r443, %r259;
	mov.b32 	%r2235, 0;
	@%p117 bra 	$L__BB17_193;
	shl.b32 	%r1147, %r1133, 2;
	add.s32 	%r1148, %r219, %r1147;
	atom.shared.add.u32 	%r2235, [%r1148], %r260;
$L__BB17_193:
	ld.param.u32 	%r2102, [_ZN3cub18CUB_300001_SM_10006detail10radix_sort29DeviceRadixSortOnesweepKernelINS1_5radix10policy_hubIiiyE10Policy1000ELNS0_9SortOrderE0EiiyiiNS1_21identity_decomposer_tEEEvPT5_SB_PT3_PKSC_PT1_PKSG_PT2_PKSK_T4_iiT6__param_9];
	shfl.sync.idx.b32	%r1174|%p118, %r2235, %r259, 31, -1;
	add.s32 	%r263, %r260, %r1174;
	shr.u32 	%r1175, %r2221, %r2102;
	and.b32  	%r1171, %r1175, %r221;
	mov.b32 	%r1151, 1;
	// begin inline asm
	{
    .reg .pred p;
    and.b32 %r1149, %r1171, %r1151;    setp.ne.u32 p, %r1149, 0;
    vote.ballot.sync.b32 %r1149, p, 0xffffffff;
    @!p not.b32 %r1149, %r1149;
}

	// end inline asm
	mov.b32 	%r1154, 2;
	// begin inline asm
	{
    .reg .pred p;
    and.b32 %r1152, %r1171, %r1154;    setp.ne.u32 p, %r1152, 0;
    vote.ballot.sync.b32 %r1152, p, 0xffffffff;
    @!p not.b32 %r1152, %r1152;
}

	// end inline asm
	and.b32  	%r1176, %r1152, %r1149;
	mov.b32 	%r1157, 4;
	// begin inline asm
	{
    .reg .pred p;
    and.b32 %r1155, %r1171, %r1157;    setp.ne.u32 p, %r1155, 0;
    vote.ballot.sync.b32 %r1155, p, 0xffffffff;
    @!p not.b32 %r1155, %r1155;
}

	// end inline asm
	and.b32  	%r1177, %r1155, %r1176;
	mov.b32 	%r1160, 8;
	// begin inline asm
	{
    .reg .pred p;
    and.b32 %r1158, %r1171, %r1160;    setp.ne.u32 p, %r1158, 0;
    vote.ballot.sync.b32 %r1158, p, 0xffffffff;
    @!p not.b32 %r1158, %r1158;
}

	// end inline asm
	and.b32  	%r1178, %r1158, %r1177;
	mov.b32 	%r1163, 16;
	// begin inline asm
	{
    .reg .pred p;
    and.b32 %r1161, %r1171, %r1163;    setp.ne.u32 p, %r1161, 0;
    vote.ballot.sync.b32 %r1161, p, 0xffffffff;
    @!p not.b32 %r1161, %r1161;
}

	// end inline asm
	and.b32  	%r1179, %r1161, %r1178;
	mov.b32 	%r1166, 32;
	// begin inline asm
	{
    .reg .pred p;
    and.b32 %r1164, %r1171, %r1166;    setp.ne.u32 p, %r1164, 0;
    vote.ballot.sync.b32 %r1164, p, 0xffffffff;
    @!p not.b32 %r1164, %r1164;
}

	// end inline asm
	and.b32  	%r1180, %r1164, %r1179;
	mov.b32 	%r1169, 64;
	// begin inline asm
	{
    .reg .pred p;
    and.b32 %r1167, %r1171, %r1169;    setp.ne.u32 p, %r1167, 0;
    vote.ballot.sync.b32 %r1167, p, 0xffffffff;
    @!p not.b32 %r1167, %r1167;
}

	// end inline asm
	and.b32  	%r1181, %r1167, %r1180;
	mov.b32 	%r1172, 128;
	// begin inline asm
	{
    .reg .pred p;
    and.b32 %r1170, %r1171, %r1172;    setp.ne.u32 p, %r1170, 0;
    vote.ballot.sync.b32 %r1170, p, 0xffffffff;
    @!p not.b32 %r1170, %r1170;
}

	// end inline asm
	and.b32  	%r1182, %r1170, %r1181;
	clz.b32 	%r1183, %r1182;
	sub.s32 	%r265, 31, %r1183;
	and.b32  	%r1184, %r878, %r1182;
	popc.b32 	%r266, %r1184;
	setp.ne.s32 	%p119, %r443, %r265;
	mov.b32 	%r2236, 0;
	@%p119 bra 	$L__BB17_195;
	shl.b32 	%r1185, %r1171, 2;
	add.s32 	%r1186, %r219, %r1185;
	atom.shared.add.u32 	%r2236, [%r1186], %r266;
$L__BB17_195:
	ld.param.u32 	%r2103, [_ZN3cub18CUB_300001_SM_10006detail10radix_sort29DeviceRadixSortOnesweepKernelINS1_5radix10policy_hubIiiyE10Policy1000ELNS0_9SortOrderE0EiiyiiNS1_21identity_decomposer_tEEEvPT5_SB_PT3_PKSC_PT1_PKSG_PT2_PKSK_T4_iiT6__param_9];
	shfl.sync.idx.b32	%r1212|%p120, %r2236, %r265, 31, -1;
	add.s32 	%r269, %r266, %r1212;
	shr.u32 	%r1213, %r2220, %r2103;
	and.b32  	%r1209, %r1213, %r221;
	mov.b32 	%r1189, 1;
	// begin inline asm
	{
    .reg .pred p;
    and.b32 %r1187, %r1209, %r1189;    setp.ne.u32 p, %r1187, 0;
    vote.ballot.sync.b32 %r1187, p, 0xffffffff;
    @!p not.b32 %r1187, %r1187;
}

	// end inline asm
	mov.b32 	%r1192, 2;
	// begin inline asm
	{
    .reg .pred p;
    and.b32 %r1190, %r1209, %r1192;    setp.ne.u32 p, %r1190, 0;
    vote.ballot.sync.b32 %r1190, p, 0xffffffff;
    @!p not.b32 %r1190, %r1190;
}

	// end inline asm
	and.b32  	%r1214, %r1190, %r1187;
	mov.b32 	%r1195, 4;
	// begin inline asm
	{
    .reg .pred p;
    and.b32 %r1193, %r1209, %r1195;    setp.ne.u32 p, %r1193, 0;
    vote.ballot.sync.b32 %r1193, p, 0xffffffff;
    @!p not.b32 %r1193, %r1193;
}

	// end inline asm
	and.b32  	%r1215, %r1193, %r1214;
	mov.b32 	%r1198, 8;
	// begin inline asm
	{
    .reg .pred p;
    and.b32 %r1196, %r1209, %r1198;    setp.ne.u32 p, %r1196, 0;
    vote.ballot.sync.b32 %r1196, p, 0xffffffff;
    @!p not.b32 %r1196, %r1196;
}

	// end inline asm
	and.b32  	%r1216, %r1196, %r1215;
	mov.b32 	%r1201, 16;
	// begin inline asm
	{
    .reg .pred p;
    and.b32 %r1199, %r1209, %r1201;    setp.ne.u32 p, %r1199, 0;
    vote.ballot.sync.b32 %r1199, p, 0xffffffff;
    @!p not.b32 %r1199, %r1199;
}

	// end inline asm
	and.b32  	%r1217, %r1199, %r1216;
	mov.b32 	%r1204, 32;
	// begin inline asm
	{
    .reg .pred p;
    and.b32 %r1202, %r1209, %r1204;    setp.ne.u32 p, %r1202, 0;
    vote.ballot.sync.b32 %r1202, p, 0xffffffff;
    @!p not.b32 %r1202, %r1202;
}

	// end inline asm
	and.b32  	%r1218, %r1202, %r1217;
	mov.b32 	%r1207, 64;
	// begin inline asm
	{
    .reg .pred p;
    and.b32 %r1205, %r1209, %r1207;    setp.ne.u32 p, %r1205, 0;
    vote.ballot.sync.b32 %r1205, p, 0xffffffff;
    @!p not.b32 %r1205, %r1205;
}

	// end inline asm
	and.b32  	%r1219, %r1205, %r1218;
	mov.b32 	%r1210, 128;
	// begin inline asm
	{
    .reg .pred p;
    and.b32 %r1208, %r1209, %r1210;    setp.ne.u32 p, %r1208, 0;
    vote.ballot.sync.b32 %r1208, p, 0xffffffff;
    @!p not.b32 %r1208, %r1208;
}

	// end inline asm
	and.b32  	%r1220, %r1208, %r1219;
	clz.b32 	%r1221, %r1220;
	sub.s32 	%r271, 31, %r1221;
	and.b32  	%r1222, %r878, %r1220;
	popc.b32 	%r272, %r1222;
	setp.ne.s32 	%p121, %r443, %r271;
	mov.b32 	%r2237, 0;
	@%p121 bra 	$L__BB17_197;
	shl.b32 	%r1223, %r1209, 2;
	add.s32 	%r1224, %r219, %r1223;
	atom.shared.add.u32 	%r2237, [%r1224], %r272;
$L__BB17_197:
	ld.param.u32 	%r2104, [_ZN3cub18CUB_300001_SM_10006detail10radix_sort29DeviceRadixSortOnesweepKernelINS1_5radix10policy_hubIiiyE10Policy1000ELNS0_9SortOrderE0EiiyiiNS1_21identity_decomposer_tEEEvPT5_SB_PT3_PKSC_PT1_PKSG_PT2_PKSK_T4_iiT6__param_9];
	shfl.sync.idx.b32	%r1250|%p122, %r2237, %r271, 31, -1;
	add.s32 	%r275, %r272, %r1250;
	shr.u32 	%r1251, %r2219, %r2104;
	and.b32  	%r1247, %r1251, %r221;
	mov.b32 	%r1227, 1;
	// begin inline asm
	{
    .reg .pred p;
    and.b32 %r1225, %r1247, %r1227;    setp.ne.u32 p, %r1225, 0;
    vote.ballot.sync.b32 %r1225, p, 0xffffffff;
    @!p not.b32 %r1225, %r1225;
}

	// end inline asm
	mov.b32 	%r1230, 2;
	// begin inline asm
	{
    .reg .pred p;
    and.b32 %r1228, %r1247, %r1230;    setp.ne.u32 p, %r1228, 0;
    vote.ballot.sync.b32 %r1228, p, 0xffffffff;
    @!p not.b32 %r1228, %r1228;
}

	// end inline asm
	and.b32  	%r1252, %r1228, %r1225;
	mov.b32 	%r1233, 4;
	// begin inline asm
	{
    .reg .pred p;
    and.b32 %r1231, %r1247, %r1233;    setp.ne.u32 p, %r1231, 0;
    vote.ballot.sync.b32 %r1231, p, 0xffffffff;
    @!p not.b32 %r1231, %r1231;
}

	// end inline asm
	and.b32  	%r1253, %r1231, %r1252;
	mov.b32 	%r1236, 8;
	// begin inline asm
	{
    .reg .pred p;
    and.b32 %r1234, %r1247, %r1236;    setp.ne.u32 p, %r1234, 0;
    vote.ballot.sync.b32 %r1234, p, 0xffffffff;
    @!p not.b32 %r1234, %r1234;
}

	// end inline asm
	and.b32  	%r1254, %r1234, %r1253;
	mov.b32 	%r1239, 16;
	// begin inline asm
	{
    .reg .pred p;
    and.b32 %r1237, %r1247, %r1239;    setp.ne.u32 p, %r1237, 0;
    vote.ballot.sync.b32 %r1237, p, 0xffffffff;
    @!p not.b32 %r1237, %r1237;
}

	// end inline asm
	and.b32  	%r1255, %r1237, %r1254;
	mov.b32 	%r1242, 32;
	// begin inline asm
	{
    .reg .pred p;
    and.b32 %r1240, %r1247, %r1242;    setp.ne.u32 p, %r1240, 0;
    vote.ballot.sync.b32 %r1240, p, 0xffffffff;
    @!p not.b32 %r1240, %r1240;
}

	// end inline asm
	and.b32  	%r1256, %r1240, %r1255;
	mov.b32 	%r1245, 64;
	// begin inline asm
	{
    .reg .pred p;
    and.b32 %r1243, %r1247, %r1245;    setp.ne.u32 p, %r1243, 0;
    vote.ballot.sync.b32 %r1243, p, 0xffffffff;
    @!p not.b32 %r1243, %r1243;
}

	// end inline asm
	and.b32  	%r1257, %r1243, %r1256;
	mov.b32 	%r1248, 128;
	// begin inline asm
	{
    .reg .pred p;
    and.b32 %r1246, %r1247, %r1248;    setp.ne.u32 p, %r1246, 0;
    vote.ballot.sync.b32 %r1246, p, 0xffffffff;
    @!p not.b32 %r1246, %r1246;
}

	// end inline asm
	and.b32  	%r1258, %r1246, %r1257;
	clz.b32 	%r1259, %r1258;
	sub.s32 	%r277, 31, %r1259;
	and.b32  	%r1260, %r878, %r1258;
	popc.b32 	%r278, %r1260;
	setp.ne.s32 	%p123, %r443, %r277;
	mov.b32 	%r2238, 0;
	@%p123 bra 	$L__BB17_199;
	shl.b32 	%r1265, %r1247, 2;
	add.s32 	%r1266, %r219, %r1265;
	atom.shared.add.u32 	%r2238, [%r1266], %r278;
$L__BB17_199:
	ld.param.u32 	%r2105, [_ZN3cub18CUB_300001_SM_10006detail10radix_sort29DeviceRadixSortOnesweepKernelINS1_5radix10policy_hubIiiyE10Policy1000ELNS0_9SortOrderE0EiiyiiNS1_21identity_decomposer_tEEEvPT5_SB_PT3_PKSC_PT1_PKSG_PT2_PKSK_T4_iiT6__param_9];
	shfl.sync.idx.b32	%r1292|%p124, %r2238, %r277, 31, -1;
	add.s32 	%r281, %r278, %r1292;
	shr.u32 	%r1293, %r2218, %r2105;
	and.b32  	%r1289, %r1293, %r221;
	mov.b32 	%r1269, 1;
	// begin inline asm
	{
    .reg .pred p;
    and.b32 %r1267, %r1289, %r1269;    setp.ne.u32 p, %r1267, 0;
    vote.ballot.sync.b32 %r1267, p, 0xffffffff;
    @!p not.b32 %r1267, %r1267;
}

	// end inline asm
	mov.b32 	%r1272, 2;
	// begin inline asm
	{
    .reg .pred p;
    and.b32 %r1270, %r1289, %r1272;    setp.ne.u32 p, %r1270, 0;
    vote.ballot.sync.b32 %r1270, p, 0xffffffff;
    @!p not.b32 %r1270, %r1270;
}

	// end inline asm
	and.b32  	%r1294, %r1270, %r1267;
	mov.b32 	%r1275, 4;
	// begin inline asm
	{
    .reg .pred p;
    and.b32 %r1273, %r1289, %r1275;    setp.ne.u32 p, %r1273, 0;
    vote.ballot.sync.b32 %r1273, p, 0xffffffff;
    @!p not.b32 %r1273, %r1273;
}

	// end inline asm
	and.b32  	%r1295, %r1273, %r1294;
	mov.b32 	%r1278, 8;
	// begin inline asm
	{
    .reg .pred p;
    and.b32 %r1276, %r1289, %r1278;    setp.ne.u32 p, %r1276, 0;
    vote.ballot.sync.b32 %r1276, p, 0xffffffff;
    @!p not.b32 %r1276, %r1276;
}

	// end inline asm
	and.b32  	%r1296, %r1276, %r1295;
	mov.b32 	%r1281, 16;
	// begin inline asm
	{
    .reg .pred p;
    and.b32 %r1279, %r1289, %r1281;    setp.ne.u32 p, %r1279, 0;
    vote.ballot.sync.b32 %r1279, p, 0xffffffff;
    @!p not.b32 %r1279, %r1279;
}

	// end inline asm
	and.b32  	%r1297, %r1279, %r1296;
	mov.b32 	%r1284, 32;
	// begin inline asm
	{
    .reg .pred p;
    and.b32 %r1282, %r1289, %r1284;    setp.ne.u32 p, %r1282, 0;
    vote.ballot.sync.b32 %r1282, p, 0xffffffff;
    @!p not.b32 %r1282, %r1282;
}

	// end inline asm
	and.b32  	%r1298, %r1282, %r1297;
	mov.b32 	%r1287, 64;
	// begin inline asm
	{
    .reg .pred p;
    and.b32 %r1285, %r1289, %r1287;    setp.ne.u32 p, %r1285, 0;
    vote.ballot.sync.b32 %r1285, p, 0xffffffff;
    @!p not.b32 %r1285, %r1285;
}

	// end inline asm
	and.b32  	%r1299, %r1285, %r1298;
	mov.b32 	%r1290, 128;
	// begin inline asm
	{
    .reg .pred p;
    and.b32 %r1288, %r1289, %r1290;    setp.ne.u32 p, %r1288, 0;
    vote.ballot.sync.b32 %r1288, p, 0xffffffff;
    @!p not.b32 %r1288, %r1288;
}

	// end inline asm
	and.b32  	%r1300, %r1288, %r1299;
	clz.b32 	%r1301, %r1300;
	sub.s32 	%r283, 31, %r1301;
	and.b32  	%r1302, %r878, %r1300;
	popc.b32 	%r284, %r1302;
	setp.ne.s32 	%p125, %r443, %r283;
	mov.b32 	%r2239, 0;
	@%p125 bra 	$L__BB17_201;
	shl.b32 	%r1307, %r1289, 2;
	add.s32 	%r1308, %r219, %r1307;
	atom.shared.add.u32 	%r2239, [%r1308], %r284;
$L__BB17_201:
	ld.param.u32 	%r2106, [_ZN3cub18CUB_300001_SM_10006detail10radix_sort29DeviceRadixSortOnesweepKernelINS1_5radix10policy_hubIiiyE10Policy1000ELNS0_9SortOrderE0EiiyiiNS1_21identity_decomposer_tEEEvPT5_SB_PT3_PKSC_PT1_PKSG_PT2_PKSK_T4_iiT6__param_9];
	shfl.sync.idx.b32	%r1334|%p126, %r2239, %r283, 31, -1;
	add.s32 	%r287, %r284, %r1334;
	shr.u32 	%r1335, %r2217, %r2106;
	and.b32  	%r1331, %r1335, %r221;
	mov.b32 	%r1311, 1;
	// begin inline asm
	{
    .reg .pred p;
    and.b32 %r1309, %r1331, %r1311;    setp.ne.u32 p, %r1309, 0;
    vote.ballot.sync.b32 %r1309, p, 0xffffffff;
    @!p not.b32 %r1309, %r1309;
}

	// end inline asm
	mov.b32 	%r1314, 2;
	// begin inline asm
	{
    .reg .pred p;
    and.b32 %r1312, %r1331, %r1314;    setp.ne.u32 p, %r1312, 0;
    vote.ballot.sync.b32 %r1312, p, 0xffffffff;
    @!p not.b32 %r1312, %r1312;
}

	// end inline asm
	and.b32  	%r1336, %r1312, %r1309;
	mov.b32 	%r1317, 4;
	// begin inline asm
	{
    .reg .pred p;
    and.b32 %r1315, %r1331, %r1317;    setp.ne.u32 p, %r1315, 0;
    vote.ballot.sync.b32 %r1315, p, 0xffffffff;
    @!p not.b32 %r1315, %r1315;
}

	// end inline asm
	and.b32  	%r1337, %r1315, %r1336;
	mov.b32 	%r1320, 8;
	// begin inline asm
	{
    .reg .pred p;
    and.b32 %r1318, %r1331, %r1320;    setp.ne.u32 p, %r1318, 0;
    vote.ballot.sync.b32 %r1318, p, 0xffffffff;
    @!p not.b32 %r1318, %r1318;
}

	// end inline asm
	and.b32  	%r1338, %r1318, %r1337;
	mov.b32 	%r1323, 16;
	// begin inline asm
	{
    .reg .pred p;
    and.b32 %r1321, %r1331, %r1323;    setp.ne.u32 p, %r1321, 0;
    vote.ballot.sync.b32 %r1321, p, 0xffffffff;
    @!p not.b32 %r1321, %r1321;
}

	// end inline asm
	and.b32  	%r1339, %r1321, %r1338;
	mov.b32 	%r1326, 32;
	// begin inline asm
	{
    .reg .pred p;
    and.b32 %r1324, %r1331, %r1326;    setp.ne.u32 p, %r1324, 0;
    vote.ballot.sync.b32 %r1324, p, 0xffffffff;
    @!p not.b32 %r1324, %r1324;
}

	// end inline asm
	and.b32  	%r1340, %r1324, %r1339;
	mov.b32 	%r1329, 64;
	// begin inline asm
	{
    .reg .pred p;
    and.b32 %r1327, %r1331, %r1329;    setp.ne.u32 p, %r1327, 0;
    vote.ballot.sync.b32 %r1327, p, 0xffffffff;
    @!p not.b32 %r1327, %r1327;
}

	// end inline asm
	and.b32  	%r1341, %r1327, %r1340;
	mov.b32 	%r1332, 128;
	// begin inline asm
	{
    .reg .pred p;
    and.b32 %r1330, %r1331, %r1332;    setp.ne.u32 p, %r1330, 0;
    vote.ballot.sync.b32 %r1330, p, 0xffffffff;
    @!p not.b32 %r1330, %r1330;
}

	// end inline asm
	and.b32  	%r1342, %r1330, %r1341;
	clz.b32 	%r1343, %r1342;
	sub.s32 	%r289, 31, %r1343;
	and.b32  	%r1344, %r878, %r1342;
	popc.b32 	%r290, %r1344;
	setp.ne.s32 	%p127, %r443, %r289;
	mov.b32 	%r2240, 0;
	@%p127 bra 	$L__BB17_203;
	shl.b32 	%r1349, %r1331, 2;
	add.s32 	%r1350, %r219, %r1349;
	atom.shared.add.u32 	%r2240, [%r1350], %r290;
$L__BB17_203:
	ld.param.u32 	%r2107, [_ZN3cub18CUB_300001_SM_10006detail10radix_sort29DeviceRadixSortOnesweepKernelINS1_5radix10policy_hubIiiyE10Policy1000ELNS0_9SortOrderE0EiiyiiNS1_21identity_decomposer_tEEEvPT5_SB_PT3_PKSC_PT1_PKSG_PT2_PKSK_T4_iiT6__param_9];
	shfl.sync.idx.b32	%r1376|%p128, %r2240, %r289, 31, -1;
	add.s32 	%r293, %r290, %r1376;
	shr.u32 	%r1377, %r2216, %r2107;
	and.b32  	%r1373, %r1377, %r221;
	mov.b32 	%r1353, 1;
	// begin inline asm
	{
    .reg .pred p;
    and.b32 %r1351, %r1373, %r1353;    setp.ne.u32 p, %r1351, 0;
    vote.ballot.sync.b32 %r1351, p, 0xffffffff;
    @!p not.b32 %r1351, %r1351;
}

	// end inline asm
	mov.b32 	%r1356, 2;
	// begin inline asm
	{
    .reg .pred p;
    and.b32 %r1354, %r1373, %r1356;    setp.ne.u32 p, %r1354, 0;
    vote.ballot.sync.b32 %r1354, p, 0xffffffff;
    @!p not.b32 %r1354, %r1354;
}

	// end inline asm
	and.b32  	%r1378, %r1354, %r1351;
	mov.b32 	%r1359, 4;
	// begin inline asm
	{
    .reg .pred p;
    and.b32 %r1357, %r1373, %r1359;    setp.ne.u32 p, %r1357, 0;
    vote.ballot.sync.b32 %r1357, p, 0xffffffff;
    @!p not.b32 %r1357, %r1357;
}

	// end inline asm
	and.b32  	%r1379, %r1357, %r1378;
	mov.b32 	%r1362, 8;
	// begin inline asm
	{
    .reg .pred p;
    and.b32 %r1360, %r1373, %r1362;    setp.ne.u32 p, %r1360, 0;
    vote.ballot.sync.b32 %r1360, p, 0xffffffff;
    @!p not.b32 %r1360, %r1360;
}

	// end inline asm
	and.b32  	%r1380, %r1360, %r1379;
	mov.b32 	%r1365, 16;
	// begin inline asm
	{
    .reg .pred p;
    and.b32 %r1363, %r1373, %r1365;    setp.ne.u32 p, %r1363, 0;
    vote.ballot.sync.b32 %r1363, p, 0xffffffff;
    @!p not.b32 %r1363, %r1363;
}

	// end inline asm
	and.b32  	%r1381, %r1363, %r1380;
	mov.b32 	%r1368, 32;
	// begin inline asm
	{
    .reg .pred p;
    and.b32 %r1366, %r1373, %r1368;    setp.ne.u32 p, %r1366, 0;
    vote.ballot.sync.b32 %r1366, p, 0xffffffff;
    @!p not.b32 %r1366, %r1366;
}

	// end inline asm
	and.b32  	%r1382, %r1366, %r1381;
	mov.b32 	%r1371, 64;
	// begin inline asm
	{
    .reg .pred p;
    and.b32 %r1369, %r1373, %r1371;    setp.ne.u32 p, %r1369, 0;
    vote.ballot.sync.b32 %r1369, p, 0xffffffff;
    @!p not.b32 %r1369, %r1369;
}

	// end inline asm
	and.b32  	%r1383, %r1369, %r1382;
	mov.b32 	%r1374, 128;
	// begin inline asm
	{
    .reg .pred p;
    and.b32 %r1372, %r1373, %r1374;    setp.ne.u32 p, %r1372, 0;
    vote.ballot.sync.b32 %r1372, p, 0xffffffff;
    @!p not.b32 %r1372, %r1372;
}

	// end inline asm
	and.b32  	%r1384, %r1372, %r1383;
	clz.b32 	%r1385, %r1384;
	sub.s32 	%r295, 31, %r1385;
	and.b32  	%r1386, %r878, %r1384;
	popc.b32 	%r296, %r1386;
	setp.ne.s32 	%p129, %r443, %r295;
	mov.b32 	%r2241, 0;
	@%p129 bra 	$L__BB17_205;
	shl.b32 	%r1391, %r1373, 2;
	add.s32 	%r1392, %r219, %r1391;
	atom.shared.add.u32 	%r2241, [%r1392], %r296;
$L__BB17_205:
	ld.param.u32 	%r2108, [_ZN3cub18CUB_300001_SM_10006detail10radix_sort29DeviceRadixSortOnesweepKernelINS1_5radix10policy_hubIiiyE10Policy1000ELNS0_9SortOrderE0EiiyiiNS1_21identity_decomposer_tEEEvPT5_SB_PT3_PKSC_PT1_PKSG_PT2_PKSK_T4_iiT6__param_9];
	shfl.sync.idx.b32	%r1418|%p130, %r2241, %r295, 31, -1;
	add.s32 	%r299, %r296, %r1418;
	shr.u32 	%r1419, %r2215, %r2108;
	and.b32  	%r1415, %r1419, %r221;
	mov.b32 	%r1395, 1;
	// begin inline asm
	{
    .reg .pred p;
    and.b32 %r1393, %r1415, %r1395;    setp.ne.u32 p, %r1393, 0;
    vote.ballot.sync.b32 %r1393, p, 0xffffffff;
    @!p not.b32 %r1393, %r1393;
}

	// end inline asm
	mov.b32 	%r1398, 2;
	// begin inline asm
	{
    .reg .pred p;
    and.b32 %r1396, %r1415, %r1398;    setp.ne.u32 p, %r1396, 0;
    vote.ballot.sync.b32 %r1396, p, 0xffffffff;
    @!p not.b32 %r1396, %r1396;
}

	// end inline asm
	and.b32  	%r1420, %r1396, %r1393;
	mov.b32 	%r1401, 4;
	// begin inline asm
	{
    .reg .pred p;
    and.b32 %r1399, %r1415, %r1401;    setp.ne.u32 p, %r1399, 0;
    vote.ballot.sync.b32 %r1399, p, 0xffffffff;
    @!p not.b32 %r1399, %r1399;
}

	// end inline asm
	and.b32  	%r1421, %r1399, %r1420;
	mov.b32 	%r1404, 8;
	// begin inline asm
	{
    .reg .pred p;
    and.b32 %r1402, %r1415, %r1404;    setp.ne.u32 p, %r1402, 0;
    vote.ballot.sync.b32 %r1402, p, 0xffffffff;
    @!p not.b32 %r1402, %r1402;
}

	// end inline asm
	and.b32  	%r1422, %r1402, %r1421;
	mov.b32 	%r1407, 16;
	// begin inline asm
	{
    .reg .pred p;
    and.b32 %r1405, %r1415, %r1407;    setp.ne.u32 p, %r1405, 0;
    vote.ballot.sync.b32 %r1405, p, 0xffffffff;
    @!p not.b32 %r1405, %r1405;
}

	// end inline asm
	and.b32  	%r1423, %r1405, %r1422;
	mov.b32 	%r1410, 32;
	// begin inline asm
	{
    .reg .pred p;
    and.b32 %r1408, %r1415, %r1410;    setp.ne.u32 p, %r1408, 0;
    vote.ballot.sync.b32 %r1408, p, 0xffffffff;
    @!p not.b32 %r1408, %r1408;
}

	// end inline asm
	and.b32  	%r1424, %r1408, %r1423;
	mov.b32 	%r1413, 64;
	// begin inline asm
	{
    .reg .pred p;
    and.b32 %r1411, %r1415, %r1413;    setp.ne.u32 p, %r1411, 0;
    vote.ballot.sync.b32 %r1411, p, 0xffffffff;
    @!p not.b32 %r1411, %r1411;
}

	// end inline asm
	and.b32  	%r1425, %r1411, %r1424;
	mov.b32 	%r1416, 128;
	// begin inline asm
	{
    .reg .pred p;
    and.b32 %r1414, %r1415, %r1416;    setp.ne.u32 p, %r1414, 0;
    vote.ballot.sync.b32 %r1414, p, 0xffffffff;
    @!p not.b32 %r1414, %r1414;
}

	// end inline asm
	and.b32  	%r1426, %r1414, %r1425;
	clz.b32 	%r1427, %r1426;
	sub.s32 	%r301, 31, %r1427;
	and.b32  	%r1428, %r878, %r1426;
	popc.b32 	%r302, %r1428;
	setp.ne.s32 	%p131, %r443, %r301;
	mov.b32 	%r2242, 0;
	@%p131 bra 	$L__BB17_207;
	shl.b32 	%r1433, %r1415, 2;
	add.s32 	%r1434, %r219, %r1433;
	atom.shared.add.u32 	%r2242, [%r1434], %r302;
$L__BB17_207:
	ld.param.u32 	%r2109, [_ZN3cub18CUB_300001_SM_10006detail10radix_sort29DeviceRadixSortOnesweepKernelINS1_5radix10policy_hubIiiyE10Policy1000ELNS0_9SortOrderE0EiiyiiNS1_21identity_decomposer_tEEEvPT5_SB_PT3_PKSC_PT1_PKSG_PT2_PKSK_T4_iiT6__param_9];
	shfl.sync.idx.b32	%r1460|%p132, %r2242, %r301, 31, -1;
	add.s32 	%r305, %r302, %r1460;
	shr.u32 	%r1461, %r2214, %r2109;
	and.b32  	%r1457, %r1461, %r221;
	mov.b32 	%r1437, 1;
	// begin inline asm
	{
    .reg .pred p;
    and.b32 %r1435, %r1457, %r1437;    setp.ne.u32 p, %r1435, 0;
    vote.ballot.sync.b32 %r1435, p, 0xffffffff;
    @!p not.b32 %r1435, %r1435;
}

	// end inline asm
	mov.b32 	%r1440, 2;
	// begin inline asm
	{
    .reg .pred p;
    and.b32 %r1438, %r1457, %r1440;    setp.ne.u32 p, %r1438, 0;
    vote.ballot.sync.b32 %r1438, p, 0xffffffff;
    @!p not.b32 %r1438, %r1438;
}

	// end inline asm
	and.b32  	%r1462, %r1438, %r1435;
	mov.b32 	%r1443, 4;
	// begin inline asm
	{
    .reg .pred p;
    and.b32 %r1441, %r1457, %r1443;    setp.ne.u32 p, %r1441, 0;
    vote.ballot.sync.b32 %r1441, p, 0xffffffff;
    @!p not.b32 %r1441, %r1441;
}

	// end inline asm
	and.b32  	%r1463, %r1441, %r1462;
	mov.b32 	%r1446, 8;
	// begin inline asm
	{
    .reg .pred p;
    and.b32 %r1444, %r1457, %r1446;    setp.ne.u32 p, %r1444, 0;
    vote.ballot.sync.b32 %r1444, p, 0xffffffff;
    @!p not.b32 %r1444, %r1444;
}

	// end inline asm
	and.b32  	%r1464, %r1444, %r1463;
	mov.b32 	%r1449, 16;
	// begin inline asm
	{
    .reg .pred p;
    and.b32 %r1447, %r1457, %r1449;    setp.ne.u32 p, %r1447, 0;
    vote.ballot.sync.b32 %r1447, p, 0xffffffff;
    @!p not.b32 %r1447, %r1447;
}

	// end inline asm
	and.b32  	%r1465, %r1447, %r1464;
	mov.b32 	%r1452, 32;
	// begin inline asm
	{
    .reg .pred p;
    and.b32 %r1450, %r1457, %r1452;    setp.ne.u32 p, %r1450, 0;
    vote.ballot.sync.b32 %r1450, p, 0xffffffff;
    @!p not.b32 %r1450, %r1450;
}

	// end inline asm
	and.b32  	%r1466, %r1450, %r1465;
	mov.b32 	%r1455, 64;
	// begin inline asm
	{
    .reg .pred p;
    and.b32 %r1453, %r1457, %r1455;    setp.ne.u32 p, %r1453, 0;
    vote.ballot.sync.b32 %r1453, p, 0xffffffff;
    @!p not.b32 %r1453, %r1453;
}

	// end inline asm
	and.b32  	%r1467, %r1453, %r1466;
	mov.b32 	%r1458, 128;
	// begin inline asm
	{
    .reg .pred p;
    and.b32 %r1456, %r1457, %r1458;    setp.ne.u32 p, %r1456, 0;
    vote.ballot.sync.b32 %r1456, p, 0xffffffff;
    @!p not.b32 %r1456, %r1456;
}

	// end inline asm
	and.b32  	%r1468, %r1456, %r1467;
	clz.b32 	%r1469, %r1468;
	sub.s32 	%r307, 31, %r1469;
	and.b32  	%r1470, %r878, %r1468;
	popc.b32 	%r308, %r1470;
	setp.ne.s32 	%p133, %r443, %r307;
	mov.b32 	%r2243, 0;
	@%p133 bra 	$L__BB17_209;
	shl.b32 	%r1475, %r1457, 2;
	add.s32 	%r1476, %r219, %r1475;
	atom.shared.add.u32 	%r2243, [%r1476], %r308;
$L__BB17_209:
	ld.param.u32 	%r2110, [_ZN3cub18CUB_300001_SM_10006detail10radix_sort29DeviceRadixSortOnesweepKernelINS1_5radix10policy_hubIiiyE10Policy1000ELNS0_9SortOrderE0EiiyiiNS1_21identity_decomposer_tEEEvPT5_SB_PT3_PKSC_PT1_PKSG_PT2_PKSK_T4_iiT6__param_9];
	shfl.sync.idx.b32	%r1502|%p134, %r2243, %r307, 31, -1;
	add.s32 	%r311, %r308, %r1502;
	shr.u32 	%r1503, %r2213, %r2110;
	and.b32  	%r1499, %r1503, %r221;
	mov.b32 	%r1479, 1;
	// begin inline asm
	{
    .reg .pred p;
    and.b32 %r1477, %r1499, %r1479;    setp.ne.u32 p, %r1477, 0;
    vote.ballot.sync.b32 %r1477, p, 0xffffffff;
    @!p not.b32 %r1477, %r1477;
}

	// end inline asm
	mov.b32 	%r1482, 2;
	// begin inline asm
	{
    .reg .pred p;
    and.b32 %r1480, %r1499, %r1482;    setp.ne.u32 p, %r1480, 0;
    vote.ballot.sync.b32 %r1480, p, 0xffffffff;
    @!p not.b32 %r1480, %r1480;
}

	// end inline asm
	and.b32  	%r1504, %r1480, %r1477;
	mov.b32 	%r1485, 4;
	// begin inline asm
	{
    .reg .pred p;
    and.b32 %r1483, %r1499, %r1485;    setp.ne.u32 p, %r1483, 0;
    vote.ballot.sync.b32 %r1483, p, 0xffffffff;
    @!p not.b32 %r1483, %r1483;
}

	// end inline asm
	and.b32  	%r1505, %r1483, %r1504;
	mov.b32 	%r1488, 8;
	// begin inline asm
	{
    .reg .pred p;
    and.b32 %r1486, %r1499, %r1488;    setp.ne.u32 p, %r1486, 0;
    vote.ballot.sync.b32 %r1486, p, 0xffffffff;
    @!p not.b32 %r1486, %r1486;
}

	// end inline asm
	and.b32  	%r1506, %r1486, %r1505;
	mov.b32 	%r1491, 16;
	// begin inline asm
	{
    .reg .pred p;
    and.b32 %r1489, %r1499, %r1491;    setp.ne.u32 p, %r1489, 0;
    vote.ballot.sync.b32 %r1489, p, 0xffffffff;
    @!p not.b32 %r1489, %r1489;
}

	// end inline asm
	and.b32  	%r1507, %r1489, %r1506;
	mov.b32 	%r1494, 32;
	// begin inline asm
	{
    .reg .pred p;
    and.b32 %r1492, %r1499, %r1494;    setp.ne.u32 p, %r1492, 0;
    vote.ballot.sync.b32 %r1492, p, 0xffffffff;
    @!p not.b32 %r1492, %r1492;
}

	// end inline asm
	and.b32  	%r1508, %r1492, %r1507;
	mov.b32 	%r1497, 64;
	// begin inline asm
	{
    .reg .pred p;
    and.b32 %r1495, %r1499, %r1497;    setp.ne.u32 p, %r1495, 0;
    vote.ballot.sync.b32 %r1495, p, 0xffffffff;
    @!p not.b32 %r1495, %r1495;
}

	// end inline asm
	and.b32  	%r1509, %r1495, %r1508;
	mov.b32 	%r1500, 128;
	// begin inline asm
	{
    .reg .pred p;
    and.b32 %r1498, %r1499, %r1500;    setp.ne.u32 p, %r1498, 0;
    vote.ballot.sync.b32 %r1498, p, 0xffffffff;
    @!p not.b32 %r1498, %r1498;
}

	// end inline asm
	and.b32  	%r1510, %r1498, %r1509;
	clz.b32 	%r1511, %r1510;
	sub.s32 	%r313, 31, %r1511;
	and.b32  	%r1512, %r878, %r1510;
	popc.b32 	%r314, %r1512;
	setp.ne.s32 	%p135, %r443, %r313;
	mov.b32 	%r2244, 0;
	@%p135 bra 	$L__BB17_211;
	shl.b32 	%r1517, %r1499, 2;
	add.s32 	%r1518, %r219, %r1517;
	atom.shared.add.u32 	%r2244, [%r1518], %r314;
$L__BB17_211:
	ld.param.u32 	%r2111, [_ZN3cub18CUB_300001_SM_10006detail10radix_sort29DeviceRadixSortOnesweepKernelINS1_5radix10policy_hubIiiyE10Policy1000ELNS0_9SortOrderE0EiiyiiNS1_21identity_decomposer_tEEEvPT5_SB_PT3_PKSC_PT1_PKSG_PT2_PKSK_T4_iiT6__param_9];
	shfl.sync.idx.b32	%r1544|%p136, %r2244, %r313, 31, -1;
	add.s32 	%r317, %r314, %r1544;
	shr.u32 	%r1545, %r2212, %r2111;
	and.b32  	%r1541, %r1545, %r221;
	mov.b32 	%r1521, 1;
	// begin inline asm
	{
    .reg .pred p;
    and.b32 %r1519, %r1541, %r1521;    setp.ne.u32 p, %r1519, 0;
    vote.ballot.sync.b32 %r1519, p, 0xffffffff;
    @!p not.b32 %r1519, %r1519;
}

	// end inline asm
	mov.b32 	%r1524, 2;
	// begin inline asm
	{
    .reg .pred p;
    and.b32 %r1522, %r1541, %r1524;    setp.ne.u32 p, %r1522, 0;
    vote.ballot.sync.b32 %r1522, p, 0xffffffff;
    @!p not.b32 %r1522, %r1522;
}

	// end inline asm
	and.b32  	%r1546, %r1522, %r1519;
	mov.b32 	%r1527, 4;
	// begin inline asm
	{
    .reg .pred p;
    and.b32 %r1525, %r1541, %r1527;    setp.ne.u32 p, %r1525, 0;
    vote.ballot.sync.b32 %r1525, p, 0xffffffff;
    @!p not.b32 %r1525, %r1525;
}

	// end inline asm
	and.b32  	%r1547, %r1525, %r1546;
	mov.b32 	%r1530, 8;
	// begin inline asm
	{
    .reg .pred p;
    and.b32 %r1528, %r1541, %r1530;    setp.ne.u32 p, %r1528, 0;
    vote.ballot.sync.b32 %r1528, p, 0xffffffff;
    @!p not.b32 %r1528, %r1528;
}

	// end inline asm
	and.b32  	%r1548, %r1528, %r1547;
	mov.b32 	%r1533, 16;
	// begin inline asm
	{
    .reg .pred p;
    and.b32 %r1531, %r1541, %r1533;    setp.ne.u32 p, %r1531, 0;
    vote.ballot.sync.b32 %r1531, p, 0xffffffff;
    @!p not.b32 %r1531, %r1531;
}

	// end inline asm
	and.b32  	%r1549, %r1531, %r1548;
	mov.b32 	%r1536, 32;
	// begin inline asm
	{
    .reg .pred p;
    and.b32 %r1534, %r1541, %r1536;    setp.ne.u32 p, %r1534, 0;
    vote.ballot.sync.b32 %r1534, p, 0xffffffff;
    @!p not.b32 %r1534, %r1534;
}

	// end inline asm
	and.b32  	%r1550, %r1534, %r1549;
	mov.b32 	%r1539, 64;
	// begin inline asm
	{
    .reg .pred p;
    and.b32 %r1537, %r1541, %r1539;    setp.ne.u32 p, %r1537, 0;
    vote.ballot.sync.b32 %r1537, p, 0xffffffff;
    @!p not.b32 %r1537, %r1537;
}

	// end inline asm
	and.b32  	%r1551, %r1537, %r1550;
	mov.b32 	%r1542, 128;
	// begin inline asm
	{
    .reg .pred p;
    and.b32 %r1540, %r1541, %r1542;    setp.ne.u32 p, %r1540, 0;
    vote.ballot.sync.b32 %r1540, p, 0xffffffff;
    @!p not.b32 %r1540, %r1540;
}

	// end inline asm
	and.b32  	%r1552, %r1540, %r1551;
	clz.b32 	%r1553, %r1552;
	sub.s32 	%r319, 31, %r1553;
	and.b32  	%r1554, %r878, %r1552;
	popc.b32 	%r320, %r1554;
	setp.ne.s32 	%p137, %r443, %r319;
	mov.b32 	%r2245, 0;
	@%p137 bra 	$L__BB17_213;
	shl.b32 	%r1559, %r1541, 2;
	add.s32 	%r1560, %r219, %r1559;
	atom.shared.add.u32 	%r2245, [%r1560], %r320;
$L__BB17_213:
	setp.gt.u32 	%p138, %r1, 255;
	shfl.sync.idx.b32	%r1561|%p139, %r2245, %r319, 31, -1;
	add.s32 	%r1562, %r320, %r1561;
	bar.sync 	0;
	shl.b32 	%r1563, %r227, 2;
	add.s32 	%r323, %r783, %r1563;
	st.shared.u32 	[%r323+-4], %r2228;
	shl.b32 	%r1565, %r233, 2;
	add.s32 	%r324, %r783, %r1565;
	st.shared.u32 	[%r324+-4], %r2227;
	shl.b32 	%r1566, %r239, 2;
	add.s32 	%r325, %r783, %r1566;
	st.shared.u32 	[%r325+-4], %r2226;
	shl.b32 	%r1567, %r245, 2;
	add.s32 	%r326, %r783, %r1567;
	st.shared.u32 	[%r326+-4], %r2225;
	shl.b32 	%r1568, %r251, 2;
	add.s32 	%r327, %r783, %r1568;
	st.shared.u32 	[%r327+-4], %r2224;
	shl.b32 	%r1569, %r257, 2;
	add.s32 	%r328, %r783, %r1569;
	st.shared.u32 	[%r328+-4], %r2223;
	shl.b32 	%r1570, %r263, 2;
	add.s32 	%r329, %r783, %r1570;
	st.shared.u32 	[%r329+-4], %r2222;
	shl.b32 	%r1571, %r269, 2;
	add.s32 	%r330, %r783, %r1571;
	st.shared.u32 	[%r330+-4], %r2221;
	shl.b32 	%r1572, %r275, 2;
	add.s32 	%r331, %r783, %r1572;
	st.shared.u32 	[%r331+-4], %r2220;
	shl.b32 	%r1573, %r281, 2;
	add.s32 	%r332, %r783, %r1573;
	st.shared.u32 	[%r332+-4], %r2219;
	shl.b32 	%r1574, %r287, 2;
	add.s32 	%r333, %r783, %r1574;
	st.shared.u32 	[%r333+-4], %r2218;
	shl.b32 	%r1575, %r293, 2;
	add.s32 	%r334, %r783, %r1575;
	st.shared.u32 	[%r334+-4], %r2217;
	shl.b32 	%r1576, %r299, 2;
	add.s32 	%r335, %r783, %r1576;
	st.shared.u32 	[%r335+-4], %r2216;
	shl.b32 	%r1577, %r305, 2;
	add.s32 	%r336, %r783, %r1577;
	st.shared.u32 	[%r336+-4], %r2215;
	shl.b32 	%r1578, %r311, 2;
	add.s32 	%r337, %r783, %r1578;
	st.shared.u32 	[%r337+-4], %r2214;
	shl.b32 	%r1579, %r317, 2;
	add.s32 	%r338, %r783, %r1579;
	st.shared.u32 	[%r338+-4], %r2213;
	shl.b32 	%r1580, %r1562, 2;
	add.s32 	%r339, %r783, %r1580;
	st.shared.u32 	[%r339+-4], %r2212;
	shl.b32 	%r1581, %r1, 3;
	add.s32 	%r1582, %r783, %r1581;
	add.s32 	%r340, %r1582, 26112;
	@%p138 bra 	$L__BB17_221;
	ld.param.u64 	%rd437, [_ZN3cub18CUB_300001_SM_10006detail10radix_sort29DeviceRadixSortOnesweepKernelINS1_5radix10policy_hubIiiyE10Policy1000ELNS0_9SortOrderE0EiiyiiNS1_21identity_decomposer_tEEEvPT5_SB_PT3_PKSC_PT1_PKSG_PT2_PKSK_T4_iiT6__param_3];
	cvta.to.global.u64 	%rd93, %rd437;
	shl.b64 	%rd94, %rd9, 3;
	add.s64 	%rd95, %rd93, %rd94;
	ld.global.u64 	%rd96, [%rd95];
	cvt.s64.s32 	%rd97, %r218;
	sub.s64 	%rd456, %rd96, %rd97;
	st.shared.u64 	[%r340], %rd456;
	setp.lt.s32 	%p140, %r3, 1;
	mov.u32 	%r2249, %r2174;
	@%p140 bra 	$L__BB17_220;
	mov.b32 	%r2247, -1;
	mov.u32 	%r2246, %r3;
	mov.u32 	%r2249, %r2174;
$L__BB17_216:
	ld.param.u64 	%rd430, [_ZN3cub18CUB_300001_SM_10006detail10radix_sort29DeviceRadixSortOnesweepKernelINS1_5radix10policy_hubIiiyE10Policy1000ELNS0_9SortOrderE0EiiyiiNS1_21identity_decomposer_tEEEvPT5_SB_PT3_PKSC_PT1_PKSG_PT2_PKSK_T4_iiT6__param_0];
	add.s32 	%r344, %r2246, -1;
	shl.b32 	%r1584, %r344, 8;
	add.s32 	%r1585, %r1584, %r1;
	cvta.to.global.u64 	%rd98, %rd430;
	mul.wide.s32 	%rd99, %r1585, 4;
	add.s64 	%rd19, %rd98, %rd99;
$L__BB17_217:
	membar.cta;
	ld.volatile.global.u32 	%r345, [%rd19];
	setp.eq.s32 	%p141, %r345, 0;
	@%p141 bra 	$L__BB17_217;
	and.b32  	%r1586, %r345, 1073741823;
	add.s32 	%r2249, %r1586, %r2249;
	setp.gt.s32 	%p142, %r345, -1;
	vote.sync.ballot.b32 	%r2247, %p142, %r2247;
	setp.gt.u32 	%p144, %r2246, 1;
	and.pred  	%p145, %p142, %p144;
	mov.u32 	%r2246, %r344;
	@%p145 bra 	$L__BB17_216;
	ld.shared.u64 	%rd456, [%r340];
$L__BB17_220:
	ld.param.u64 	%rd431, [_ZN3cub18CUB_300001_SM_10006detail10radix_sort29DeviceRadixSortOnesweepKernelINS1_5radix10policy_hubIiiyE10Policy1000ELNS0_9SortOrderE0EiiyiiNS1_21identity_decomposer_tEEEvPT5_SB_PT3_PKSC_PT1_PKSG_PT2_PKSK_T4_iiT6__param_0];
	or.b32  	%r1587, %r2249, -2147483648;
	cvta.to.global.u64 	%rd100, %rd431;
	shl.b32 	%r1588, %r3, 8;
	add.s32 	%r1589, %r1588, %r1;
	mul.wide.s32 	%rd101, %r1589, 4;
	add.s64 	%rd102, %rd100, %rd101;
	st.volatile.global.u32 	[%rd102], %r1587;
	sub.s32 	%r1590, %r2249, %r2174;
	cvt.s64.s32 	%rd103, %r1590;
	add.s64 	%rd104, %rd456, %rd103;
	st.shared.u64 	[%r340], %rd104;
$L__BB17_221:
	ld.param.u32 	%r2087, [_ZN3cub18CUB_300001_SM_10006detail10radix_sort29DeviceRadixSortOnesweepKernelINS1_5radix10policy_hubIiiyE10Policy1000ELNS0_9SortOrderE0EiiyiiNS1_21identity_decomposer_tEEEvPT5_SB_PT3_PKSC_PT1_PKSG_PT2_PKSK_T4_iiT6__param_8];
	ld.param.u64 	%rd434, [_ZN3cub18CUB_300001_SM_10006detail10radix_sort29DeviceRadixSortOnesweepKernelINS1_5radix10policy_hubIiiyE10Policy1000ELNS0_9SortOrderE0EiiyiiNS1_21identity_decomposer_tEEEvPT5_SB_PT3_PKSC_PT1_PKSG_PT2_PKSK_T4_iiT6__param_2];
	setp.gt.u32 	%p146, %r1, 255;
	mad.lo.s32 	%r349, %r3, 6528, 6528;
	setp.lt.s32 	%p147, %r349, %r2087;
	setp.eq.s64 	%p148, %rd434, 0;
	or.pred  	%p149, %p148, %p147;
	or.pred  	%p150, %p146, %p149;
	@%p150 bra 	$L__BB17_223;
	ld.param.u64 	%rd435, [_ZN3cub18CUB_300001_SM_10006detail10radix_sort29DeviceRadixSortOnesweepKernelINS1_5radix10policy_hubIiiyE10Policy1000ELNS0_9SortOrderE0EiiyiiNS1_21identity_decomposer_tEEEvPT5_SB_PT3_PKSC_PT1_PKSG_PT2_PKSK_T4_iiT6__param_2];
	ld.shared.u64 	%rd105, [%r340];
	cvt.s64.s32 	%rd106, %r2174;
	cvt.s64.s32 	%rd107, %r218;
	add.s64 	%rd108, %rd107, %rd106;
	add.s64 	%rd109, %rd108, %rd105;
	cvta.to.global.u64 	%rd110, %rd435;
	shl.b64 	%rd111, %rd9, 3;
	add.s64 	%rd112, %rd110, %rd111;
	st.global.u64 	[%rd112], %rd109;
$L__BB17_223:
	ld.param.u32 	%r2088, [_ZN3cub18CUB_300001_SM_10006detail10radix_sort29DeviceRadixSortOnesweepKernelINS1_5radix10policy_hubIiiyE10Policy1000ELNS0_9SortOrderE0EiiyiiNS1_21identity_decomposer_tEEEvPT5_SB_PT3_PKSC_PT1_PKSG_PT2_PKSK_T4_iiT6__param_8];
	ld.param.u64 	%rd438, [_ZN3cub18CUB_300001_SM_10006detail10radix_sort29DeviceRadixSortOnesweepKernelINS1_5radix10policy_hubIiiyE10Policy1000ELNS0_9SortOrderE0EiiyiiNS1_21identity_decomposer_tEEEvPT5_SB_PT3_PKSC_PT1_PKSG_PT2_PKSK_T4_iiT6__param_4];
	cvta.to.global.u64 	%rd22, %rd438;
	shl.b32 	%r1591, %r1, 2;
	add.s32 	%r350, %r783, %r1591;
	setp.gt.s32 	%p151, %r349, %r2088;
	bar.sync 	0;
	@%p151 bra 	$L__BB17_225;
	ld.param.u32 	%r2112, [_ZN3cub18CUB_300001_SM_10006detail10radix_sort29DeviceRadixSortOnesweepKernelINS1_5radix10policy_hubIiiyE10Policy1000ELNS0_9SortOrderE0EiiyiiNS1_21identity_decomposer_tEEEvPT5_SB_PT3_PKSC_PT1_PKSG_PT2_PKSK_T4_iiT6__param_9];
	ld.shared.u32 	%r1593, [%r350];
	shr.u32 	%r1594, %r1593, %r2112;
	and.b32  	%r1595, %r1594, %r221;
	shl.b32 	%r1596, %r1595, 3;
	add.s32 	%r1598, %r783, 26112;
	add.s32 	%r1599, %r1598, %r1596;
	ld.shared.u64 	%rd113, [%r1599];
	add.s64 	%rd114, %rd113, %rd9;
	xor.b32  	%r1600, %r1593, -2147483648;
	shl.b64 	%rd115, %rd114, 2;
	add.s64 	%rd116, %rd22, %rd115;
	st.global.u32 	[%rd116], %r1600;
	bar.warp.sync 	-1;
	ld.shared.u32 	%r1601, [%r350+1536];
	shr.u32 	%r1602, %r1601, %r2112;
	and.b32  	%r1603, %r1602, %r221;
	shl.b32 	%r1604, %r1603, 3;
	add.s32 	%r1605, %r1598, %r1604;
	ld.shared.u64 	%rd117, [%r1605];
	add.s64 	%rd118, %rd117, %rd9;
	xor.b32  	%r1606, %r1601, -2147483648;
	shl.b64 	%rd119, %rd118, 2;
	add.s64 	%rd120, %rd22, %rd119;
	st.global.u32 	[%rd120+1536], %r1606;
	bar.warp.sync 	-1;
	ld.shared.u32 	%r1607, [%r350+3072];
	shr.u32 	%r1608, %r1607, %r2112;
	and.b32  	%r1609, %r1608, %r221;
	shl.b32 	%r1610, %r1609, 3;
	add.s32 	%r1611, %r1598, %r1610;
	ld.shared.u64 	%rd121, [%r1611];
	add.s64 	%rd122, %rd121, %rd9;
	xor.b32  	%r1612, %r1607, -2147483648;
	shl.b64 	%rd123, %rd122, 2;
	add.s64 	%rd124, %rd22, %rd123;
	st.global.u32 	[%rd124+3072], %r1612;
	bar.warp.sync 	-1;
	ld.shared.u32 	%r1613, [%r350+4608];
	shr.u32 	%r1614, %r1613, %r2112;
	and.b32  	%r1615, %r1614, %r221;
	shl.b32 	%r1616, %r1615, 3;
	add.s32 	%r1617, %r1598, %r1616;
	ld.shared.u64 	%rd125, [%r1617];
	add.s64 	%rd126, %rd125, %rd9;
	xor.b32  	%r1618, %r1613, -2147483648;
	shl.b64 	%rd127, %rd126, 2;
	add.s64 	%rd128, %rd22, %rd127;
	st.global.u32 	[%rd128+4608], %r1618;
	bar.warp.sync 	-1;
	ld.shared.u32 	%r1619, [%r350+6144];
	shr.u32 	%r1620, %r1619, %r2112;
	and.b32  	%r1621, %r1620, %r221;
	shl.b32 	%r1622, %r1621, 3;
	add.s32 	%r1623, %r1598, %r1622;
	ld.shared.u64 	%rd129, [%r1623];
	add.s64 	%rd130, %rd129, %rd9;
	xor.b32  	%r1624, %r1619, -2147483648;
	shl.b64 	%rd131, %rd130, 2;
	add.s64 	%rd132, %rd22, %rd131;
	st.global.u32 	[%rd132+6144], %r1624;
	bar.warp.sync 	-1;
	ld.shared.u32 	%r1625, [%r350+7680];
	shr.u32 	%r1626, %r1625, %r2112;
	and.b32  	%r1627, %r1626, %r221;
	shl.b32 	%r1628, %r1627, 3;
	add.s32 	%r1629, %r1598, %r1628;
	ld.shared.u64 	%rd133, [%r1629];
	add.s64 	%rd134, %rd133, %rd9;
	xor.b32  	%r1630, %r1625, -2147483648;
	shl.b64 	%rd135, %rd134, 2;
	add.s64 	%rd136, %rd22, %rd135;
	st.global.u32 	[%rd136+7680], %r1630;
	bar.warp.sync 	-1;
	ld.shared.u32 	%r1631, [%r350+9216];
	shr.u32 	%r1632, %r1631, %r2112;
	and.b32  	%r1633, %r1632, %r221;
	shl.b32 	%r1634, %r1633, 3;
	add.s32 	%r1635, %r1598, %r1634;
	ld.shared.u64 	%rd137, [%r1635];
	add.s64 	%rd138, %rd137, %rd9;
	xor.b32  	%r1636, %r1631, -2147483648;
	shl.b64 	%rd139, %rd138, 2;
	add.s64 	%rd140, %rd22, %rd139;
	st.global.u32 	[%rd140+9216], %r1636;
	bar.warp.sync 	-1;
	ld.shared.u32 	%r1637, [%r350+10752];
	shr.u32 	%r1638, %r1637, %r2112;
	and.b32  	%r1639, %r1638, %r221;
	shl.b32 	%r1640, %r1639, 3;
	add.s32 	%r1641, %r1598, %r1640;
	ld.shared.u64 	%rd141, [%r1641];
	add.s64 	%rd142, %rd141, %rd9;
	xor.b32  	%r1642, %r1637, -2147483648;
	shl.b64 	%rd143, %rd142, 2;
	add.s64 	%rd144, %rd22, %rd143;
	st.global.u32 	[%rd144+10752], %r1642;
	bar.warp.sync 	-1;
	ld.shared.u32 	%r1643, [%r350+12288];
	shr.u32 	%r1644, %r1643, %r2112;
	and.b32  	%r1645, %r1644, %r221;
	shl.b32 	%r1646, %r1645, 3;
	add.s32 	%r1647, %r1598, %r1646;
	ld.shared.u64 	%rd145, [%r1647];
	add.s64 	%rd146, %rd145, %rd9;
	xor.b32  	%r1648, %r1643, -2147483648;
	shl.b64 	%rd147, %rd146, 2;
	add.s64 	%rd148, %rd22, %rd147;
	st.global.u32 	[%rd148+12288], %r1648;
	bar.warp.sync 	-1;
	ld.shared.u32 	%r1649, [%r350+13824];
	shr.u32 	%r1650, %r1649, %r2112;
	and.b32  	%r1651, %r1650, %r221;
	shl.b32 	%r1652, %r1651, 3;
	add.s32 	%r1653, %r1598, %r1652;
	ld.shared.u64 	%rd149, [%r1653];
	add.s64 	%rd150, %rd149, %rd9;
	xor.b32  	%r1654, %r1649, -2147483648;
	shl.b64 	%rd151, %rd150, 2;
	add.s64 	%rd152, %rd22, %rd151;
	st.global.u32 	[%rd152+13824], %r1654;
	bar.warp.sync 	-1;
	ld.shared.u32 	%r1655, [%r350+15360];
	shr.u32 	%r1656, %r1655, %r2112;
	and.b32  	%r1657, %r1656, %r221;
	shl.b32 	%r1658, %r1657, 3;
	add.s32 	%r1659, %r1598, %r1658;
	ld.shared.u64 	%rd153, [%r1659];
	add.s64 	%rd154, %rd153, %rd9;
	xor.b32  	%r1660, %r1655, -2147483648;
	shl.b64 	%rd155, %rd154, 2;
	add.s64 	%rd156, %rd22, %rd155;
	st.global.u32 	[%rd156+15360], %r1660;
	bar.warp.sync 	-1;
	ld.shared.u32 	%r1661, [%r350+16896];
	shr.u32 	%r1662, %r1661, %r2112;
	and.b32  	%r1663, %r1662, %r221;
	shl.b32 	%r1664, %r1663, 3;
	add.s32 	%r1665, %r1598, %r1664;
	ld.shared.u64 	%rd157, [%r1665];
	add.s64 	%rd158, %rd157, %rd9;
	xor.b32  	%r1666, %r1661, -2147483648;
	shl.b64 	%rd159, %rd158, 2;
	add.s64 	%rd160, %rd22, %rd159;
	st.global.u32 	[%rd160+16896], %r1666;
	bar.warp.sync 	-1;
	ld.shared.u32 	%r1667, [%r350+18432];
	shr.u32 	%r1668, %r1667, %r2112;
	and.b32  	%r1669, %r1668, %r221;
	shl.b32 	%r1670, %r1669, 3;
	add.s32 	%r1671, %r1598, %r1670;
	ld.shared.u64 	%rd161, [%r1671];
	add.s64 	%rd162, %rd161, %rd9;
	xor.b32  	%r1672, %r1667, -2147483648;
	shl.b64 	%rd163, %rd162, 2;
	add.s64 	%rd164, %rd22, %rd163;
	st.global.u32 	[%rd164+18432], %r1672;
	bar.warp.sync 	-1;
	ld.shared.u32 	%r1673, [%r350+19968];
	shr.u32 	%r1674, %r1673, %r2112;
	and.b32  	%r1675, %r1674, %r221;
	shl.b32 	%r1676, %r1675, 3;
	add.s32 	%r1677, %r1598, %r1676;
	ld.shared.u64 	%rd165, [%r1677];
	add.s64 	%rd166, %rd165, %rd9;
	xor.b32  	%r1678, %r1673, -2147483648;
	shl.b64 	%rd167, %rd166, 2;
	add.s64 	%rd168, %rd22, %rd167;
	st.global.u32 	[%rd168+19968], %r1678;
	bar.warp.sync 	-1;
	ld.shared.u32 	%r1679, [%r350+21504];
	shr.u32 	%r1680, %r1679, %r2112;
	and.b32  	%r1681, %r1680, %r221;
	shl.b32 	%r1682, %r1681, 3;
	add.s32 	%r1683, %r1598, %r1682;
	ld.shared.u64 	%rd169, [%r1683];
	add.s64 	%rd170, %rd169, %rd9;
	xor.b32  	%r1684, %r1679, -2147483648;
	shl.b64 	%rd171, %rd170, 2;
	add.s64 	%rd172, %rd22, %rd171;
	st.global.u32 	[%rd172+21504], %r1684;
	bar.warp.sync 	-1;
	ld.shared.u32 	%r1685, [%r350+23040];
	shr.u32 	%r1686, %r1685, %r2112;
	and.b32  	%r1687, %r1686, %r221;
	shl.b32 	%r1688, %r1687, 3;
	add.s32 	%r1689, %r1598, %r1688;
	ld.shared.u64 	%rd173, [%r1689];
	add.s64 	%rd174, %rd173, %rd9;
	xor.b32  	%r1690, %r1685, -2147483648;
	shl.b64 	%rd175, %rd174, 2;
	add.s64 	%rd176, %rd22, %rd175;
	st.global.u32 	[%rd176+23040], %r1690;
	bar.warp.sync 	-1;
	ld.shared.u32 	%r1691, [%r350+24576];
	shr.u32 	%r1692, %r1691, %r2112;
	and.b32  	%r1693, %r1692, %r221;
	shl.b32 	%r1694, %r1693, 3;
	add.s32 	%r1695, %r1598, %r1694;
	ld.shared.u64 	%rd177, [%r1695];
	add.s64 	%rd178, %rd177, %rd9;
	xor.b32  	%r1696, %r1691, -2147483648;
	shl.b64 	%rd179, %rd178, 2;
	add.s64 	%rd180, %rd22, %rd179;
	st.global.u32 	[%rd180+24576], %r1696;
	bar.warp.sync 	-1;
	bra.uni 	$L__BB17_260;
$L__BB17_225:
	ld.param.u32 	%r2089, [_ZN3cub18CUB_300001_SM_10006detail10radix_sort29DeviceRadixSortOnesweepKernelINS1_5radix10policy_hubIiiyE10Policy1000ELNS0_9SortOrderE0EiiyiiNS1_21identity_decomposer_tEEEvPT5_SB_PT3_PKSC_PT1_PKSG_PT2_PKSK_T4_iiT6__param_8];
	mad.lo.s32 	%r351, %r3, -6528, %r2089;
	setp.ge.s32 	%p152, %r1, %r351;
	@%p152 bra 	$L__BB17_227;
	ld.param.u32 	%r2113, [_ZN3cub18CUB_300001_SM_10006detail10radix_sort29DeviceRadixSortOnesweepKernelINS1_5radix10policy_hubIiiyE10Policy1000ELNS0_9SortOrderE0EiiyiiNS1_21identity_decomposer_tEEEvPT5_SB_PT3_PKSC_PT1_PKSG_PT2_PKSK_T4_iiT6__param_9];
	ld.shared.u32 	%r1697, [%r350];
	shr.u32 	%r1698, %r1697, %r2113;
	and.b32  	%r1699, %r1698, %r221;
	shl.b32 	%r1700, %r1699, 3;
	add.s32 	%r1702, %r783, %r1700;
	ld.shared.u64 	%rd181, [%r1702+26112];
	xor.b32  	%r1703, %r1697, -2147483648;
	add.s64 	%rd182, %rd181, %rd9;
	shl.b64 	%rd183, %rd182, 2;
	add.s64 	%rd184, %rd22, %rd183;
	st.global.u32 	[%rd184], %r1703;
$L__BB17_227:
	bar.warp.sync 	-1;
	add.s32 	%r1704, %r1, 384;
	setp.ge.s32 	%p153, %r1704, %r351;
	@%p153 bra 	$L__BB17_229;
	ld.param.u32 	%r2114, [_ZN3cub18CUB_300001_SM_10006detail10radix_sort29DeviceRadixSortOnesweepKernelINS1_5radix10policy_hubIiiyE10Policy1000ELNS0_9SortOrderE0EiiyiiNS1_21identity_decomposer_tEEEvPT5_SB_PT3_PKSC_PT1_PKSG_PT2_PKSK_T4_iiT6__param_9];
	ld.shared.u32 	%r1705, [%r350+1536];
	shr.u32 	%r1706, %r1705, %r2114;
	and.b32  	%r1707, %r1706, %r221;
	shl.b32 	%r1708, %r1707, 3;
	add.s32 	%r1710, %r783, %r1708;
	ld.shared.u64 	%rd185, [%r1710+26112];
	xor.b32  	%r1711, %r1705, -2147483648;
	add.s64 	%rd186, %rd185, %rd9;
	shl.b64 	%rd187, %rd186, 2;
	add.s64 	%rd188, %rd22, %rd187;
	st.global.u32 	[%rd188+1536], %r1711;
$L__BB17_229:
	bar.warp.sync 	-1;
	add.s32 	%r1712, %r1, 768;
	setp.ge.s32 	%p154, %r1712, %r351;
	@%p154 bra 	$L__BB17_231;
	ld.param.u32 	%r2115, [_ZN3cub18CUB_300001_SM_10006detail10radix_sort29DeviceRadixSortOnesweepKernelINS1_5radix10policy_hubIiiyE10Policy1000ELNS0_9SortOrderE0EiiyiiNS1_21identity_decomposer_tEEEvPT5_SB_PT3_PKSC_PT1_PKSG_PT2_PKSK_T4_iiT6__param_9];
	ld.shared.u32 	%r1713, [%r350+3072];
	shr.u32 	%r1714, %r1713, %r2115;
	and.b32  	%r1715, %r1714, %r221;
	shl.b32 	%r1716, %r1715, 3;
	add.s32 	%r1718, %r783, %r1716;
	ld.shared.u64 	%rd189, [%r1718+26112];
	xor.b32  	%r1719, %r1713, -2147483648;
	add.s64 	%rd190, %rd189, %rd9;
	shl.b64 	%rd191, %rd190, 2;
	add.s64 	%rd192, %rd22, %rd191;
	st.global.u32 	[%rd192+3072], %r1719;
$L__BB17_231:
	bar.warp.sync 	-1;
	add.s32 	%r1720, %r1, 1152;
	setp.ge.s32 	%p155, %r1720, %r351;
	@%p155 bra 	$L__BB17_233;
	ld.param.u32 	%r2116, [_ZN3cub18CUB_300001_SM_10006detail10radix_sort29DeviceRadixSortOnesweepKernelINS1_5radix10policy_hubIiiyE10Policy1000ELNS0_9SortOrderE0EiiyiiNS1_21identity_decomposer_tEEEvPT5_SB_PT3_PKSC_PT1_PKSG_PT2_PKSK_T4_iiT6__param_9];
	ld.shared.u32 	%r1721, [%r350+4608];
	shr.u32 	%r1722, %r1721, %r2116;
	and.b32  	%r1723, %r1722, %r221;
	shl.b32 	%r1724, %r1723, 3;
	add.s32 	%r1726, %r783, %r1724;
	ld.shared.u64 	%rd193, [%r1726+26112];
	xor.b32  	%r1727, %r1721, -2147483648;
	add.s64 	%rd194, %rd193, %rd9;
	shl.b64 	%rd195, %rd194, 2;
	add.s64 	%rd196, %rd22, %rd195;
	st.global.u32 	[%rd196+4608], %r1727;
$L__BB17_233:
	bar.warp.sync 	-1;
	add.s32 	%r1728, %r1, 1536;
	setp.ge.s32 	%p156, %r1728, %r351;
	@%p156 bra 	$L__BB17_235;
	ld.param.u32 	%r2117, [_ZN3cub18CUB_300001_SM_10006detail10radix_sort29DeviceRadixSortOnesweepKernelINS1_5radix10policy_hubIiiyE10Policy1000ELNS0_9SortOrderE0EiiyiiNS1_21identity_decomposer_tEEEvPT5_SB_PT3_PKSC_PT1_PKSG_PT2_PKSK_T4_iiT6__param_9];
	ld.shared.u32 	%r1729, [%r350+6144];
	shr.u32 	%r1730, %r1729, %r2117;
	and.b32  	%r1731, %r1730, %r221;
	shl.b32 	%r1732, %r1731, 3;
	add.s32 	%r1734, %r783, %r1732;
	ld.shared.u64 	%rd197, [%r1734+26112];
	xor.b32  	%r1735, %r1729, -2147483648;
	add.s64 	%rd198, %rd197, %rd9;
	shl.b64 	%rd199, %rd198, 2;
	add.s64 	%rd200, %rd22, %rd199;
	st.global.u32 	[%rd200+6144], %r1735;
$L__BB17_235:
	bar.warp.sync 	-1;
	add.s32 	%r1736, %r1, 1920;
	setp.ge.s32 	%p157, %r1736, %r351;
	@%p157 bra 	$L__BB17_237;
	ld.param.u32 	%r2118, [_ZN3cub18CUB_300001_SM_10006detail10radix_sort29DeviceRadixSortOnesweepKernelINS1_5radix10policy_hubIiiyE10Policy1000ELNS0_9SortOrderE0EiiyiiNS1_21identity_decomposer_tEEEvPT5_SB_PT3_PKSC_PT1_PKSG_PT2_PKSK_T4_iiT6__param_9];
	ld.shared.u32 	%r1737, [%r350+7680];
	shr.u32 	%r1738, %r1737, %r2118;
	and.b32  	%r1739, %r1738, %r221;
	shl.b32 	%r1740, %r1739, 3;
	add.s32 	%r1742, %r783, %r1740;
	ld.shared.u64 	%rd201, [%r1742+26112];
	xor.b32  	%r1743, %r1737, -2147483648;
	add.s64 	%rd202, %rd201, %rd9;
	shl.b64 	%rd203, %rd202, 2;
	add.s64 	%rd204, %rd22, %rd203;
	st.global.u32 	[%rd204+7680], %r1743;
$L__BB17_237:
	bar.warp.sync 	-1;
	add.s32 	%r1744, %r1, 2304;
	setp.ge.s32 	%p158, %r1744, %r351;
	@%p158 bra 	$L__BB17_239;
	ld.param.u32 	%r2119, [_ZN3cub18CUB_300001_SM_10006detail10radix_sort29DeviceRadixSortOnesweepKernelINS1_5radix10policy_hubIiiyE10Policy1000ELNS0_9SortOrderE0EiiyiiNS1_21identity_decomposer_tEEEvPT5_SB_PT3_PKSC_PT1_PKSG_PT2_PKSK_T4_iiT6__param_9];
	ld.shared.u32 	%r1745, [%r350+9216];
	shr.u32 	%r1746, %r1745, %r2119;
	and.b32  	%r1747, %r1746, %r221;
	shl.b32 	%r1748, %r1747, 3;
	add.s32 	%r1750, %r783, %r1748;
	ld.shared.u64 	%rd205, [%r1750+26112];
	xor.b32  	%r1751, %r1745, -2147483648;
	add.s64 	%rd206, %rd205, %rd9;
	shl.b64 	%rd207, %rd206, 2;
	add.s64 	%rd208, %rd22, %rd207;
	st.global.u32 	[%rd208+9216], %r1751;
$L__BB17_239:
	bar.warp.sync 	-1;
	add.s32 	%r1752, %r1, 2688;
	setp.ge.s32 	%p159, %r1752, %r351;
	@%p159 bra 	$L__BB17_241;
	ld.param.u32 	%r2120, [_ZN3cub18CUB_300001_SM_10006detail10radix_sort29DeviceRadixSortOnesweepKernelINS1_5radix10policy_hubIiiyE10Policy1000ELNS0_9SortOrderE0EiiyiiNS1_21identity_decomposer_tEEEvPT5_SB_PT3_PKSC_PT1_PKSG_PT2_PKSK_T4_iiT6__param_9];
	ld.shared.u32 	%r1753, [%r350+10752];
	shr.u32 	%r1754, %r1753, %r2120;
	and.b32  	%r1755, %r1754, %r221;
	shl.b32 	%r1756, %r1755, 3;
	add.s32 	%r1758, %r783, %r1756;
	ld.shared.u64 	%rd209, [%r1758+26112];
	xor.b32  	%r1759, %r1753, -2147483648;
	add.s64 	%rd210, %rd209, %rd9;
	shl.b64 	%rd211, %rd210, 2;
	add.s64 	%rd212, %rd22, %rd211;
	st.global.u32 	[%rd212+10752], %r1759;
$L__BB17_241:
	bar.warp.sync 	-1;
	or.b32  	%r1760, %r1, 3072;
	setp.ge.s32 	%p160, %r1760, %r351;
	@%p160 bra 	$L__BB17_243;
	ld.param.u32 	%r2121, [_ZN3cub18CUB_300001_SM_10006detail10radix_sort29DeviceRadixSortOnesweepKernelINS1_5radix10policy_hubIiiyE10Policy1000ELNS0_9SortOrderE0EiiyiiNS1_21identity_decomposer_tEEEvPT5_SB_PT3_PKSC_PT1_PKSG_PT2_PKSK_T4_iiT6__param_9];
	ld.shared.u32 	%r1761, [%r350+12288];
	shr.u32 	%r1762, %r1761, %r2121;
	and.b32  	%r1763, %r1762, %r221;
	shl.b32 	%r1764, %r1763, 3;
	add.s32 	%r1766, %r783, %r1764;
	ld.shared.u64 	%rd213, [%r1766+26112];
	xor.b32  	%r1767, %r1761, -2147483648;
	add.s64 	%rd214, %rd213, %rd9;
	shl.b64 	%rd215, %rd214, 2;
	add.s64 	%rd216, %rd22, %rd215;
	st.global.u32 	[%rd216+12288], %r1767;
$L__BB17_243:
	bar.warp.sync 	-1;
	add.s32 	%r1768, %r1, 3456;
	setp.ge.s32 	%p161, %r1768, %r351;
	@%p161 bra 	$L__BB17_245;
	ld.param.u32 	%r2122, [_ZN3cub18CUB_300001_SM_10006detail10radix_sort29DeviceRadixSortOnesweepKernelINS1_5radix10policy_hubIiiyE10Policy1000ELNS0_9SortOrderE0EiiyiiNS1_21identity_decomposer_tEEEvPT5_SB_PT3_PKSC_PT1_PKSG_PT2_PKSK_T4_iiT6__param_9];
	ld.shared.u32 	%r1769, [%r350+13824];
	shr.u32 	%r1770, %r1769, %r2122;
	and.b32  	%r1771, %r1770, %r221;
	shl.b32 	%r1772, %r1771, 3;
	add.s32 	%r1774, %r783, %r1772;
	ld.shared.u64 	%rd217, [%r1774+26112];
	xor.b32  	%r1775, %r1769, -2147483648;
	add.s64 	%rd218, %rd217, %rd9;
	shl.b64 	%rd219, %rd218, 2;
	add.s64 	%rd220, %rd22, %rd219;
	st.global.u32 	[%rd220+13824], %r1775;
$L__BB17_245:
	bar.warp.sync 	-1;
	add.s32 	%r1776, %r1, 3840;
	setp.ge.s32 	%p162, %r1776, %r351;
	@%p162 bra 	$L__BB17_247;
	ld.param.u32 	%r2123, [_ZN3cub18CUB_300001_SM_10006detail10radix_sort29DeviceRadixSortOnesweepKernelINS1_5radix10policy_hubIiiyE10Policy1000ELNS0_9SortOrderE0EiiyiiNS1_21identity_decomposer_tEEEvPT5_SB_PT3_PKSC_PT1_PKSG_PT2_PKSK_T4_iiT6__param_9];
	ld.shared.u32 	%r1777, [%r350+15360];
	shr.u32 	%r1778, %r1777, %r2123;
	and.b32  	%r1779, %r1778, %r221;
	shl.b32 	%r1780, %r1779, 3;
	add.s32 	%r1782, %r783, %r1780;
	ld.shared.u64 	%rd221, [%r1782+26112];
	xor.b32  	%r1783, %r1777, -2147483648;
	add.s64 	%rd222, %rd221, %rd9;
	shl.b64 	%rd223, %rd222, 2;
	add.s64 	%rd224, %rd22, %rd223;
	st.global.u32 	[%rd224+15360], %r1783;
$L__BB17_247:
	bar.warp.sync 	-1;
	add.s32 	%r1784, %r1, 4224;
	setp.ge.s32 	%p163, %r1784, %r351;
	@%p163 bra 	$L__BB17_249;
	ld.param.u32 	%r2124, [_ZN3cub18CUB_300001_SM_10006detail10radix_sort29DeviceRadixSortOnesweepKernelINS1_5radix10policy_hubIiiyE10Policy1000ELNS0_9SortOrderE0EiiyiiNS1_21identity_decomposer_tEEEvPT5_SB_PT3_PKSC_PT1_PKSG_PT2_PKSK_T4_iiT6__param_9];
	ld.shared.u32 	%r1785, [%r350+16896];
	shr.u32 	%r1786, %r1785, %r2124;
	and.b32  	%r1787, %r1786, %r221;
	shl.b32 	%r1788, %r1787, 3;
	add.s32 	%r1790, %r783, %r1788;
	ld.shared.u64 	%rd225, [%r1790+26112];
	xor.b32  	%r1791, %r1785, -2147483648;
	add.s64 	%rd226, %rd225, %rd9;
	shl.b64 	%rd227, %rd226, 2;
	add.s64 	%rd228, %rd22, %rd227;
	st.global.u32 	[%rd228+16896], %r1791;
$L__BB17_249:
	bar.warp.sync 	-1;
	add.s32 	%r1792, %r1, 4608;
	setp.ge.s32 	%p164, %r1792, %r351;
	@%p164 bra 	$L__BB17_251;
	ld.param.u32 	%r2125, [_ZN3cub18CUB_300001_SM_10006detail10radix_sort29DeviceRadixSortOnesweepKernelINS1_5radix10policy_hubIiiyE10Policy1000ELNS0_9SortOrderE0EiiyiiNS1_21identity_decomposer_tEEEvPT5_SB_PT3_PKSC_PT1_PKSG_PT2_PKSK_T4_iiT6__param_9];
	ld.shared.u32 	%r1793, [%r350+18432];
	shr.u32 	%r1794, %r1793, %r2125;
	and.b32  	%r1795, %r1794, %r221;
	shl.b32 	%r1796, %r1795, 3;
	add.s32 	%r1798, %r783, %r1796;
	ld.shared.u64 	%rd229, [%r1798+26112];
	xor.b32  	%r1799, %r1793, -2147483648;
	add.s64 	%rd230, %rd229, %rd9;
	shl.b64 	%rd231, %rd230, 2;
	add.s64 	%rd232, %rd22, %rd231;
	st.global.u32 	[%rd232+18432], %r1799;
$L__BB17_251:
	bar.warp.sync 	-1;
	add.s32 	%r1800, %r1, 4992;
	setp.ge.s32 	%p165, %r1800, %r351;
	@%p165 bra 	$L__BB17_253;
	ld.param.u32 	%r2126, [_ZN3cub18CUB_300001_SM_10006detail10radix_sort29DeviceRadixSortOnesweepKernelINS1_5radix10policy_hubIiiyE10Policy1000ELNS0_9SortOrderE0EiiyiiNS1_21identity_decomposer_tEEEvPT5_SB_PT3_PKSC_PT1_PKSG_PT2_PKSK_T4_iiT6__param_9];
	ld.shared.u32 	%r1801, [%r350+19968];
	shr.u32 	%r1802, %r1801, %r2126;
	and.b32  	%r1803, %r1802, %r221;
	shl.b32 	%r1804, %r1803, 3;
	add.s32 	%r1806, %r783, %r1804;
	ld.shared.u64 	%rd233, [%r1806+26112];
	xor.b32  	%r1807, %r1801, -2147483648;
	add.s64 	%rd234, %rd233, %rd9;
	shl.b64 	%rd235, %rd234, 2;
	add.s64 	%rd236, %rd22, %rd235;
	st.global.u32 	[%rd236+19968], %r1807;
$L__BB17_253:
	bar.warp.sync 	-1;
	add.s32 	%r1808, %r1, 5376;
	setp.ge.s32 	%p166, %r1808, %r351;
	@%p166 bra 	$L__BB17_255;
	ld.param.u32 	%r2127, [_ZN3cub18CUB_300001_SM_10006detail10radix_sort29DeviceRadixSortOnesweepKernelINS1_5radix10policy_hubIiiyE10Policy1000ELNS0_9SortOrderE0EiiyiiNS1_21identity_decomposer_tEEEvPT5_SB_PT3_PKSC_PT1_PKSG_PT2_PKSK_T4_iiT6__param_9];
	ld.shared.u32 	%r1809, [%r350+21504];
	shr.u32 	%r1810, %r1809, %r2127;
	and.b32  	%r1811, %r1810, %r221;
	shl.b32 	%r1812, %r1811, 3;
	add.s32 	%r1814, %r783, %r1812;
	ld.shared.u64 	%rd237, [%r1814+26112];
	xor.b32  	%r1815, %r1809, -2147483648;
	add.s64 	%rd238, %rd237, %rd9;
	shl.b64 	%rd239, %rd238, 2;
	add.s64 	%rd240, %rd22, %rd239;
	st.global.u32 	[%rd240+21504], %r1815;
$L__BB17_255:
	bar.warp.sync 	-1;
	add.s32 	%r1816, %r1, 5760;
	setp.ge.s32 	%p167, %r1816, %r351;
	@%p167 bra 	$L__BB17_257;
	ld.param.u32 	%r2128, [_ZN3cub18CUB_300001_SM_10006detail10radix_sort29DeviceRadixSortOnesweepKernelINS1_5radix10policy_hubIiiyE10Policy1000ELNS0_9SortOrderE0EiiyiiNS1_21identity_decomposer_tEEEvPT5_SB_PT3_PKSC_PT1_PKSG_PT2_PKSK_T4_iiT6__param_9];
	ld.shared.u32 	%r1817, [%r350+23040];
	shr.u32 	%r1818, %r1817, %r2128;
	and.b32  	%r1819, %r1818, %r221;
	shl.b32 	%r1820, %r1819, 3;
	add.s32 	%r1822, %r783, %r1820;
	ld.shared.u64 	%rd241, [%r1822+26112];
	xor.b32  	%r1823, %r1817, -2147483648;
	add.s64 	%rd242, %rd241, %rd9;
	shl.b64 	%rd243, %rd242, 2;
	add.s64 	%rd244, %rd22, %rd243;
	st.global.u32 	[%rd244+23040], %r1823;
$L__BB17_257:
	bar.warp.sync 	-1;
	or.b32  	%r1824, %r1, 6144;
	setp.ge.s32 	%p168, %r1824, %r351;
	@%p168 bra 	$L__BB17_259;
	ld.param.u32 	%r2129, [_ZN3cub18CUB_300001_SM_10006detail10radix_sort29DeviceRadixSortOnesweepKernelINS1_5radix10policy_hubIiiyE10Policy1000ELNS0_9SortOrderE0EiiyiiNS1_21identity_decomposer_tEEEvPT5_SB_PT3_PKSC_PT1_PKSG_PT2_PKSK_T4_iiT6__param_9];
	ld.shared.u32 	%r1825, [%r350+24576];
	shr.u32 	%r1826, %r1825, %r2129;
	and.b32  	%r1827, %r1826, %r221;
	shl.b32 	%r1828, %r1827, 3;
	add.s32 	%r1830, %r783, %r1828;
	ld.shared.u64 	%rd245, [%r1830+26112];
	xor.b32  	%r1831, %r1825, -2147483648;
	add.s64 	%rd246, %rd245, %rd9;
	shl.b64 	%rd247, %rd246, 2;
	add.s64 	%rd248, %rd22, %rd247;
	st.global.u32 	[%rd248+24576], %r1831;
$L__BB17_259:
	bar.warp.sync 	-1;
$L__BB17_260:
	ld.param.u32 	%r2130, [_ZN3cub18CUB_300001_SM_10006detail10radix_sort29DeviceRadixSortOnesweepKernelINS1_5radix10policy_hubIiiyE10Policy1000ELNS0_9SortOrderE0EiiyiiNS1_21identity_decomposer_tEEEvPT5_SB_PT3_PKSC_PT1_PKSG_PT2_PKSK_T4_iiT6__param_9];
	ld.param.u32 	%r2090, [_ZN3cub18CUB_300001_SM_10006detail10radix_sort29DeviceRadixSortOnesweepKernelINS1_5radix10policy_hubIiiyE10Policy1000ELNS0_9SortOrderE0EiiyiiNS1_21identity_decomposer_tEEEvPT5_SB_PT3_PKSC_PT1_PKSG_PT2_PKSK_T4_iiT6__param_8];
	setp.gt.s32 	%p169, %r349, %r2090;
	ld.shared.u32 	%r1832, [%r350];
	shr.u32 	%r1833, %r1832, %r2130;
	and.b32  	%r352, %r1833, %r221;
	ld.shared.u32 	%r1834, [%r350+1536];
	shr.u32 	%r1835, %r1834, %r2130;
	and.b32  	%r353, %r1835, %r221;
	ld.shared.u32 	%r1836, [%r350+3072];
	shr.u32 	%r1837, %r1836, %r2130;
	and.b32  	%r354, %r1837, %r221;
	ld.shared.u32 	%r1838, [%r350+4608];
	shr.u32 	%r1839, %r1838, %r2130;
	and.b32  	%r355, %r1839, %r221;
	ld.shared.u32 	%r1840, [%r350+6144];
	shr.u32 	%r1841, %r1840, %r2130;
	and.b32  	%r356, %r1841, %r221;
	ld.shared.u32 	%r1842, [%r350+7680];
	shr.u32 	%r1843, %r1842, %r2130;
	and.b32  	%r357, %r1843, %r221;
	ld.shared.u32 	%r1844, [%r350+9216];
	shr.u32 	%r1845, %r1844, %r2130;
	and.b32  	%r358, %r1845, %r221;
	ld.shared.u32 	%r1846, [%r350+10752];
	shr.u32 	%r1847, %r1846, %r2130;
	and.b32  	%r359, %r1847, %r221;
	ld.shared.u32 	%r1848, [%r350+12288];
	shr.u32 	%r1849, %r1848, %r2130;
	and.b32  	%r360, %r1849, %r221;
	ld.shared.u32 	%r1850, [%r350+13824];
	shr.u32 	%r1851, %r1850, %r2130;
	and.b32  	%r361, %r1851, %r221;
	ld.shared.u32 	%r1852, [%r350+15360];
	shr.u32 	%r1853, %r1852, %r2130;
	and.b32  	%r362, %r1853, %r221;
	ld.shared.u32 	%r1854, [%r350+16896];
	shr.u32 	%r1855, %r1854, %r2130;
	and.b32  	%r363, %r1855, %r221;
	ld.shared.u32 	%r1856, [%r350+18432];
	shr.u32 	%r1857, %r1856, %r2130;
	and.b32  	%r364, %r1857, %r221;
	ld.shared.u32 	%r1858, [%r350+19968];
	shr.u32 	%r1859, %r1858, %r2130;
	and.b32  	%r365, %r1859, %r221;
	ld.shared.u32 	%r1860, [%r350+21504];
	shr.u32 	%r1861, %r1860, %r2130;
	and.b32  	%r366, %r1861, %r221;
	ld.shared.u32 	%r1862, [%r350+23040];
	shr.u32 	%r1863, %r1862, %r2130;
	and.b32  	%r367, %r1863, %r221;
	ld.shared.u32 	%r1864, [%r350+24576];
	shr.u32 	%r1865, %r1864, %r2130;
	and.b32  	%r368, %r1865, %r221;
	@%p169 bra 	$L__BB17_262;
	ld.param.u64 	%rd443, [_ZN3cub18CUB_300001_SM_10006detail10radix_sort29DeviceRadixSortOnesweepKernelINS1_5radix10policy_hubIiiyE10Policy1000ELNS0_9SortOrderE0EiiyiiNS1_21identity_decomposer_tEEEvPT5_SB_PT3_PKSC_PT1_PKSG_PT2_PKSK_T4_iiT6__param_7];
	cvta.to.global.u64 	%rd249, %rd443;
	and.b32  	%r1869, %r1, 31;
	or.b32  	%r1870, %r647, %r1869;
	cvt.u64.u32 	%rd250, %r1870;
	mul.lo.s32 	%r1871, %r3, 6528;
	cvt.s64.s32 	%rd251, %r1871;
	add.s64 	%rd252, %rd250, %rd251;
	shl.b64 	%rd253, %rd252, 2;
	add.s64 	%rd254, %rd249, %rd253;
	ld.global.u32 	%r2266, [%rd254];
	ld.global.u32 	%r2267, [%rd254+128];
	ld.global.u32 	%r2268, [%rd254+256];
	ld.global.u32 	%r2269, [%rd254+384];
	ld.global.u32 	%r2270, [%rd254+512];
	ld.global.u32 	%r2271, [%rd254+640];
	ld.global.u32 	%r2272, [%rd254+768];
	ld.global.u32 	%r2273, [%rd254+896];
	ld.global.u32 	%r2274, [%rd254+1024];
	ld.global.u32 	%r2275, [%rd254+1152];
	ld.global.u32 	%r2276, [%rd254+1280];
	ld.global.u32 	%r2277, [%rd254+1408];
	ld.global.u32 	%r2278, [%rd254+1536];
	ld.global.u32 	%r2279, [%rd254+1664];
	ld.global.u32 	%r2280, [%rd254+1792];
	ld.global.u32 	%r2281, [%rd254+1920];
	ld.global.u32 	%r2282, [%rd254+2048];
	bra.uni 	$L__BB17_296;
$L__BB17_262:
	ld.param.u32 	%r2091, [_ZN3cub18CUB_300001_SM_10006detail10radix_sort29DeviceRadixSortOnesweepKernelINS1_5radix10policy_hubIiiyE10Policy1000ELNS0_9SortOrderE0EiiyiiNS1_21identity_decomposer_tEEEvPT5_SB_PT3_PKSC_PT1_PKSG_PT2_PKSK_T4_iiT6__param_8];
	ld.param.u64 	%rd444, [_ZN3cub18CUB_300001_SM_10006detail10radix_sort29DeviceRadixSortOnesweepKernelINS1_5radix10policy_hubIiiyE10Policy1000ELNS0_9SortOrderE0EiiyiiNS1_21identity_decomposer_tEEEvPT5_SB_PT3_PKSC_PT1_PKSG_PT2_PKSK_T4_iiT6__param_7];
	cvta.to.global.u64 	%rd255, %rd444;
	add.s64 	%rd23, %rd255, %rd63;
	cvt.u32.u64 	%r1874, %rd7;
	sub.s32 	%r386, %r2091, %r649;
	setp.ge.s32 	%p170, %r1874, %r386;
	@%p170 bra 	$L__BB17_264;
	ld.global.u32 	%r2266, [%rd23];
$L__BB17_264:
	add.s32 	%r1877, %r1874, 32;
	setp.ge.s32 	%p171, %r1877, %r386;
	@%p171 bra 	$L__BB17_266;
	ld.global.u32 	%r2267, [%rd23+128];
$L__BB17_266:
	add.s32 	%r1880, %r1874, 64;
	setp.ge.s32 	%p172, %r1880, %r386;
	@%p172 bra 	$L__BB17_268;
	ld.global.u32 	%r2268, [%rd23+256];
$L__BB17_268:
	add.s32 	%r1883, %r1874, 96;
	setp.ge.s32 	%p173, %r1883, %r386;
	@%p173 bra 	$L__BB17_270;
	ld.global.u32 	%r2269, [%rd23+384];
$L__BB17_270:
	add.s32 	%r1886, %r1874, 128;
	setp.ge.s32 	%p174, %r1886, %r386;
	@%p174 bra 	$L__BB17_272;
	ld.global.u32 	%r2270, [%rd23+512];
$L__BB17_272:
	add.s32 	%r1889, %r1874, 160;
	setp.ge.s32 	%p175, %r1889, %r386;
	@%p175 bra 	$L__BB17_274;
	ld.global.u32 	%r2271, [%rd23+640];
$L__BB17_274:
	add.s32 	%r1892, %r1874, 192;
	setp.ge.s32 	%p176, %r1892, %r386;
	@%p176 bra 	$L__BB17_276;
	ld.global.u32 	%r2272, [%rd23+768];
$L__BB17_276:
	add.s32 	%r1895, %r1874, 224;
	setp.ge.s32 	%p177, %r1895, %r386;
	@%p177 bra 	$L__BB17_278;
	ld.param.u64 	%rd445, [_ZN3cub18CUB_300001_SM_10006detail10radix_sort29DeviceRadixSortOnesweepKernelINS1_5radix10policy_hubIiiyE10Policy1000ELNS0_9SortOrderE0EiiyiiNS1_21identity_decomposer_tEEEvPT5_SB_PT3_PKSC_PT1_PKSG_PT2_PKSK_T4_iiT6__param_7];
	cvta.to.global.u64 	%rd259, %rd445;
	cvt.s64.s32 	%rd260, %r649;
	add.s64 	%rd261, %rd7, %rd260;
	shl.b64 	%rd262, %rd261, 2;
	add.s64 	%rd263, %rd259, %rd262;
	ld.global.u32 	%r2273, [%rd263+896];
$L__BB17_278:
	add.s32 	%r1899, %r1874, 256;
	setp.ge.s32 	%p178, %r1899, %r386;
	@%p178 bra 	$L__BB17_280;
	ld.param.u64 	%rd446, [_ZN3cub18CUB_300001_SM_10006detail10radix_sort29DeviceRadixSortOnesweepKernelINS1_5radix10policy_hubIiiyE10Policy1000ELNS0_9SortOrderE0EiiyiiNS1_21identity_decomposer_tEEEvPT5_SB_PT3_PKSC_PT1_PKSG_PT2_PKSK_T4_iiT6__param_7];
	cvta.to.global.u64 	%rd264, %rd446;
	cvt.s64.s32 	%rd265, %r649;
	add.s64 	%rd266, %rd7, %rd265;
	shl.b64 	%rd267, %rd266, 2;
	add.s64 	%rd268, %rd264, %rd267;
	ld.global.u32 	%r2274, [%rd268+1024];
$L__BB17_280:
	add.s32 	%r1903, %r1874, 288;
	setp.ge.s32 	%p179, %r1903, %r386;
	@%p179 bra 	$L__BB17_282;
	ld.param.u64 	%rd447, [_ZN3cub18CUB_300001_SM_10006detail10radix_sort29DeviceRadixSortOnesweepKernelINS1_5radix10policy_hubIiiyE10Policy1000ELNS0_9SortOrderE0EiiyiiNS1_21identity_decomposer_tEEEvPT5_SB_PT3_PKSC_PT1_PKSG_PT2_PKSK_T4_iiT6__param_7];
	cvta.to.global.u64 	%rd269, %rd447;
	cvt.s64.s32 	%rd270, %r649;
	add.s64 	%rd271, %rd7, %rd270;
	shl.b64 	%rd272, %rd271, 2;
	add.s64 	%rd273, %rd269, %rd272;
	ld.global.u32 	%r2275, [%rd273+1152];
$L__BB17_282:
	add.s32 	%r1907, %r1874, 320;
	setp.ge.s32 	%p180, %r1907, %r386;
	@%p180 bra 	$L__BB17_284;
	ld.param.u64 	%rd448, [_ZN3cub18CUB_300001_SM_10006detail10radix_sort29DeviceRadixSortOnesweepKernelINS1_5radix10policy_hubIiiyE10Policy1000ELNS0_9SortOrderE0EiiyiiNS1_21identity_decomposer_tEEEvPT5_SB_PT3_PKSC_PT1_PKSG_PT2_PKSK_T4_iiT6__param_7];
	cvta.to.global.u64 	%rd274, %rd448;
	cvt.s64.s32 	%rd275, %r649;
	add.s64 	%rd276, %rd7, %rd275;
	shl.b64 	%rd277, %rd276, 2;
	add.s64 	%rd278, %rd274, %rd277;
	ld.global.u32 	%r2276, [%rd278+1280];
$L__BB17_284:
	add.s32 	%r1911, %r1874, 352;
	setp.ge.s32 	%p181, %r1911, %r386;
	@%p181 bra 	$L__BB17_286;
	ld.param.u64 	%rd449, [_ZN3cub18CUB_300001_SM_10006detail10radix_sort29DeviceRadixSortOnesweepKernelINS1_5radix10policy_hubIiiyE10Policy1000ELNS0_9SortOrderE0EiiyiiNS1_21identity_decomposer_tEEEvPT5_SB_PT3_PKSC_PT1_PKSG_PT2_PKSK_T4_iiT6__param_7];
	cvta.to.global.u64 	%rd279, %rd449;
	mul.lo.s32 	%r1912, %r3, 6528;
	cvt.s64.s32 	%rd280, %r1912;
	add.s64 	%rd281, %rd7, %rd280;
	shl.b64 	%rd282, %rd281, 2;
	add.s64 	%rd283, %rd279, %rd282;
	ld.global.u32 	%r2277, [%rd283+1408];
$L__BB17_286:
	add.s32 	%r1915, %r1874, 384;
	setp.ge.s32 	%p182, %r1915, %r386;
	@%p182 bra 	$L__BB17_288;
	ld.param.u64 	%rd450, [_ZN3cub18CUB_300001_SM_10006detail10radix_sort29DeviceRadixSortOnesweepKernelINS1_5radix10policy_hubIiiyE10Policy1000ELNS0_9SortOrderE0EiiyiiNS1_21identity_decomposer_tEEEvPT5_SB_PT3_PKSC_PT1_PKSG_PT2_PKSK_T4_iiT6__param_7];
	cvta.to.global.u64 	%rd284, %rd450;
	mul.lo.s32 	%r1916, %r3, 6528;
	cvt.s64.s32 	%rd285, %r1916;
	add.s64 	%rd286, %rd7, %rd285;
	shl.b64 	%rd287, %rd286, 2;
	add.s64 	%rd288, %rd284, %rd287;
	ld.global.u32 	%r2278, [%rd288+1536];
$L__BB17_288:
	cvt.u32.u64 	%r1918, %rd7;
	add.s32 	%r1919, %r1918, 416;
	setp.ge.s32 	%p183, %r1919, %r386;
	@%p183 bra 	$L__BB17_290;
	ld.param.u64 	%rd451, [_ZN3cub18CUB_300001_SM_10006detail10radix_sort29DeviceRadixSortOnesweepKernelINS1_5radix10policy_hubIiiyE10Policy1000ELNS0_9SortOrderE0EiiyiiNS1_21identity_decomposer_tEEEvPT5_SB_PT3_PKSC_PT1_PKSG_PT2_PKSK_T4_iiT6__param_7];
	cvta.to.global.u64 	%rd289, %rd451;
	mul.lo.s32 	%r1920, %r3, 6528;
	cvt.s64.s32 	%rd290, %r1920;
	add.s64 	%rd291, %rd7, %rd290;
	shl.b64 	%rd292, %rd291, 2;
	add.s64 	%rd293, %rd289, %rd292;
	ld.global.u32 	%r2279, [%rd293+1664];
$L__BB17_290:
	cvt.u32.u64 	%r1922, %rd7;
	add.s32 	%r1923, %r1922, 448;
	setp.ge.s32 	%p184, %r1923, %r386;
	@%p184 bra 	$L__BB17_292;
	ld.param.u64 	%rd452, [_ZN3cub18CUB_300001_SM_10006detail10radix_sort29DeviceRadixSortOnesweepKernelINS1_5radix10policy_hubIiiyE10Policy1000ELNS0_9SortOrderE0EiiyiiNS1_21identity_decomposer_tEEEvPT5_SB_PT3_PKSC_PT1_PKSG_PT2_PKSK_T4_iiT6__param_7];
	cvta.to.global.u64 	%rd294, %rd452;
	mul.lo.s32 	%r1924, %r3, 6528;
	cvt.s64.s32 	%rd295, %r1924;
	add.s64 	%rd296, %rd7, %rd295;
	shl.b64 	%rd297, %rd296, 2;
	add.s64 	%rd298, %rd294, %rd297;
	ld.global.u32 	%r2280, [%rd298+1792];
$L__BB17_292:
	cvt.u32.u64 	%r1926, %rd7;
	add.s32 	%r1927, %r1926, 480;
	setp.ge.s32 	%p185, %r1927, %r386;
	@%p185 bra 	$L__BB17_294;
	ld.param.u64 	%rd453, [_ZN3cub18CUB_300001_SM_10006detail10radix_sort29DeviceRadixSortOnesweepKernelINS1_5radix10policy_hubIiiyE10Policy1000ELNS0_9SortOrderE0EiiyiiNS1_21identity_decomposer_tEEEvPT5_SB_PT3_PKSC_PT1_PKSG_PT2_PKSK_T4_iiT6__param_7];
	cvta.to.global.u64 	%rd299, %rd453;
	mul.lo.s32 	%r1928, %r3, 6528;
	cvt.s64.s32 	%rd300, %r1928;
	add.s64 	%rd301, %rd7, %rd300;
	shl.b64 	%rd302, %rd301, 2;
	add.s64 	%rd303, %rd299, %rd302;
	ld.global.u32 	%r2281, [%rd303+1920];
$L__BB17_294:
	cvt.u32.u64 	%r1930, %rd7;
	add.s32 	%r1931, %r1930, 512;
	setp.ge.s32 	%p186, %r1931, %r386;
	@%p186 bra 	$L__BB17_296;
	ld.param.u64 	%rd454, [_ZN3cub18CUB_300001_SM_10006detail10radix_sort29DeviceRadixSortOnesweepKernelINS1_5radix10policy_hubIiiyE10Policy1000ELNS0_9SortOrderE0EiiyiiNS1_21identity_decomposer_tEEEvPT5_SB_PT3_PKSC_PT1_PKSG_PT2_PKSK_T4_iiT6__param_7];
	cvta.to.global.u64 	%rd304, %rd454;
	mov.u32 	%r1932, %tid.x;
	and.b32  	%r1933, %r1932, 992;
	mul.lo.s32 	%r1934, %r1933, 17;
	and.b32  	%r1935, %r1932, 31;
	or.b32  	%r1936, %r1934, %r1935;
	cvt.u64.u32 	%rd305, %r1936;
	mul.lo.s32 	%r1937, %r3, 6528;
	cvt.s64.s32 	%rd306, %r1937;
	add.s64 	%rd307, %rd305, %rd306;
	shl.b64 	%rd308, %rd307, 2;
	add.s64 	%rd309, %rd304, %rd308;
	ld.global.u32 	%r2282, [%rd309+2048];
$L__BB17_296:
	ld.param.u32 	%r2092, [_ZN3cub18CUB_300001_SM_10006detail10radix_sort29DeviceRadixSortOnesweepKernelINS1_5radix10policy_hubIiiyE10Policy1000ELNS0_9SortOrderE0EiiyiiNS1_21identity_decomposer_tEEEvPT5_SB_PT3_PKSC_PT1_PKSG_PT2_PKSK_T4_iiT6__param_8];
	ld.param.u64 	%rd441, [_ZN3cub18CUB_300001_SM_10006detail10radix_sort29DeviceRadixSortOnesweepKernelINS1_5radix10policy_hubIiiyE10Policy1000ELNS0_9SortOrderE0EiiyiiNS1_21identity_decomposer_tEEEvPT5_SB_PT3_PKSC_PT1_PKSG_PT2_PKSK_T4_iiT6__param_6];
	cvta.to.global.u64 	%rd24, %rd441;
	mov.u32 	%r437, %tid.x;
	cvt.u64.u32 	%rd25, %r437;
	shl.b32 	%r1938, %r437, 2;
	mov.u32 	%r1939, _ZZN3cub18CUB_300001_SM_10006detail10radix_sort29DeviceRadixSortOnesweepKernelINS1_5radix10policy_hubIiiyE10Policy1000ELNS0_9SortOrderE0EiiyiiNS1_21identity_decomposer_tEEEvPT5_SB_PT3_PKSC_PT1_PKSG_PT2_PKSK_T4_iiT6_E1s;
	add.s32 	%r438, %r1939, %r1938;
	mad.lo.s32 	%r1940, %r3, 6528, 6528;
	setp.gt.s32 	%p187, %r1940, %r2092;
	bar.sync 	0;
	st.shared.u32 	[%r323+-4], %r2266;
	st.shared.u32 	[%r324+-4], %r2267;
	st.shared.u32 	[%r325+-4], %r2268;
	st.shared.u32 	[%r326+-4], %r2269;
	st.shared.u32 	[%r327+-4], %r2270;
	st.shared.u32 	[%r328+-4], %r2271;
	st.shared.u32 	[%r329+-4], %r2272;
	st.shared.u32 	[%r330+-4], %r2273;
	st.shared.u32 	[%r331+-4], %r2274;
	st.shared.u32 	[%r332+-4], %r2275;
	st.shared.u32 	[%r333+-4], %r2276;
	st.shared.u32 	[%r334+-4], %r2277;
	st.shared.u32 	[%r335+-4], %r2278;
	st.shared.u32 	[%r336+-4], %r2279;
	st.shared.u32 	[%r337+-4], %r2280;
	st.shared.u32 	[%r338+-4], %r2281;
	st.shared.u32 	[%r339+-4], %r2282;
	bar.sync 	0;
	@%p187 bra 	$L__BB17_298;
	ld.shared.u32 	%r1941, [%r438];
	shl.b32 	%r1942, %r352, 3;
	add.s32 	%r1944, %r1939, 26112;
	add.s32 	%r1945, %r1944, %r1942;
	ld.shared.u64 	%rd310, [%r1945];
	add.s64 	%rd311, %rd310, %rd25;
	shl.b64 	%rd312, %rd311, 2;
	add.s64 	%rd313, %rd24, %rd312;
	st.global.u32 	[%rd313], %r1941;
	bar.warp.sync 	-1;
	ld.shared.u32 	%r1946, [%r438+1536];
	shl.b32 	%r1947, %r353, 3;
	add.s32 	%r1948, %r1944, %r1947;
	ld.shared.u64 	%rd314, [%r1948];
	add.s64 	%rd315, %rd314, %rd25;
	shl.b64 	%rd316, %rd315, 2;
	add.s64 	%rd317, %rd24, %rd316;
	st.global.u32 	[%rd317+1536], %r1946;
	bar.warp.sync 	-1;
	ld.shared.u32 	%r1949, [%r438+3072];
	shl.b32 	%r1950, %r354, 3;
	add.s32 	%r1951, %r1944, %r1950;
	ld.shared.u64 	%rd318, [%r1951];
	add.s64 	%rd319, %rd318, %rd25;
	shl.b64 	%rd320, %rd319, 2;
	add.s64 	%rd321, %rd24, %rd320;
	st.global.u32 	[%rd321+3072], %r1949;
	bar.warp.sync 	-1;
	ld.shared.u32 	%r1952, [%r438+4608];
	shl.b32 	%r1953, %r355, 3;
	add.s32 	%r1954, %r1944, %r1953;
	ld.shared.u64 	%rd322, [%r1954];
	add.s64 	%rd323, %rd322, %rd25;
	shl.b64 	%rd324, %rd323, 2;
	add.s64 	%rd325, %rd24, %rd324;
	st.global.u32 	[%rd325+4608], %r1952;
	bar.warp.sync 	-1;
	ld.shared.u32 	%r1955, [%r438+6144];
	shl.b32 	%r1956, %r356, 3;
	add.s32 	%r1957, %r1944, %r1956;
	ld.shared.u64 	%rd326, [%r1957];
	add.s64 	%rd327, %rd326, %rd25;
	shl.b64 	%rd328, %rd327, 2;
	add.s64 	%rd329, %rd24, %rd328;
	st.global.u32 	[%rd329+6144], %r1955;
	bar.warp.sync 	-1;
	ld.shared.u32 	%r1958, [%r438+7680];
	shl.b32 	%r1959, %r357, 3;
	add.s32 	%r1960, %r1944, %r1959;
	ld.shared.u64 	%rd330, [%r1960];
	add.s64 	%rd331, %rd330, %rd25;
	shl.b64 	%rd332, %rd331, 2;
	add.s64 	%rd333, %rd24, %rd332;
	st.global.u32 	[%rd333+7680], %r1958;
	bar.warp.sync 	-1;
	ld.shared.u32 	%r1961, [%r438+9216];
	shl.b32 	%r1962, %r358, 3;
	add.s32 	%r1963, %r1944, %r1962;
	ld.shared.u64 	%rd334, [%r1963];
	add.s64 	%rd335, %rd334, %rd25;
	shl.b64 	%rd336, %rd335, 2;
	add.s64 	%rd337, %rd24, %rd336;
	st.global.u32 	[%rd337+9216], %r1961;
	bar.warp.sync 	-1;
	ld.shared.u32 	%r1964, [%r438+10752];
	shl.b32 	%r1965, %r359, 3;
	add.s32 	%r1966, %r1944, %r1965;
	ld.shared.u64 	%rd338, [%r1966];
	add.s64 	%rd339, %rd338, %rd25;
	shl.b64 	%rd340, %rd339, 2;
	add.s64 	%rd341, %rd24, %rd340;
	st.global.u32 	[%rd341+10752], %r1964;
	bar.warp.sync 	-1;
	ld.shared.u32 	%r1967, [%r438+12288];
	shl.b32 	%r1968, %r360, 3;
	add.s32 	%r1969, %r1944, %r1968;
	ld.shared.u64 	%rd342, [%r1969];
	add.s64 	%rd343, %rd342, %rd25;
	shl.b64 	%rd344, %rd343, 2;
	add.s64 	%rd345, %rd24, %rd344;
	st.global.u32 	[%rd345+12288], %r1967;
	bar.warp.sync 	-1;
	ld.shared.u32 	%r1970, [%r438+13824];
	shl.b32 	%r1971, %r361, 3;
	add.s32 	%r1972, %r1944, %r1971;
	ld.shared.u64 	%rd346, [%r1972];
	add.s64 	%rd347, %rd346, %rd25;
	shl.b64 	%rd348, %rd347, 2;
	add.s64 	%rd349, %rd24, %rd348;
	st.global.u32 	[%rd349+13824], %r1970;
	bar.warp.sync 	-1;
	ld.shared.u32 	%r1973, [%r438+15360];
	shl.b32 	%r1974, %r362, 3;
	add.s32 	%r1975, %r1944, %r1974;
	ld.shared.u64 	%rd350, [%r1975];
	add.s64 	%rd351, %rd350, %rd25;
	shl.b64 	%rd352, %rd351, 2;
	add.s64 	%rd353, %rd24, %rd352;
	st.global.u32 	[%rd353+15360], %r1973;
	bar.warp.sync 	-1;
	ld.shared.u32 	%r1976, [%r438+16896];
	shl.b32 	%r1977, %r363, 3;
	add.s32 	%r1978, %r1944, %r1977;
	ld.shared.u64 	%rd354, [%r1978];
	add.s64 	%rd355, %rd354, %rd25;
	shl.b64 	%rd356, %rd355, 2;
	add.s64 	%rd357, %rd24, %rd356;
	st.global.u32 	[%rd357+16896], %r1976;
	bar.warp.sync 	-1;
	ld.shared.u32 	%r1979, [%r438+18432];
	shl.b32 	%r1980, %r364, 3;
	add.s32 	%r1981, %r1944, %r1980;
	ld.shared.u64 	%rd358, [%r1981];
	add.s64 	%rd359, %rd358, %rd25;
	shl.b64 	%rd360, %rd359, 2;
	add.s64 	%rd361, %rd24, %rd360;
	st.global.u32 	[%rd361+18432], %r1979;
	bar.warp.sync 	-1;
	ld.shared.u32 	%r1982, [%r438+19968];
	shl.b32 	%r1983, %r365, 3;
	add.s32 	%r1984, %r1944, %r1983;
	ld.shared.u64 	%rd362, [%r1984];
	add.s64 	%rd363, %rd362, %rd25;
	shl.b64 	%rd364, %rd363, 2;
	add.s64 	%rd365, %rd24, %rd364;
	st.global.u32 	[%rd365+19968], %r1982;
	bar.warp.sync 	-1;
	ld.shared.u32 	%r1985, [%r438+21504];
	shl.b32 	%r1986, %r366, 3;
	add.s32 	%r1987, %r1944, %r1986;
	ld.shared.u64 	%rd366, [%r1987];
	add.s64 	%rd367, %rd366, %rd25;
	shl.b64 	%rd368, %rd367, 2;
	add.s64 	%rd369, %rd24, %rd368;
	st.global.u32 	[%rd369+21504], %r1985;
	bar.warp.sync 	-1;
	ld.shared.u32 	%r1988, [%r438+23040];
	shl.b32 	%r1989, %r367, 3;
	add.s32 	%r1990, %r1944, %r1989;
	ld.shared.u64 	%rd370, [%r1990];
	add.s64 	%rd371, %rd370, %rd25;
	shl.b64 	%rd372, %rd371, 2;
	add.s64 	%rd373, %rd24, %rd372;
	st.global.u32 	[%rd373+23040], %r1988;
	bar.warp.sync 	-1;
	ld.shared.u32 	%r1991, [%r438+24576];
	shl.b32 	%r1992, %r368, 3;
	add.s32 	%r1993, %r1944, %r1992;
	ld.shared.u64 	%rd374, [%r1993];
	add.s64 	%rd375, %rd374, %rd25;
	shl.b64 	%rd376, %rd375, 2;
	add.s64 	%rd377, %rd24, %rd376;
	st.global.u32 	[%rd377+24576], %r1991;
	bar.warp.sync 	-1;
	bra.uni 	$L__BB17_333;
$L__BB17_298:
	ld.param.u32 	%r2093, [_ZN3cub18CUB_300001_SM_10006detail10radix_sort29DeviceRadixSortOnesweepKernelINS1_5radix10policy_hubIiiyE10Policy1000ELNS0_9SortOrderE0EiiyiiNS1_21identity_decomposer_tEEEvPT5_SB_PT3_PKSC_PT1_PKSG_PT2_PKSK_T4_iiT6__param_8];
	mad.lo.s32 	%r439, %r3, -6528, %r2093;
	shl.b32 	%r1994, %r352, 3;
	add.s32 	%r1996, %r1939, %r1994;
	ld.shared.u64 	%rd26, [%r1996+26112];
	setp.ge.s32 	%p188, %r437, %r439;
	@%p188 bra 	$L__BB17_300;
	ld.shared.u32 	%r1997, [%r438];
	add.s64 	%rd378, %rd26, %rd25;
	shl.b64 	%rd379, %rd378, 2;
	add.s64 	%rd380, %rd24, %rd379;
	st.global.u32 	[%rd380], %r1997;
$L__BB17_300:
	bar.warp.sync 	-1;
	shl.b32 	%r1998, %r353, 3;
	add.s32 	%r2000, %r1939, %r1998;
	ld.shared.u64 	%rd27, [%r2000+26112];
	add.s32 	%r2001, %r437, 384;
	setp.ge.s32 	%p189, %r2001, %r439;
	@%p189 bra 	$L__BB17_302;
	ld.shared.u32 	%r2002, [%r438+1536];
	add.s64 	%rd381, %rd27, %rd25;
	shl.b64 	%rd382, %rd381, 2;
	add.s64 	%rd383, %rd24, %rd382;
	st.global.u32 	[%rd383+1536], %r2002;
$L__BB17_302:
	bar.warp.sync 	-1;
	shl.b32 	%r2003, %r354, 3;
	add.s32 	%r2005, %r1939, %r2003;
	ld.shared.u64 	%rd28, [%r2005+26112];
	add.s32 	%r2006, %r437, 768;
	setp.ge.s32 	%p190, %r2006, %r439;
	@%p190 bra 	$L__BB17_304;
	ld.shared.u32 	%r2007, [%r438+3072];
	add.s64 	%rd384, %rd28, %rd25;
	shl.b64 	%rd385, %rd384, 2;
	add.s64 	%rd386, %rd24, %rd385;
	st.global.u32 	[%rd386+3072], %r2007;
$L__BB17_304:
	bar.warp.sync 	-1;
	shl.b32 	%r2008, %r355, 3;
	add.s32 	%r2010, %r1939, %r2008;
	ld.shared.u64 	%rd29, [%r2010+26112];
	add.s32 	%r2011, %r437, 1152;
	setp.ge.s32 	%p191, %r2011, %r439;
	@%p191 bra 	$L__BB17_306;
	ld.shared.u32 	%r2012, [%r438+4608];
	add.s64 	%rd387, %rd29, %rd25;
	shl.b64 	%rd388, %rd387, 2;
	add.s64 	%rd389, %rd24, %rd388;
	st.global.u32 	[%rd389+4608], %r2012;
$L__BB17_306:
	bar.warp.sync 	-1;
	shl.b32 	%r2013, %r356, 3;
	add.s32 	%r2015, %r1939, %r2013;
	ld.shared.u64 	%rd30, [%r2015+26112];
	add.s32 	%r2016, %r437, 1536;
	setp.ge.s32 	%p192, %r2016, %r439;
	@%p192 bra 	$L__BB17_308;
	ld.shared.u32 	%r2017, [%r438+6144];
	add.s64 	%rd390, %rd30, %rd25;
	shl.b64 	%rd391, %rd390, 2;
	add.s64 	%rd392, %rd24, %rd391;
	st.global.u32 	[%rd392+6144], %r2017;
$L__BB17_308:
	bar.warp.sync 	-1;
	shl.b32 	%r2018, %r357, 3;
	add.s32 	%r2020, %r1939, %r2018;
	ld.shared.u64 	%rd31, [%r2020+26112];
	add.s32 	%r2021, %r437, 1920;
	setp.ge.s32 	%p193, %r2021, %r439;
	@%p193 bra 	$L__BB17_310;
	ld.shared.u32 	%r2022, [%r438+7680];
	add.s64 	%rd393, %rd31, %rd25;
	shl.b64 	%rd394, %rd393, 2;
	add.s64 	%rd395, %rd24, %rd394;
	st.global.u32 	[%rd395+7680], %r2022;
$L__BB17_310:
	bar.warp.sync 	-1;
	shl.b32 	%r2023, %r358, 3;
	add.s32 	%r2025, %r1939, %r2023;
	ld.shared.u64 	%rd32, [%r2025+26112];
	add.s32 	%r2026, %r437, 2304;
	setp.ge.s32 	%p194, %r2026, %r439;
	@%p194 bra 	$L__BB17_312;
	ld.shared.u32 	%r2027, [%r438+9216];
	add.s64 	%rd396, %rd32, %rd25;
	shl.b64 	%rd397, %rd396, 2;
	add.s64 	%rd398, %rd24, %rd397;
	st.global.u32 	[%rd398+9216], %r2027;
$L__BB17_312:
	bar.warp.sync 	-1;
	shl.b32 	%r2028, %r359, 3;
	add.s32 	%r2030, %r1939, %r2028;
	ld.shared.u64 	%rd33, [%r2030+26112];
	add.s32 	%r2031, %r437, 2688;
	setp.ge.s32 	%p195, %r2031, %r439;
	@%p195 bra 	$L__BB17_314;
	ld.shared.u32 	%r2032, [%r438+10752];
	add.s64 	%rd399, %rd33, %rd25;
	shl.b64 	%rd400, %rd399, 2;
	add.s64 	%rd401, %rd24, %rd400;
	st.global.u32 	[%rd401+10752], %r2032;
$L__BB17_314:
	bar.warp.sync 	-1;
	shl.b32 	%r2033, %r360, 3;
	add.s32 	%r2035, %r1939, %r2033;
	ld.shared.u64 	%rd34, [%r2035+26112];
	or.b32  	%r2036, %r437, 3072;
	setp.ge.s32 	%p196, %r2036, %r439;
	@%p196 bra 	$L__BB17_316;
	ld.shared.u32 	%r2037, [%r438+12288];
	add.s64 	%rd402, %rd34, %rd25;
	shl.b64 	%rd403, %rd402, 2;
	add.s64 	%rd404, %rd24, %rd403;
	st.global.u32 	[%rd404+12288], %r2037;
$L__BB17_316:
	bar.warp.sync 	-1;
	shl.b32 	%r2038, %r361, 3;
	add.s32 	%r2040, %r1939, %r2038;
	ld.shared.u64 	%rd35, [%r2040+26112];
	add.s32 	%r2041, %r437, 3456;
	setp.ge.s32 	%p197, %r2041, %r439;
	@%p197 bra 	$L__BB17_318;
	ld.shared.u32 	%r2042, [%r438+13824];
	add.s64 	%rd405, %rd35, %rd25;
	shl.b64 	%rd406, %rd405, 2;
	add.s64 	%rd407, %rd24, %rd406;
	st.global.u32 	[%rd407+13824], %r2042;
$L__BB17_318:
	bar.warp.sync 	-1;
	shl.b32 	%r2043, %r362, 3;
	add.s32 	%r2045, %r1939, %r2043;
	ld.shared.u64 	%rd36, [%r2045+26112];
	add.s32 	%r2046, %r437, 3840;
	setp.ge.s32 	%p198, %r2046, %r439;
	@%p198 bra 	$L__BB17_320;
	ld.shared.u32 	%r2047, [%r438+15360];
	add.s64 	%rd408, %rd36, %rd25;
	shl.b64 	%rd409, %rd408, 2;
	add.s64 	%rd410, %rd24, %rd409;
	st.global.u32 	[%rd410+15360], %r2047;
$L__BB17_320:
	bar.warp.sync 	-1;
	shl.b32 	%r2048, %r363, 3;
	add.s32 	%r2050, %r1939, %r2048;
	ld.shared.u64 	%rd37, [%r2050+26112];
	add.s32 	%r2051, %r437, 4224;
	setp.ge.s32 	%p199, %r2051, %r439;
	@%p199 bra 	$L__BB17_322;
	ld.shared.u32 	%r2052, [%r438+16896];
	add.s64 	%rd411, %rd37, %rd25;
	shl.b64 	%rd412, %rd411, 2;
	add.s64 	%rd413, %rd24, %rd412;
	st.global.u32 	[%rd413+16896], %r2052;
$L__BB17_322:
	bar.warp.sync 	-1;
	shl.b32 	%r2053, %r364, 3;
	add.s32 	%r2055, %r1939, %r2053;
	ld.shared.u64 	%rd38, [%r2055+26112];
	add.s32 	%r2056, %r437, 4608;
	setp.ge.s32 	%p200, %r2056, %r439;
	@%p200 bra 	$L__BB17_324;
	ld.shared.u32 	%r2057, [%r438+18432];
	add.s64 	%rd414, %rd38, %rd25;
	shl.b64 	%rd415, %rd414, 2;
	add.s64 	%rd416, %rd24, %rd415;
	st.global.u32 	[%rd416+18432], %r2057;
$L__BB17_324:
	bar.warp.sync 	-1;
	shl.b32 	%r2058, %r365, 3;
	add.s32 	%r2060, %r1939, %r2058;
	ld.shared.u64 	%rd39, [%r2060+26112];
	add.s32 	%r2061, %r437, 4992;
	setp.ge.s32 	%p201, %r2061, %r439;
	@%p201 bra 	$L__BB17_326;
	ld.shared.u32 	%r2062, [%r438+19968];
	add.s64 	%rd417, %rd39, %rd25;
	shl.b64 	%rd418, %rd417, 2;
	add.s64 	%rd419, %rd24, %rd418;
	st.global.u32 	[%rd419+19968], %r2062;
$L__BB17_326:
	bar.warp.sync 	-1;
	shl.b32 	%r2063, %r366, 3;
	add.s32 	%r2065, %r1939, %r2063;
	ld.shared.u64 	%rd40, [%r2065+26112];
	add.s32 	%r2066, %r437, 5376;
	setp.ge.s32 	%p202, %r2066, %r439;
	@%p202 bra 	$L__BB17_328;
	ld.shared.u32 	%r2067, [%r438+21504];
	add.s64 	%rd420, %rd40, %rd25;
	shl.b64 	%rd421, %rd420, 2;
	add.s64 	%rd422, %rd24, %rd421;
	st.global.u32 	[%rd422+21504], %r2067;
$L__BB17_328:
	bar.warp.sync 	-1;
	shl.b32 	%r2068, %r367, 3;
	add.s32 	%r2070, %r1939, %r2068;
	ld.shared.u64 	%rd41, [%r2070+26112];
	add.s32 	%r2071, %r437, 5760;
	setp.ge.s32 	%p203, %r2071, %r439;
	@%p203 bra 	$L__BB17_330;
	ld.shared.u32 	%r2072, [%r438+23040];
	add.s64 	%rd423, %rd41, %rd25;
	shl.b64 	%rd424, %rd423, 2;
	add.s64 	%rd425, %rd24, %rd424;
	st.global.u32 	[%rd425+23040], %r2072;
$L__BB17_330:
	bar.warp.sync 	-1;
	shl.b32 	%r2073, %r368, 3;
	add.s32 	%r2075, %r1939, %r2073;
	ld.shared.u64 	%rd426, [%r2075+26112];
	add.s64 	%rd42, %rd426, %rd25;
	or.b32  	%r2076, %r437, 6144;
	setp.ge.s32 	%p204, %r2076, %r439;
	@%p204 bra 	$L__BB17_332;
	ld.shared.u32 	%r2077, [%r438+24576];
	shl.b64 	%rd427, %rd42, 2;
	add.s64 	%rd428, %rd24, %rd427;
	st.global.u32 	[%rd428+24576], %r2077;
$L__BB17_332:
	bar.warp.sync 	-1;
$L__BB17_333:
	ret;

}


// ===== COMPILED SASS (sm_100) =====

	.target	sm_100

	.elftype	@"ET_EXEC"


//--------------------- .note.nv.tkinfo           --------------------------
	.section	.note.nv.tkinfo,"",@"SHT_NOTE"
	.sectionflags	@"SHF_NOTE_NV_TKINFO"
	.tkinfo
        /*0018*/ 	.word	0x00000002
        /*0030*/ 	.string	""
        /*0030*/ 	.string	"ptxas"
        /*0030*/ 	.string	"Cuda compilation tools, release 13.0, V13.0.88"
        /*0030*/ 	.string	"Build cuda_13.0.r13.0/compiler.36424714_0"
        /*0030*/ 	.string	"-arch sm_100 -m 64 "



//--------------------- .note.nv.cuinfo           --------------------------
	.section	.note.nv.cuinfo,"",@"SHT_NOTE"
	.sectionflags	@"SHF_NOTE_NV_CUINFO"
        /*0018*/ 	.short	0x0002
        /*001a*/ 	.short	0x0064
        /*001c*/ 	.short	0x0082
	.zero		2


//--------------------- .nv.info                  --------------------------
	.section	.nv.info,"",@"SHT_CUDA_INFO"
	.align	4


	//----- nvinfo : EIATTR_REGCOUNT
	.align		4
        /*0000*/ 	.byte	0x04, 0x2f
        /*0002*/ 	.short	(.L_48 - .L_47)
	.align		4
.L_47:
        /*0004*/ 	.word	index@(_Z11generatekeyPfS_S_iPii)
        /*0008*/ 	.word	0x00000018


	//----- nvinfo : EIATTR_FRAME_SIZE
	.align		4
.L_48:
        /*000c*/ 	.byte	0x04, 0x11
        /*000e*/ 	.short	(.L_50 - .L_49)
	.align		4
.L_49:
        /*0010*/ 	.word	index@(_Z11generatekeyPfS_S_iPii)
        /*0014*/ 	.word	0x00000000


	//----- nvinfo : EIATTR_REGCOUNT
	.align		4
.L_50:
        /*0018*/ 	.byte	0x04, 0x2f
        /*001a*/ 	.short	(.L_52 - .L_51)
	.align		4
.L_51:
        /*001c*/ 	.word	index@(_Z17findCellStartendsPiiS_S_)
        /*0020*/ 	.word	0x00000012


	//----- nvinfo : EIATTR_FRAME_SIZE
	.align		4
.L_52:
        /*0024*/ 	.byte	0x04, 0x11
        /*0026*/ 	.short	(.L_54 - .L_53)
	.align		4
.L_53:
        /*0028*/ 	.word	index@(_Z17findCellStartendsPiiS_S_)
        /*002c*/ 	.word	0x00000000


	//----- nvinfo : EIATTR_REGCOUNT
	.align		4
.L_54:
        /*0030*/ 	.byte	0x04, 0x2f
        /*0032*/ 	.short	(.L_56 - .L_55)
	.align		4
.L_55:
        /*0034*/ 	.word	index@(_Z10searchGridPfS_S_PiS0_S_S_S_S_S_S_ii)
        /*0038*/ 	.word	0x00000030


	//----- nvinfo : EIATTR_FRAME_SIZE
	.align		4
.L_56:
        /*003c*/ 	.byte	0x04, 0x11
        /*003e*/ 	.short	(.L_58 - .L_57)
	.align		4
.L_57:
        /*0040*/ 	.word	index@($__internal_2_$__cuda_sm3x_div_rn_noftz_f32_slowpath)
        /*0044*/ 	.word	0x00000000


	//----- nvinfo : EIATTR_FRAME_SIZE
	.align		4
.L_58:
        /*0048*/ 	.byte	0x04, 0x11
        /*004a*/ 	.short	(.L_60 - .L_59)
	.align		4
.L_59:
        /*004c*/ 	.word	index@($__internal_1_$__cuda_sm20_sqrt_rn_f32_slowpath)
        /*0050*/ 	.word	0x00000000


	//----- nvinfo : EIATTR_FRAME_SIZE
	.align		4
.L_60:
        /*0054*/ 	.byte	0x04, 0x11
        /*0056*/ 	.short	(.L_62 - .L_61)
	.align		4
.L_61:
        /*0058*/ 	.word	index@(_Z10searchGridPfS_S_PiS0_S_S_S_S_S_S_ii)
        /*005c*/ 	.word	0x00000000


	//----- nvinfo : EIATTR_REGCOUNT
	.align		4
.L_62:
        /*0060*/ 	.byte	0x04, 0x2f
        /*0062*/ 	.short	(.L_64 - .L_63)
	.align		4
.L_63:
        /*0064*/ 	.word	index@(_Z9distsQminPfS_S_S_S_S_iS_S_S_i)
        /*0068*/ 	.word	0x00000022


	//----- nvinfo : EIATTR_FRAME_SIZE
	.align		4
.L_64:
        /*006c*/ 	.byte	0x04, 0x11
        /*006e*/ 	.short	(.L_66 - .L_65)
	.align		4
.L_65:
        /*0070*/ 	.word	index@($__internal_0_$__cuda_sm20_sqrt_rn_f32_slowpath)
        /*0074*/ 	.word	0x00000000


	//----- nvinfo : EIATTR_FRAME_SIZE
	.align		4
.L_66:
        /*0078*/ 	.byte	0x04, 0x11
        /*007a*/ 	.short	(.L_68 - .L_67)
	.align		4
.L_67:
        /*007c*/ 	.word	index@(_Z9distsQminPfS_S_S_S_S_iS_S_S_i)
        /*0080*/ 	.word	0x00000000


	//----- nvinfo : EIATTR_REGCOUNT
	.align		4
.L_68:
        /*0084*/ 	.byte	0x04, 0x2f
        /*0086*/ 	.short	(.L_70 - .L_69)
	.align		4
.L_69:
        /*0088*/ 	.word	index@(_Z7gridvalPiS_PfS0_S0_i)
        /*008c*/ 	.word	0x00000018


	//----- nvinfo : EIATTR_FRAME_SIZE
	.align		4
.L_70:
        /*0090*/ 	.byte	0x04, 0x11
        /*0092*/ 	.short	(.L_72 - .L_71)
	.align		4
.L_71:
        /*0094*/ 	.word	index@(_Z7gridvalPiS_PfS0_S0_i)
        /*0098*/ 	.word	0x00000000


	//----- nvinfo : EIATTR_REGCOUNT
	.align		4
.L_72:
        /*009c*/ 	.byte	0x04, 0x2f
        /*009e*/ 	.short	(.L_74 - .L_73)
	.align		4
.L_73:
        /*00a0*/ 	.word	index@(_ZN3cub18CUB_300001_SM_10006detail11EmptyKernelIvEEvv)
        /*00a4*/ 	.word	0x00000004


	//----- nvinfo : EIATTR_FRAME_SIZE
	.align		4
.L_74:
        /*00a8*/ 	.byte	0x04, 0x11
        /*00aa*/ 	.short	(.L_76 - .L_75)
	.align		4
.L_75:
        /*00ac*/ 	.word	index@(_ZN3cub18CUB_300001_SM_10006detail11EmptyKernelIvEEvv)
        /*00b0*/ 	.word	0x00000000


	//----- nvinfo : EIATTR_REGCOUNT
	.align		4
.L_76:
        /*00b4*/ 	.byte	0x04, 0x2f
        /*00b6*/ 	.short	(.L_78 - .L_77)
	.align		4
.L_77:
        /*00b8*/ 	.word	index@(_ZN3cub18CUB_300001_SM_10006detail9transform16transform_kernelINS2_10policy_hubILb1EN4cuda3std3__45tupleIJN6thrust24THRUST_300001_SM_1000_NS12zip_iteratorINS8_IJNSA_10device_ptrIfEESD_SD_EEEEEEEEE10policy1000EiNS7_10__identityENSA_7pointerINS8_IJfffEEENSA_8cuda_cub3tagENSA_11use_defaultESO_EEJSF_EEEvT0_iT1_T2_DpNS2_10kernel_argIT3_EE)
        /*00bc*/ 	.word	0x00000020


	//----- nvinfo : EIATTR_FRAME_SIZE
	.align		4
.L_78:
        /*00c0*/ 	.byte	0x04, 0x11
        /*00c2*/ 	.short	(.L_80 - .L_79)
	.align		4
.L_79:
        /*00c4*/ 	.word	index@(_ZN3cub18CUB_300001_SM_10006detail9transform16transform_kernelINS2_10policy_hubILb1EN4cuda3std3__45tupleIJN6thrust24THRUST_300001_SM_1000_NS12zip_iteratorINS8_IJNSA_10device_ptrIfEESD_SD_EEEEEEEEE10policy1000EiNS7_10__identityENSA_7pointerINS8_IJfffEEENSA_8cuda_cub3tagENSA_11use_defaultESO_EEJSF_EEEvT0_iT1_T2_DpNS2_10kernel_argIT3_EE)
        /*00c8*/ 	.word	0x00000000


	//----- nvinfo : EIATTR_REGCOUNT
	.align		4
.L_80:
        /*00cc*/ 	.byte	0x04, 0x2f
        /*00ce*/ 	.short	(.L_82 - .L_81)
	.align		4
.L_81:
        /*00d0*/ 	.word	index@(_ZN3cub18CUB_300001_SM_10006detail9transform16transform_kernelINS2_10policy_hubILb1EN4cuda3std3__45tupleIJN6thrust24THRUST_300001_SM_1000_NS12zip_iteratorINS8_IJNSA_10device_ptrIfEESD_SD_EEEEEEEEE10policy1000ElNS7_10__identityENSA_7pointerINS8_IJfffEEENSA_8cuda_cub3tagENSA_11use_defaultESO_EEJSF_EEEvT0_iT1_T2_DpNS2_10kernel_argIT3_EE)
        /*00d4*/ 	.word	0x00000020


	//----- nvinfo : EIATTR_FRAME_SIZE
	.align		4
.L_82:
        /*00d8*/ 	.byte	0x04, 0x11
        /*00da*/ 	.short	(.L_84 - .L_83)
	.align		4
.L_83:
        /*00dc*/ 	.word	index@(_ZN3cub18CUB_300001_SM_10006detail9transform16transform_kernelINS2_10policy_hubILb1EN4cuda3std3__45tupleIJN6thrust24THRUST_300001_SM_1000_NS12zip_iteratorINS8_IJNSA_10device_ptrIfEESD_SD_EEEEEEEEE10policy1000ElNS7_10__identityENSA_7pointerINS8_IJfffEEENSA_8cuda_cub3tagENSA_11use_defaultESO_EEJSF_EEEvT0_iT1_T2_DpNS2_10kernel_argIT3_EE)
        /*00e0*/ 	.word	0x00000000


	//----- nvinfo : EIATTR_REGCOUNT
	.align		4
.L_84:
        /*00e4*/ 	.byte	0x04, 0x2f
        /*00e6*/ 	.short	(.L_86 - .L_85)
	.align		4
.L_85:
        /*00e8*/ 	.word	index@(_ZN3cub18CUB_300001_SM_10006detail9transform16transform_kernelINS2_10policy_hubILb1EN4cuda3std3__45tupleIJN6thrust24THRUST_300001_SM_1000_NS6detail15normal_iteratorINSA_7pointerINS8_IJfffEEENSA_8cuda_cub3tagENSA_11use_defaultESH_EEEEEEEE10policy1000EiNS7_10__identityENSA_12zip_iteratorINS8_IJNSA_10device_ptrIfEESQ_SQ_EEEEEJPSE_EEEvT0_iT1_T2_DpNS2_10kernel_argIT3_EE)
        /*00ec*/ 	.word	0x00000020


	//----- nvinfo : EIATTR_FRAME_SIZE
	.align		4
.L_86:
        /*00f0*/ 	.byte	0x04, 0x11
        /*00f2*/ 	.short	(.L_88 - .L_87)
	.align		4
.L_87:
        /*00f4*/ 	.word	index@(_ZN3cub18CUB_300001_SM_10006detail9transform16transform_kernelINS2_10policy_hubILb1EN4cuda3std3__45tupleIJN6thrust24THRUST_300001_SM_1000_NS6detail15normal_iteratorINSA_7pointerINS8_IJfffEEENSA_8cuda_cub3tagENSA_11use_defaultESH_EEEEEEEE10policy1000EiNS7_10__identityENSA_12zip_iteratorINS8_IJNSA_10device_ptrIfEESQ_SQ_EEEEEJPSE_EEEvT0_iT1_T2_DpNS2_10kernel_argIT3_EE)
        /*00f8*/ 	.word	0x00000000


	//----- nvinfo : EIATTR_REGCOUNT
	.align		4
.L_88:
        /*00fc*/ 	.byte	0x04, 0x2f
        /*00fe*/ 	.short	(.L_90 - .L_89)
	.align		4
.L_89:
        /*0100*/ 	.word	index@(_ZN3cub18CUB_300001_SM_10006detail9transform16transform_kernelINS2_10policy_hubILb1EN4cuda3std3__45tupleIJN6thrust24THRUST_300001_SM_1000_NS6detail15normal_iteratorINSA_7pointerINS8_IJfffEEENSA_8cuda_cub3tagENSA_11use_defaultESH_EEEEEEEE10policy1000ElNS7_10__identityENSA_12zip_iteratorINS8_IJNSA_10device_ptrIfEESQ_SQ_EEEEEJPSE_EEEvT0_iT1_T2_DpNS2_10kernel_argIT3_EE)
        /*0104*/ 	.word	0x00000020


	//----- nvinfo : EIATTR_FRAME_SIZE
	.align		4
.L_90:
        /*0108*/ 	.byte	0x04, 0x11
        /*010a*/ 	.short	(.L_92 - .L_91)
	.align		4
.L_91:
        /*010c*/ 	.word	index@(_ZN3cub18CUB_300001_SM_10006detail9transform16transform_kernelINS2_10policy_hubILb1EN4cuda3std3__45tupleIJN6thrust24THRUST_300001_SM_1000_NS6detail15normal_iteratorINSA_7pointerINS8_IJfffEEENSA_8cuda_cub3tagENSA_11use_defaultESH_EEEEEEEE10policy1000ElNS7_10__identityENSA_12zip_iteratorINS8_IJNSA_10device_ptrIfEESQ_SQ_EEEEEJPSE_EEEvT0_iT1_T2_DpNS2_10kernel_argIT3_EE)
        /*0110*/ 	.word	0x00000000


	//----- nvinfo : EIATTR_REGCOUNT
	.align		4
.L_92:
        /*0114*/ 	.byte	0x04, 0x2f
        /*0116*/ 	.short	(.L_94 - .L_93)
	.align		4
.L_93:
        /*0118*/ 	.word	index@(_ZN3cub18CUB_300001_SM_10006detail10radix_sort31DeviceRadixSortSingleTileKernelINS1_5radix10policy_hubIiN4cuda3std3__45tupleIJfffEEEyE10Policy1000ELNS0_9SortOrderE0EiSA_yNS1_21identity_decomposer_tEEEvPKT1_PSF_PKT2_PSJ_T3_iiT4_)
        /*011c*/ 	.word	0x0000005f


	//----- nvinfo : EIATTR_FRAME_SIZE
	.align		4
.L_94:
        /*0120*/ 	.byte	0x04, 0x11
        /*0122*/ 	.short	(.L_96 - .L_95)
	.align		4
.L_95:
        /*0124*/ 	.word	index@(_ZN3cub18CUB_300001_SM_10006detail10radix_sort31DeviceRadixSortSingleTileKernelINS1_5radix10policy_hubIiN4cuda3std3__45tupleIJfffEEEyE10Policy1000ELNS0_9SortOrderE0EiSA_yNS1_21identity_decomposer_tEEEvPKT1_PSF_PKT2_PSJ_T3_iiT4_)
        /*0128*/ 	.word	0x00000000


	//----- nvinfo : EIATTR_REGCOUNT
	.align		4
.L_96:
        /*012c*/ 	.byte	0x04, 0x2f
        /*012e*/ 	.short	(.L_98 - .L_97)
	.align		4
.L_97:
        /*0130*/ 	.word	index@(_ZN3cub18CUB_300001_SM_10006detail10radix_sort30DeviceRadixSortHistogramKernelINS1_5radix10policy_hubIiN4cuda3std3__45tupleIJfffEEEyE10Policy1000ELNS0_9SortOrderE0EiyNS1_21identity_decomposer_tEEEvPT2_PKT1_SF_iiT3_)
        /*0134*/ 	.word	0x00000020


	//----- nvinfo : EIATTR_FRAME_SIZE
	.align		4
.L_98:
        /*0138*/ 	.byte	0x04, 0x11
        /*013a*/ 	.short	(.L_100 - .L_99)
	.align		4
.L_99:
        /*013c*/ 	.word	index@(_ZN3cub18CUB_300001_SM_10006detail10radix_sort30DeviceRadixSortHistogramKernelINS1_5radix10policy_hubIiN4cuda3std3__45tupleIJfffEEEyE10Policy1000ELNS0_9SortOrderE0EiyNS1_21identity_decomposer_tEEEvPT2_PKT1_SF_iiT3_)
        /*0140*/ 	.word	0x00000000


	//----- nvinfo : EIATTR_REGCOUNT
	.align		4
.L_100:
        /*0144*/ 	.byte	0x04, 0x2f
        /*0146*/ 	.short	(.L_102 - .L_101)
	.align		4
.L_101:
        /*0148*/ 	.word	index@(_ZN3cub18CUB_300001_SM_10006detail10radix_sort33DeviceRadixSortExclusiveSumKernelINS1_5radix10policy_hubIiN4cuda3std3__45tupleIJfffEEEyE10Policy1000EyEEvPT0_)
        /*014c*/ 	.word	0x00000020


	//----- nvinfo : EIATTR_FRAME_SIZE
	.align		4
.L_102:
        /*0150*/ 	.byte	0x04, 0x11
        /*0152*/ 	.short	(.L_104 - .L_103)
	.align		4
.L_103:
        /*0154*/ 	.word	index@(_ZN3cub18CUB_300001_SM_10006detail10radix_sort33DeviceRadixSortExclusiveSumKernelINS1_5radix10policy_hubIiN4cuda3std3__45tupleIJfffEEEyE10Policy1000EyEEvPT0_)
        /*0158*/ 	.word	0x00000000


	//----- nvinfo : EIATTR_REGCOUNT
	.align		4
.L_104:
        /*015c*/ 	.byte	0x04, 0x2f
        /*015e*/ 	.short	(.L_106 - .L_105)
	.align		4
.L_105:
        /*0160*/ 	.word	index@(_ZN3cub18CUB_300001_SM_10006detail10radix_sort29DeviceRadixSortOnesweepKernelINS1_5radix10policy_hubIiN4cuda3std3__45tupleIJfffEEEyE10Policy1000ELNS0_9SortOrderE0EiSA_yiiNS1_21identity_decomposer_tEEEvPT5_SG_PT3_PKSH_PT1_PKSL_PT2_PKSP_T4_iiT6_)
        /*0164*/ 	.word	0x00000038


	//----- nvinfo : EIATTR_FRAME_SIZE
	.align		4
.L_106:
        /*0168*/ 	.byte	0x04, 0x11
        /*016a*/ 	.short	(.L_108 - .L_107)
	.align		4
.L_107:
        /*016c*/ 	.word	index@(_ZN3cub18CUB_300001_SM_10006detail10radix_sort29DeviceRadixSortOnesweepKernelINS1_5radix10policy_hubIiN4cuda3std3__45tupleIJfffEEEyE10Policy1000ELNS0_9SortOrderE0EiSA_yiiNS1_21identity_decomposer_tEEEvPT5_SG_PT3_PKSH_PT1_PKSL_PT2_PKSP_T4_iiT6_)
        /*0170*/ 	.word	0x00000000


	//----- nvinfo : EIATTR_REGCOUNT
	.align		4
.L_108:
        /*0174*/ 	.byte	0x04, 0x2f
        /*0176*/ 	.short	(.L_110 - .L_109)
	.align		4
.L_109:
        /*0178*/ 	.word	index@(_ZN3cub18CUB_300001_SM_10006detail10radix_sort31DeviceRadixSortSingleTileKernelINS1_5radix10policy_hubIiiyE10Policy1000ELNS0_9SortOrderE0EiiyNS1_21identity_decomposer_tEEEvPKT1_PSA_PKT2_PSE_T3_iiT4_)
        /*017c*/ 	.word	0x00000099


	//----- nvinfo : EIATTR_FRAME_SIZE
	.align		4
.L_110:
        /*0180*/ 	.byte	0x04, 0x11
        /*0182*/ 	.short	(.L_112 - .L_111)
	.align		4
.L_111:
        /*0184*/ 	.word	index@(_ZN3cub18CUB_300001_SM_10006detail10radix_sort31DeviceRadixSortSingleTileKernelINS1_5radix10policy_hubIiiyE10Policy1000ELNS0_9SortOrderE0EiiyNS1_21identity_decomposer_tEEEvPKT1_PSA_PKT2_PSE_T3_iiT4_)
        /*0188*/ 	.word	0x00000000


	//----- nvinfo : EIATTR_REGCOUNT
	.align		4
.L_112:
        /*018c*/ 	.byte	0x04, 0x2f
        /*018e*/ 	.short	(.L_114 - .L_113)
	.align		4
.L_113:
        /*0190*/ 	.word	index@(_ZN3cub18CUB_300001_SM_10006detail10radix_sort30DeviceRadixSortHistogramKernelINS1_5radix10policy_hubIiiyE10Policy1000ELNS0_9SortOrderE0EiyNS1_21identity_decomposer_tEEEvPT2_PKT1_SA_iiT3_)
        /*0194*/ 	.word	0x00000020


	//----- nvinfo : EIATTR_FRAME_SIZE
	.align		4
.L_114:
        /*0198*/ 	.byte	0x04, 0x11
        /*019a*/ 	.short	(.L_116 - .L_115)
	.align		4
.L_115:
        /*019c*/ 	.word	index@(_ZN3cub18CUB_300001_SM_10006detail10radix_sort30DeviceRadixSortHistogramKernelINS1_5radix10policy_hubIiiyE10Policy1000ELNS0_9SortOrderE0EiyNS1_21identity_decomposer_tEEEvPT2_PKT1_SA_iiT3_)
        /*01a0*/ 	.word	0x00000000


	//----- nvinfo : EIATTR_REGCOUNT
	.align		4
.L_116:
        /*01a4*/ 	.byte	0x04, 0x2f
        /*01a6*/ 	.short	(.L_118 - .L_117)
	.align		4
.L_117:
        /*01a8*/ 	.word	index@(_ZN3cub18CUB_300001_SM_10006detail10radix_sort33DeviceRadixSortExclusiveSumKernelINS1_5radix10policy_hubIiiyE10Policy1000EyEEvPT0_)
        /*01ac*/ 	.word	0x00000020


	//----- nvinfo : EIATTR_FRAME_SIZE
	.align		4
.L_118:
        /*01b0*/ 	.byte	0x04, 0x11
        /*01b2*/ 	.short	(.L_120 - .L_119)
	.align		4
.L_119:
        /*01b4*/ 	.word	index@(_ZN3cub18CUB_300001_SM_10006detail10radix_sort33DeviceRadixSortExclusiveSumKernelINS1_5radix10policy_hubIiiyE10Policy1000EyEEvPT0_)
        /*01b8*/ 	.word	0x00000000


	//----- nvinfo : EIATTR_REGCOUNT
	.align		4
.L_120:
        /*01bc*/ 	.byte	0x04, 0x2f
        /*01be*/ 	.short	(.L_122 - .L_121)
	.align		4
.L_121:
        /*01c0*/ 	.word	index@(_ZN3cub18CUB_300001_SM_10006detail10radix_sort29DeviceRadixSortOnesweepKernelINS1_5radix10policy_hubIiiyE10Policy1000ELNS0_9SortOrderE0EiiyiiNS1_21identity_decomposer_tEEEvPT5_SB_PT3_PKSC_PT1_PKSG_PT2_PKSK_T4_iiT6_)
        /*01c4*/ 	.word	0x00000049


	//----- nvinfo : EIATTR_FRAME_SIZE
	.align		4
.L_122:
        /*01c8*/ 	.byte	0x04, 0x11
        /*01ca*/ 	.short	(.L_124 - .L_123)
	.align		4
.L_123:
        /*01cc*/ 	.word	index@(_ZN3cub18CUB_300001_SM_10006detail10radix_sort29DeviceRadixSortOnesweepKernelINS1_5radix10policy_hubIiiyE10Policy1000ELNS0_9SortOrderE0EiiyiiNS1_21identity_decomposer_tEEEvPT5_SB_PT3_PKSC_PT1_PKSG_PT2_PKSK_T4_iiT6_)
        /*01d0*/ 	.word	0x00000000


	//----- nvinfo : EIATTR_MIN_STACK_SIZE
	.align		4
.L_124:
        /*01d4*/ 	.byte	0x04, 0x12
        /*01d6*/ 	.short	(.L_126 - .L_125)
	.align		4
.L_125:
        /*01d8*/ 	.word	index@(_ZN3cub18CUB_300001_SM_10006detail10radix_sort29DeviceRadixSortOnesweepKernelINS1_5radix10policy_hubIiiyE10Policy1000ELNS0_9SortOrderE0EiiyiiNS1_21identity_decomposer_tEEEvPT5_SB_PT3_PKSC_PT1_PKSG_PT2_PKSK_T4_iiT6_)
        /*01dc*/ 	.word	0x00000000


	//----- nvinfo : EIATTR_MIN_STACK_SIZE
	.align		4
.L_126:
        /*01e0*/ 	.byte	0x04, 0x12
        /*01e2*/ 	.short	(.L_128 - .L_127)
	.align		4
.L_127:
        /*01e4*/ 	.word	index@(_ZN3cub18CUB_300001_SM_10006detail10radix_sort33DeviceRadixSortExclusiveSumKernelINS1_5radix10policy_hubIiiyE10Policy1000EyEEvPT0_)
        /*01e8*/ 	.word	0x00000000


	//----- nvinfo : EIATTR_MIN_STACK_SIZE
	.align		4
.L_128:
        /*01ec*/ 	.byte	0x04, 0x12
        /*01ee*/ 	.short	(.L_130 - .L_129)
	.align		4
.L_129:
        /*01f0*/ 	.word	index@(_ZN3cub18CUB_300001_SM_10006detail10radix_sort30DeviceRadixSortHistogramKernelINS1_5radix10policy_hubIiiyE10Policy1000ELNS0_9SortOrderE0EiyNS1_21identity_decomposer_tEEEvPT2_PKT1_SA_iiT3_)
        /*01f4*/ 	.word	0x00000000


	//----- nvinfo : EIATTR_MIN_STACK_SIZE
	.align		4
.L_130:
        /*01f8*/ 	.byte	0x04, 0x12
        /*01fa*/ 	.short	(.L_132 - .L_131)
	.align		4
.L_131:
        /*01fc*/ 	.word	index@(_ZN3cub18CUB_300001_SM_10006detail10radix_sort31DeviceRadixSortSingleTileKernelINS1_5radix10policy_hubIiiyE10Policy1000ELNS0_9SortOrderE0EiiyNS1_21identity_decomposer_tEEEvPKT1_PSA_PKT2_PSE_T3_iiT4_)
        /*0200*/ 	.word	0x00000000


	//----- nvinfo : EIATTR_MIN_STACK_SIZE
	.align		4
.L_132:
        /*0204*/ 	.byte	0x04, 0x12
        /*0206*/ 	.short	(.L_134 - .L_133)
	.align		4
.L_133:
        /*0208*/ 	.word	index@(_ZN3cub18CUB_300001_SM_10006detail10radix_sort29DeviceRadixSortOnesweepKernelINS1_5radix10policy_hubIiN4cuda3std3__45tupleIJfffEEEyE10Policy1000ELNS0_9SortOrderE0EiSA_yiiNS1_21identity_decomposer_tEEEvPT5_SG_PT3_PKSH_PT1_PKSL_PT2_PKSP_T4_iiT6_)
        /*020c*/ 	.word	0x00000000


	//----- nvinfo : EIATTR_MIN_STACK_SIZE
	.align		4
.L_134:
        /*0210*/ 	.byte	0x04, 0x12
        /*0212*/ 	.short	(.L_136 - .L_135)
	.align		4
.L_135:
        /*0214*/ 	.word	index@(_ZN3cub18CUB_300001_SM_10006detail10radix_sort33DeviceRadixSortExclusiveSumKernelINS1_5radix10policy_hubIiN4cuda3std3__45tupleIJfffEEEyE10Policy1000EyEEvPT0_)
        /*0218*/ 	.word	0x00000000


	//----- nvinfo : EIATTR_MIN_STACK_SIZE
	.align		4
.L_136:
        /*021c*/ 	.byte	0x04, 0x12
        /*021e*/ 	.short	(.L_138 - .L_137)
	.align		4
.L_137:
        /*0220*/ 	.word	index@(_ZN3cub18CUB_300001_SM_10006detail10radix_sort30DeviceRadixSortHistogramKernelINS1_5radix10policy_hubIiN4cuda3std3__45tupleIJfffEEEyE10Policy1000ELNS0_9SortOrderE0EiyNS1_21identity_decomposer_tEEEvPT2_PKT1_SF_iiT3_)
        /*0224*/ 	.word	0x00000000


	//----- nvinfo : EIATTR_MIN_STACK_SIZE
	.align		4
.L_138:
        /*0228*/ 	.byte	0x04, 0x12
        /*022a*/ 	.short	(.L_140 - .L_139)
	.align		4
.L_139:
        /*022c*/ 	.word	index@(_ZN3cub18CUB_300001_SM_10006detail10radix_sort31DeviceRadixSortSingleTileKernelINS1_5radix10policy_hubIiN4cuda3std3__45tupleIJfffEEEyE10Policy1000ELNS0_9SortOrderE0EiSA_yNS1_21identity_decomposer_tEEEvPKT1_PSF_PKT2_PSJ_T3_iiT4_)
        /*0230*/ 	.word	0x00000000


	//----- nvinfo : EIATTR_MIN_STACK_SIZE
	.align		4
.L_140:
        /*0234*/ 	.byte	0x04, 0x12
        /*0236*/ 	.short	(.L_142 - .L_141)
	.align		4
.L_141:
        /*0238*/ 	.word	index@(_ZN3cub18CUB_300001_SM_10006detail9transform16transform_kernelINS2_10policy_hubILb1EN4cuda3std3__45tupleIJN6thrust24THRUST_300001_SM_1000_NS6detail15normal_iteratorINSA_7pointerINS8_IJfffEEENSA_8cuda_cub3tagENSA_11use_defaultESH_EEEEEEEE10policy1000ElNS7_10__identityENSA_12zip_iteratorINS8_IJNSA_10device_ptrIfEESQ_SQ_EEEEEJPSE_EEEvT0_iT1_T2_DpNS2_10kernel_argIT3_EE)
        /*023c*/ 	.word	0x00000000


	//----- nvinfo : EIATTR_MIN_STACK_SIZE
	.align		4
.L_142:
        /*0240*/ 	.byte	0x04, 0x12
        /*0242*/ 	.short	(.L_144 - .L_143)
	.align		4
.L_143:
        /*0244*/ 	.word	index@(_ZN3cub18CUB_300001_SM_10006detail9transform16transform_kernelINS2_10policy_hubILb1EN4cuda3std3__45tupleIJN6thrust24THRUST_300001_SM_1000_NS6detail15normal_iteratorINSA_7pointerINS8_IJfffEEENSA_8cuda_cub3tagENSA_11use_defaultESH_EEEEEEEE10policy1000EiNS7_10__identityENSA_12zip_iteratorINS8_IJNSA_10device_ptrIfEESQ_SQ_EEEEEJPSE_EEEvT0_iT1_T2_DpNS2_10kernel_argIT3_EE)
        /*0248*/ 	.word	0x00000000


	//----- nvinfo : EIATTR_MIN_STACK_SIZE
	.align		4
.L_144:
        /*024c*/ 	.byte	0x04, 0x12
        /*024e*/ 	.short	(.L_146 - .L_145)
	.align		4
.L_145:
        /*0250*/ 	.word	index@(_ZN3cub18CUB_300001_SM_10006detail9transform16transform_kernelINS2_10policy_hubILb1EN4cuda3std3__45tupleIJN6thrust24THRUST_300001_SM_1000_NS12zip_iteratorINS8_IJNSA_10device_ptrIfEESD_SD_EEEEEEEEE10policy1000ElNS7_10__identityENSA_7pointerINS8_IJfffEEENSA_8cuda_cub3tagENSA_11use_defaultESO_EEJSF_EEEvT0_iT1_T2_DpNS2_10kernel_argIT3_EE)
        /*0254*/ 	.word	0x00000000


	//----- nvinfo : EIATTR_MIN_STACK_SIZE
	.align		4
.L_146:
        /*0258*/ 	.byte	0x04, 0x12
        /*025a*/ 	.short	(.L_148 - .L_147)
	.align		4
.L_147:
        /*025c*/ 	.word	index@(_ZN3cub18CUB_300001_SM_10006detail9transform16transform_kernelINS2_10policy_hubILb1EN4cuda3std3__45tupleIJN6thrust24THRUST_300001_SM_1000_NS12zip_iteratorINS8_IJNSA_10device_ptrIfEESD_SD_EEEEEEEEE10policy1000EiNS7_10__identityENSA_7pointerINS8_IJfffEEENSA_8cuda_cub3tagENSA_11use_defaultESO_EEJSF_EEEvT0_iT1_T2_DpNS2_10kernel_argIT3_EE)
        /*0260*/ 	.word	0x00000000


	//----- nvinfo : EIATTR_MIN_STACK_SIZE
	.align		4
.L_148:
        /*0264*/ 	.byte	0x04, 0x12
        /*0266*/ 	.short	(.L_150 - .L_149)
	.align		4
.L_149:
        /*0268*/ 	.word	index@(_ZN3cub18CUB_300001_SM_10006detail11EmptyKernelIvEEvv)
        /*026c*/ 	.word	0x00000000


	//----- nvinfo : EIATTR_MIN_STACK_SIZE
	.align		4
.L_150:
        /*0270*/ 	.byte	0x04, 0x12
        /*0272*/ 	.short	(.L_152 - .L_151)
	.align		4
.L_151:
        /*0274*/ 	.word	index@(_Z7gridvalPiS_PfS0_S0_i)
        /*0278*/ 	.word	0x00000000


	//----- nvinfo : EIATTR_MIN_STACK_SIZE
	.align		4
.L_152:
        /*027c*/ 	.byte	0x04, 0x12
        /*027e*/ 	.short	(.L_154 - .L_153)
	.align		4
.L_153:
        /*0280*/ 	.word	index@(_Z9distsQminPfS_S_S_S_S_iS_S_S_i)
        /*0284*/ 	.word	0x00000000


	//----- nvinfo : EIATTR_MIN_STACK_SIZE
	.align		4
.L_154:
        /*0288*/ 	.byte	0x04, 0x12
        /*028a*/ 	.short	(.L_156 - .L_155)
	.align		4
.L_155:
        /*028c*/ 	.word	index@(_Z10searchGridPfS_S_PiS0_S_S_S_S_S_S_ii)
        /*0290*/ 	.word	0x00000000


	//----- nvinfo : EIATTR_MIN_STACK_SIZE
	.align		4
.L_156:
        /*0294*/ 	.byte	0x04, 0x12
        /*0296*/ 	.short	(.L_158 - .L_157)
	.align		4
.L_157:
        /*0298*/ 	.word	index@(_Z17findCellStartendsPiiS_S_)
        /*029c*/ 	.word	0x00000000


	//----- nvinfo : EIATTR_MIN_STACK_SIZE
	.align		4
.L_158:
        /*02a0*/ 	.byte	0x04, 0x12
        /*02a2*/ 	.short	(.L_160 - .L_159)
	.align		4
.L_159:
        /*02a4*/ 	.word	index@(_Z11generatekeyPfS_S_iPii)
        /*02a8*/ 	.word	0x00000000
.L_160:


//--------------------- .nv.compat                --------------------------
	.section	.nv.compat,"",@"SHT_CUDA_COMPAT_INFO"
	.align	4
        /*0000*/ 	.byte	0x02, 0x09, 0x00, 0x00, 0x02, 0x02, 0x01, 0x00, 0x02, 0x05, 0x05, 0x00, 0x03, 0x07, 0x01, 0x01
        /*0010*/ 	.byte	0x02, 0x03, 0x00, 0x00, 0x02, 0x06, 0x01, 0x00, 0x04, 0x0b, 0x08, 0x00, 0x01, 0x00, 0x00, 0x00
        /*0020*/ 	.byte	0x00, 0x00, 0x00, 0x00


//--------------------- .nv.info._ZN3cub18CUB_300001_SM_10006detail10radix_sort29DeviceRadixSortOnesweepKernelINS1_5radix10policy_hubIiiyE10Policy1000ELNS0_9SortOrderE0EiiyiiNS1_21identity_decomposer_tEEEvPT5_SB_PT3_PKSC_PT1_PKSG_PT2_PKSK_T4_iiT6_ --------------------------
	.section	.nv.info._ZN3cub18CUB_300001_SM_10006detail10radix_sort29DeviceRadixSortOnesweepKernelINS1_5radix10policy_hubIiiyE10Policy1000ELNS0_9SortOrderE0EiiyiiNS1_21identity_decomposer_tEEEvPT5_SB_PT3_PKSC_PT1_PKSG_PT2_PKSK_T4_iiT6_,"",@"SHT_CUDA_INFO"
	.sectionflags	@""
	.align	4


	//----- nvinfo : EIATTR_CUDA_API_VERSION
	.align		4
        /*0000*/ 	.byte	0x04, 0x37
        /*0002*/ 	.short	(.L_162 - .L_161)
.L_161:
        /*0004*/ 	.word	0x00000082


	//----- nvinfo : EIATTR_KPARAM_INFO
	.align		4
.L_162:
        /*0008*/ 	.byte	0x04, 0x17
        /*000a*/ 	.short	(.L_164 - .L_163)
.L_163:
        /*000c*/ 	.word	0x00000000
        /*0010*/ 	.short	0x000b
        /*0012*/ 	.short	0x004c
        /*0014*/ 	.byte	0x00, 0xf0, 0x05, 0x00


	//----- nvinfo : EIATTR_KPARAM_INFO
	.align		4
.L_164:
        /*0018*/ 	.byte	0x04, 0x17
        /*001a*/ 	.short	(.L_166 - .L_165)
.L_165:
        /*001c*/ 	.word	0x00000000
        /*0020*/ 	.short	0x000a
        /*0022*/ 	.short	0x0048
        /*0024*/ 	.byte	0x00, 0xf0, 0x11, 0x00


	//----- nvinfo : EIATTR_KPARAM_INFO
	.align		4
.L_166:
        /*0028*/ 	.byte	0x04, 0x17
        /*002a*/ 	.short	(.L_168 - .L_167)
.L_167:
        /*002c*/ 	.word	0x00000000
        /*0030*/ 	.short	0x0009
        /*0032*/ 	.short	0x0044
        /*0034*/ 	.byte	0x00, 0xf0, 0x11, 0x00


	//----- nvinfo : EIATTR_KPARAM_INFO
	.align		4
.L_168:
        /*0038*/ 	.byte	0x04, 0x17
        /*003a*/ 	.short	(.L_170 - .L_169)
.L_169:
        /*003c*/ 	.word	0x00000000
        /*0040*/ 	.short	0x0008
        /*0042*/ 	.short	0x0040
        /*0044*/ 	.byte	0x00, 0xf0, 0x11, 0x00


	//----- nvinfo : EIATTR_KPARAM_INFO
	.align		4
.L_170:
        /*0048*/ 	.byte	0x04, 0x17
        /*004a*/ 	.short	(.L_172 - .L_171)
.L_171:
        /*004c*/ 	.word	0x00000000
        /*0050*/ 	.short	0x0007
        /*0052*/ 	.short	0x0038
        /*0054*/ 	.byte	0x00, 0xf5, 0x21, 0x00


	//----- nvinfo : EIATTR_KPARAM_INFO
	.align		4
.L_172:
        /*0058*/ 	.byte	0x04, 0x17
        /*005a*/ 	.short	(.L_174 - .L_173)
.L_173:
        /*005c*/ 	.word	0x00000000
        /*0060*/ 	.short	0x0006
        /*0062*/ 	.short	0x0030
        /*0064*/ 	.byte	0x00, 0xf5, 0x21, 0x00


	//----- nvinfo : EIATTR_KPARAM_INFO
	.align		4
.L_174:
        /*0068*/ 	.byte	0x04, 0x17
        /*006a*/ 	.short	(.L_176 - .L_175)
.L_175:
        /*006c*/ 	.word	0x00000000
        /*0070*/ 	.short	0x0005
        /*0072*/ 	.short	0x0028
        /*0074*/ 	.byte	0x00, 0xf5, 0x21, 0x00


	//----- nvinfo : EIATTR_KPARAM_INFO
	.align		4
.L_176:
        /*0078*/ 	.byte	0x04, 0x17
        /*007a*/ 	.short	(.L_178 - .L_177)
.L_177:
        /*007c*/ 	.word	0x00000000
        /*0080*/ 	.short	0x0004
        /*0082*/ 	.short	0x0020
        /*0084*/ 	.byte	0x00, 0xf5, 0x21, 0x00


	//----- nvinfo : EIATTR_KPARAM_INFO
	.align		4
.L_178:
        /*0088*/ 	.byte	0x04, 0x17
        /*008a*/ 	.short	(.L_180 - .L_179)
.L_179:
        /*008c*/ 	.word	0x00000000
        /*0090*/ 	.short	0x0003
        /*0092*/ 	.short	0x0018
        /*0094*/ 	.byte	0x00, 0xf5, 0x21, 0x00


	//----- nvinfo : EIATTR_KPARAM_INFO
	.align		4
.L_180:
        /*0098*/ 	.byte	0x04, 0x17
        /*009a*/ 	.short	(.L_182 - .L_181)
.L_181:
        /*009c*/ 	.word	0x00000000
        /*00a0*/ 	.short	0x0002
        /*00a2*/ 	.short	0x0010
        /*00a4*/ 	.byte	0x00, 0xf5, 0x21, 0x00


	//----- nvinfo : EIATTR_KPARAM_INFO
	.align		4
.L_182:
        /*00a8*/ 	.byte	0x04, 0x17
        /*00aa*/ 	.short	(.L_184 - .L_183)
.L_183:
        /*00ac*/ 	.word	0x00000000
        /*00b0*/ 	.short	0x0001
        /*00b2*/ 	.short	0x0008
        /*00b4*/ 	.byte	0x00, 0xf5, 0x21, 0x00


	//----- nvinfo : EIATTR_KPARAM_INFO
	.align		4
.L_184:
        /*00b8*/ 	.byte	0x04, 0x17
        /*00ba*/ 	.short	(.L_186 - .L_185)
.L_185:
        /*00bc*/ 	.word	0x00000000
        /*00c0*/ 	.short	0x0000
        /*00c2*/ 	.short	0x0000
        /*00c4*/ 	.byte	0x00, 0xf5, 0x21, 0x00


	//----- nvinfo : EIATTR_SPARSE_MMA_MASK
	.align		4
.L_186:
        /*00c8*/ 	.byte	0x03, 0x50
        /*00ca*/ 	.short	0x0000


	//----- nvinfo : EIATTR_MAXREG_COUNT
	.align		4
        /*00cc*/ 	.byte	0x03, 0x1b
        /*00ce*/ 	.short	0x00a8


	//----- nvinfo : EIATTR_NUM_BARRIERS
	.align		4
        /*00d0*/ 	.byte	0x02, 0x4c
        /*00d2*/ 	.byte	0x01
	.zero		1


	//----- nvinfo : EIATTR_MERCURY_ISA_VERSION
	.align		4
        /*00d4*/ 	.byte	0x03, 0x5f
        /*00d6*/ 	.short	0x0101


	//----- nvinfo : EIATTR_COOP_GROUP_MASK_REGIDS
	.align		4
        /*00d8*/ 	.byte	0x04, 0x29
        /*00da*/ 	.short	(.L_188 - .L_187)


	//   ....[0]....
.L_187:
        /*00dc*/ 	.word	0xffffffff


	//   ....[1]....
        /*00e0*/ 	.word	0x05000006


	//   ....[2]....
        /*00e4*/ 	.word	0xffffffff


	//   ....[3]....
        /*00e8*/ 	.word	0xffffffff


	//   ....[4]....
        /*00ec*/ 	.word	0xffffffff


	//   ....[5]....
        /*00f0*/ 	.word	0xffffffff


	//   ....[6]....
        /*00f4*/ 	.word	0xffffffff


	//   ....[7]....
        /*00f8*/ 	.word	0xffffffff


	//   ....[8]....
        /*00fc*/ 	.word	0xffffffff


	//   ....[9]....
        /*0100*/ 	.word	0xffffffff


	//   ....[10]....
        /*0104*/ 	.word	0xffffffff


	//   ....[11]....
        /*0108*/ 	.word	0xffffffff


	//   ....[12]....
        /*010c*/ 	.word	0xffffffff


	//   ....[13]....
        /*0110*/ 	.word	0xffffffff


	//   ....[14]....
        /*0114*/ 	.word	0xffffffff


	//   ....[15]....
        /*0118*/ 	.word	0xffffffff


	//   ....[16]....
        /*011c*/ 	.word	0xffffffff


	//   ....[17]....
        /*0120*/ 	.word	0xffffffff


	//   ....[18]....
        /*0124*/ 	.word	0xffffffff


	//   ....[19]....
        /*0128*/ 	.word	0xffffffff


	//   ....[20]....
        /*012c*/ 	.word	0xffffffff


	//   ....[21]....
        /*0130*/ 	.word	0xffffffff


	//   ....[22]....
        /*0134*/ 	.word	0xffffffff


	//   ....[23]....
        /*0138*/ 	.word	0xffffffff


	//   ....[24]....
        /*013c*/ 	.word	0xffffffff


	//   ....[25]....
        /*0140*/ 	.word	0xffffffff


	//   ....[26]....
        /*0144*/ 	.word	0xffffffff


	//   ....[27]....
        /*0148*/ 	.word	0xffffffff


	//   ....[28]....
        /*014c*/ 	.word	0xffffffff


	//   ....[29]....
        /*0150*/ 	.word	0xffffffff


	//   ....[30]....
        /*0154*/ 	.word	0xffffffff


	//   ....[31]....
        /*0158*/ 	.word	0xffffffff


	//   ....[32]....
        /*015c*/ 	.word	0xffffffff


	//   ....[33]....
        /*0160*/ 	.word	0xffffffff


	//   ....[34]....
        /*0164*/ 	.word	0xffffffff


	//   ....[35]....
        /*0168*/ 	.word	0xffffffff


	//   ....[36]....
        /*016c*/ 	.word	0xffffffff


	//   ....[37]....
        /*0170*/ 	.word	0xffffffff


	//   ....[38]....
        /*0174*/ 	.word	0xffffffff


	//   ....[39]....
        /*0178*/ 	.word	0xffffffff


	//   ....[40]....
        /*017c*/ 	.word	0xffffffff


	//   ....[41]....
        /*0180*/ 	.word	0xffffffff


	//   ....[42]....
        /*0184*/ 	.word	0xffffffff


	//   ....[43]....
        /*0188*/ 	.word	0xffffffff


	//   ....[44]....
        /*018c*/ 	.word	0xffffffff


	//   ....[45]....
        /*0190*/ 	.word	0xffffffff


	//   ....[46]....
        /*0194*/ 	.word	0xffffffff


	//   ....[47]....
        /*0198*/ 	.word	0xffffffff


	//   ....[48]....
        /*019c*/ 	.word	0xffffffff


	//   ....[49]....
        /*01a0*/ 	.word	0xffffffff


	//   ....[50]....
        /*01a4*/ 	.word	0xffffffff


	//   ....[51]....
        /*01a8*/ 	.word	0xffffffff


	//   ....[52]....
        /*01ac*/ 	.word	0xffffffff


	//   ....[53]....
        /*01b0*/ 	.word	0xffffffff


	//   ....[54]....
        /*01b4*/ 	.word	0xffffffff


	//   ....[55]....
        /*01b8*/ 	.word	0xffffffff


	//   ....[56]....
        /*01bc*/ 	.word	0xffffffff


	//   ....[57]....
        /*01c0*/ 	.word	0xffffffff


	//   ....[58]....
        /*01c4*/ 	.word	0xffffffff


	//   ....[59]....
        /*01c8*/ 	.word	0xffffffff


	//   ....[60]....
        /*01cc*/ 	.word	0xffffffff


	//   ....[61]....
        /*01d0*/ 	.word	0xffffffff


	//   ....[62]....
        /*01d4*/ 	.word	0xffffffff


	//   ....[63]....
        /*01d8*/ 	.word	0xffffffff


	//   ....[64]....
        /*01dc*/ 	.word	0xffffffff


	//   ....[65]....
        /*01e0*/ 	.word	0xffffffff


	//   ....[66]....
        /*01e4*/ 	.word	0xffffffff


	//   ....[67]....
        /*01e8*/ 	.word	0xffffffff


	//   ....[68]....
        /*01ec*/ 	.word	0xffffffff


	//   ....[69]....
        /*01f0*/ 	.word	0xffffffff


	//   ....[70]....
        /*01f4*/ 	.word	0xffffffff


	//   ....[71]....
        /*01f8*/ 	.word	0xffffffff


	//   ....[72]....
        /*01fc*/ 	.word	0xffffffff


	//   ....[73]....
        /*0200*/ 	.word	0xffffffff


	//   ....[74]....
        /*0204*/ 	.word	0xffffffff


	//   ....[75]....
        /*0208*/ 	.word	0xffffffff


	//   ....[76]....
        /*020c*/ 	.word	0xffffffff


	//   ....[77]....
        /*0210*/ 	.word	0xffffffff


	//   ....[78]....
        /*0214*/ 	.word	0xffffffff


	//   ....[79]....
        /*0218*/ 	.word	0xffffffff


	//   ....[80]....
        /*021c*/ 	.word	0xffffffff


	//   ....[81]....
        /*0220*/ 	.word	0xffffffff


	//   ....[82]....
        /*0224*/ 	.word	0xffffffff


	//   ....[83]....
        /*0228*/ 	.word	0xffffffff


	//   ....[84]....
        /*022c*/ 	.word	0xffffffff


	//   ....[85]....
        /*0230*/ 	.word	0xffffffff


	//   ....[86]....
        /*0234*/ 	.word	0xffffffff


	//   ....[87]....
        /*0238*/ 	.word	0xffffffff


	//   ....[88]....
        /*023c*/ 	.word	0xffffffff


	//   ....[89]....
        /*0240*/ 	.word	0xffffffff


	//   ....[90]....
        /*0244*/ 	.word	0xffffffff


	//   ....[91]....
        /*0248*/ 	.word	0xffffffff


	//   ....[92]....
        /*024c*/ 	.word	0xffffffff


	//   ....[93]....
        /*0250*/ 	.word	0xffffffff


	//   ....[94]....
        /*0254*/ 	.word	0xffffffff


	//   ....[95]....
        /*0258*/ 	.word	0xffffffff


	//   ....[96]....
        /*025c*/ 	.word	0xffffffff


	//   ....[97]....
        /*0260*/ 	.word	0xffffffff


	//   ....[98]....
        /*0264*/ 	.word	0xffffffff


	//   ....[99]....
        /*0268*/ 	.word	0xffffffff


	//   ....[100]....
        /*026c*/ 	.word	0xffffffff


	//   ....[101]....
        /*0270*/ 	.word	0xffffffff


	//   ....[102]....
        /*0274*/ 	.word	0xffffffff


	//   ....[103]....
        /*0278*/ 	.word	0xffffffff


	//   ....[104]....
        /*027c*/ 	.word	0xffffffff


	//   ....[105]....
        /*0280*/ 	.word	0xffffffff


	//   ....[106]....
        /*0284*/ 	.word	0xffffffff


	//   ....[107]....
        /*0288*/ 	.word	0xffffffff


	//   ....[108]....
        /*028c*/ 	.word	0xffffffff


	//   ....[109]....
        /*0290*/ 	.word	0xffffffff


	//   ....[110]....
        /*0294*/ 	.word	0xffffffff


	//   ....[111]....
        /*0298*/ 	.word	0xffffffff


	//   ....[112]....
        /*029c*/ 	.word	0xffffffff


	//   ....[113]....
        /*02a0*/ 	.word	0xffffffff


	//   ....[114]....
        /*02a4*/ 	.word	0xffffffff


	//   ....[115]....
        /*02a8*/ 	.word	0xffffffff


	//   ....[116]....
        /*02ac*/ 	.word	0xffffffff


	//   ....[117]....
        /*02b0*/ 	.word	0xffffffff


	//   ....[118]....
        /*02b4*/ 	.word	0xffffffff


	//   ....[119]....
        /*02b8*/ 	.word	0xffffffff


	//   ....[120]....
        /*02bc*/ 	.word	0xffffffff


	//   ....[121]....
        /*02c0*/ 	.word	0xffffffff


	//   ....[122]....
        /*02c4*/ 	.word	0xffffffff


	//   ....[123]....
        /*02c8*/ 	.word	0xffffffff


	//   ....[124]....
        /*02cc*/ 	.word	0xffffffff


	//   ....[125]....
        /*02d0*/ 	.word	0xffffffff


	//   ....[126]....
        /*02d4*/ 	.word	0xffffffff


	//   ....[127]....
        /*02d8*/ 	.word	0xffffffff


	//   ....[128]....
        /*02dc*/ 	.word	0xffffffff


	//   ....[129]....
        /*02e0*/ 	.word	0xffffffff


	//   ....[130]....
        /*02e4*/ 	.word	0xffffffff


	//   ....[131]....
        /*02e8*/ 	.word	0xffffffff


	//   ....[132]....
        /*02ec*/ 	.word	0xffffffff


	//   ....[133]....
        /*02f0*/ 	.word	0xffffffff


	//   ....[134]....
        /*02f4*/ 	.word	0xffffffff


	//   ....[135]....
        /*02f8*/ 	.word	0xffffffff


	//   ....[136]....
        /*02fc*/ 	.word	0xffffffff


	//   ....[137]....
        /*0300*/ 	.word	0xffffffff


	//   ....[138]....
        /*0304*/ 	.word	0xffffffff


	//   ....[139]....
        /*0308*/ 	.word	0xffffffff


	//   ....[140]....
        /*030c*/ 	.word	0xffffffff


	//   ....[141]....
        /*0310*/ 	.word	0xffffffff


	//   ....[142]....
        /*0314*/ 	.word	0xffffffff


	//   ....[143]....
        /*0318*/ 	.word	0xffffffff


	//   ....[144]....
        /*031c*/ 	.word	0xffffffff


	//   ....[145]....
        /*0320*/ 	.word	0xffffffff


	//   ....[146]....
        /*0324*/ 	.word	0xffffffff


	//   ....[147]....
        /*0328*/ 	.word	0xffffffff


	//   ....[148]....
        /*032c*/ 	.word	0xffffffff


	//   ....[149]....
        /*0330*/ 	.word	0xffffffff


	//   ....[150]....
        /*0334*/ 	.word	0xffffffff


	//   ....[151]....
        /*0338*/ 	.word	0xffffffff


	//   ....[152]....
        /*033c*/ 	.word	0xffffffff


	//   ....[153]....
        /*0340*/ 	.word	0xffffffff


	//   ....[154]....
        /*0344*/ 	.word	0xffffffff


	//   ....[155]....
        /*0348*/ 	.word	0xffffffff


	//   ....[156]....
        /*034c*/ 	.word	0xffffffff


	//   ....[157]....
        /*0350*/ 	.word	0xffffffff


	//   ....[158]....
        /*0354*/ 	.word	0xffffffff


	//   ....[159]....
        /*0358*/ 	.word	0xffffffff


	//   ....[160]....
        /*035c*/ 	.word	0x05000006


	//   ....[161]....
        /*0360*/ 	.word	0xffffffff


	//   ....[162]....
        /*0364*/ 	.word	0xffffffff


	//   ....[163]....
        /*0368*/ 	.word	0xffffffff


	//   ....[164]....
        /*036c*/ 	.word	0xffffffff


	//   ....[165]....
        /*0370*/ 	.word	0xffffffff


	//   ....[166]....
        /*0374*/ 	.word	0xffffffff


	//   ....[167]....
        /*0378*/ 	.word	0xffffffff


	//   ....[168]....
        /*037c*/ 	.word	0xffffffff


	//   ....[169]....
        /*0380*/ 	.word	0xffffffff


	//   ....[170]....
        /*0384*/ 	.word	0xffffffff


	//   ....[171]....
        /*0388*/ 	.word	0xffffffff


	//   ....[172]....
        /*038c*/ 	.word	0xffffffff


	//   ....[173]....
        /*0390*/ 	.word	0xffffffff


	//   ....[174]....
        /*0394*/ 	.word	0xffffffff


	//   ....[175]....
        /*0398*/ 	.word	0xffffffff


	//   ....[176]....
        /*039c*/ 	.word	0xffffffff


	//   ....[177]....
        /*03a0*/ 	.word	0xffffffff


	//   ....[178]....
        /*03a4*/ 	.word	0xffffffff


	//   ....[179]....
        /*03a8*/ 	.word	0xffffffff


	//   ....[180]....
        /*03ac*/ 	.word	0xffffffff


	//   ....[181]....
        /*03b0*/ 	.word	0xffffffff


	//   ....[182]....
        /*03b4*/ 	.word	0xffffffff


	//   ....[183]....
        /*03b8*/ 	.word	0xffffffff


	//   ....[184]....
        /*03bc*/ 	.word	0xffffffff


	//   ....[185]....
        /*03c0*/ 	.word	0xffffffff


	//   ....[186]....
        /*03c4*/ 	.word	0xffffffff


	//   ....[187]....
        /*03c8*/ 	.word	0xffffffff


	//   ....[188]....
        /*03cc*/ 	.word	0xffffffff


	//   ....[189]....
        /*03d0*/ 	.word	0xffffffff


	//   ....[190]....
        /*03d4*/ 	.word	0xffffffff


	//   ....[191]....
        /*03d8*/ 	.word	0xffffffff


	//   ....[192]....
        /*03dc*/ 	.word	0xffffffff


	//   ....[193]....
        /*03e0*/ 	.word	0xffffffff


	//   ....[194]....
        /*03e4*/ 	.word	0xffffffff


	//   ....[195]....
        /*03e8*/ 	.word	0xffffffff


	//   ....[196]....
        /*03ec*/ 	.word	0xffffffff


	//   ....[197]....
        /*03f0*/ 	.word	0xffffffff


	//   ....[198]....
        /*03f4*/ 	.word	0xffffffff


	//   ....[199]....
        /*03f8*/ 	.word	0xffffffff


	//   ....[200]....
        /*03fc*/ 	.word	0xffffffff


	//   ....[201]....
        /*0400*/ 	.word	0xffffffff


	//   ....[202]....
        /*0404*/ 	.word	0xffffffff


	//   ....[203]....
        /*0408*/ 	.word	0xffffffff


	//   ....[204]....
        /*040c*/ 	.word	0xffffffff


	//   ....[205]....
        /*0410*/ 	.word	0xffffffff


	//   ....[206]....
        /*0414*/ 	.word	0xffffffff


	//   ....[207]....
        /*0418*/ 	.word	0xffffffff


	//   ....[208]....
        /*041c*/ 	.word	0xffffffff


	//   ....[209]....
        /*0420*/ 	.word	0xffffffff


	//   ....[210]....
        /*0424*/ 	.word	0xffffffff


	//   ....[211]....
        /*0428*/ 	.word	0xffffffff


	//   ....[212]....
        /*042c*/ 	.word	0xffffffff


	//   ....[213]....
        /*0430*/ 	.word	0xffffffff


	//   ....[214]....
        /*0434*/ 	.word	0xffffffff


	//   ....[215]....
        /*0438*/ 	.word	0xffffffff


	//   ....[216]....
        /*043c*/ 	.word	0xffffffff


	//   ....[217]....
        /*0440*/ 	.word	0xffffffff


	//   ....[218]....
        /*0444*/ 	.word	0xffffffff


	//   ....[219]....
        /*0448*/ 	.word	0xffffffff


	//   ....[220]....
        /*044c*/ 	.word	0xffffffff


	//   ....[221]....
        /*0450*/ 	.word	0xffffffff


	//   ....[222]....
        /*0454*/ 	.word	0xffffffff


	//   ....[223]....
        /*0458*/ 	.word	0xffffffff


	//   ....[224]....
        /*045c*/ 	.word	0xffffffff


	//   ....[225]....
        /*0460*/ 	.word	0xffffffff


	//   ....[226]....
        /*0464*/ 	.word	0xffffffff


	//   ....[227]....
        /*0468*/ 	.word	0xffffffff


	//   ....[228]....
        /*046c*/ 	.word	0xffffffff


	//   ....[229]....
        /*0470*/ 	.word	0x0500002f


	//   ....[230]....
        /*0474*/ 	.word	0x0500002f


	//   ....[231]....
        /*0478*/ 	.word	0x0500002f


	//   ....[232]....
        /*047c*/ 	.word	0x0500002f


	//   ....[233]....
        /*0480*/ 	.word	0x0500002f


	//----- nvinfo : EIATTR_COOP_GROUP_INSTR_OFFSETS
	.align		4
.L_188:
        /*0484*/ 	.byte	0x04, 0x28
        /*0486*/ 	.short	(.L_190 - .L_189)


	//   ....[0]....
.L_189:
        /*0488*/ 	.word	0x00000e40


	//   ....[1]....
        /*048c*/ 	.word	0x00001890


	//   ....[2]....
        /*0490*/ 	.word	0x00002ad0


	//   ....[3]....
        /*0494*/ 	.word	0x00002af0


	//   ....[4]....
        /*0498*/ 	.word	0x00002b10


	//   ....[5]....
        /*049c*/ 	.word	0x00002b30


	//   ....[6]....
        /*04a0*/ 	.word	0x00002b50


	//   ....[7]....
        /*04a4*/ 	.word	0x00003000


	//   ....[8]....
        /*04a8*/ 	.word	0x00003010


	//   ....[9]....
        /*04ac*/ 	.word	0x00003030


	//   ....[10]....
        /*04b0*/ 	.word	0x00003050


	//   ....[11]....
        /*04b4*/ 	.word	0x000030a0


	//   ....[12]....
        /*04b8*/ 	.word	0x000030d0


	//   ....[13]....
        /*04bc*/ 	.word	0x00003120


	//   ....[14]....
        /*04c0*/ 	.word	0x00003160


	//   ....[15]....
        /*04c4*/ 	.word	0x00003250


	//   ....[16]....
        /*04c8*/ 	.word	0x00003280


	//   ....[17]....
        /*04cc*/ 	.word	0x00003290


	//   ....[18]....
        /*04d0*/ 	.word	0x000032b0


	//   ....[19]....
        /*04d4*/ 	.word	0x000032f0


	//   ....[20]....
        /*04d8*/ 	.word	0x00003320


	//   ....[21]....
        /*04dc*/ 	.word	0x00003360


	//   ....[22]....
        /*04e0*/ 	.word	0x00003380


	//   ....[23]....
        /*04e4*/ 	.word	0x000033a0


	//   ....[24]....
        /*04e8*/ 	.word	0x00003490


	//   ....[25]....
        /*04ec*/ 	.word	0x000034c0


	//   ....[26]....
        /*04f0*/ 	.word	0x000034d0


	//   ....[27]....
        /*04f4*/ 	.word	0x000034f0


	//   ....[28]....
        /*04f8*/ 	.word	0x00003530


	//   ....[29]....
        /*04fc*/ 	.word	0x00003560


	//   ....[30]....
        /*0500*/ 	.word	0x000035a0


	//   ....[31]....
        /*0504*/ 	.word	0x000035c0


	//   ....[32]....
        /*0508*/ 	.word	0x000035e0


	//   ....[33]....
        /*050c*/ 	.word	0x000036d0


	//   ....[34]....
        /*0510*/ 	.word	0x00003700


	//   ....[35]....
        /*0514*/ 	.word	0x00003710


	//   ....[36]....
        /*0518*/ 	.word	0x00003730


	//   ....[37]....
        /*051c*/ 	.word	0x00003770


	//   ....[38]....
        /*0520*/ 	.word	0x000037a0


	//   ....[39]....
        /*0524*/ 	.word	0x000037e0


	//   ....[40]....
        /*0528*/ 	.word	0x00003800


	//   ....[41]....
        /*052c*/ 	.word	0x00003820


	//   ....[42]....
        /*0530*/ 	.word	0x00003930


	//   ....[43]....
        /*0534*/ 	.word	0x00003960


	//   ....[44]....
        /*0538*/ 	.word	0x00003970


	//   ....[45]....
        /*053c*/ 	.word	0x00003990


	//   ....[46]....
        /*0540*/ 	.word	0x000039d0


	//   ....[47]....
        /*0544*/ 	.word	0x00003a00


	//   ....[48]....
        /*0548*/ 	.word	0x00003a40


	//   ....[49]....
        /*054c*/ 	.word	0x00003a60


	//   ....[50]....
        /*0550*/ 	.word	0x00003a80


	//   ....[51]....
        /*0554*/ 	.word	0x00003b90


	//   ....[52]....
        /*0558*/ 	.word	0x00003bc0


	//   ....[53]....
        /*055c*/ 	.word	0x00003bd0


	//   ....[54]....
        /*0560*/ 	.word	0x00003bf0


	//   ....[55]....
        /*0564*/ 	.word	0x00003c30


	//   ....[56]....
        /*0568*/ 	.word	0x00003c60


	//   ....[57]....
        /*056c*/ 	.word	0x00003ca0


	//   ....[58]....
        /*0570*/ 	.word	0x00003cc0


	//   ....[59]....
        /*0574*/ 	.word	0x00003ce0


	//   ....[60]....
        /*0578*/ 	.word	0x00003df0


	//   ....[61]....
        /*057c*/ 	.word	0x00003e20


	//   ....[62]....
        /*0580*/ 	.word	0x00003e30


	//   ....[63]....
        /*0584*/ 	.word	0x00003e50


	//   ....[64]....
        /*0588*/ 	.word	0x00003e90


	//   ....[65]....
        /*058c*/ 	.word	0x00003ec0


	//   ....[66]....
        /*0590*/ 	.word	0x00003f00


	//   ....[67]....
        /*0594*/ 	.word	0x00003f20


	//   ....[68]....
        /*0598*/ 	.word	0x00003f40


	//   ....[69]....
        /*059c*/ 	.word	0x00004050


	//   ....[70]....
        /*05a0*/ 	.word	0x00004080


	//   ....[71]....
        /*05a4*/ 	.word	0x00004090


	//   ....[72]....
        /*05a8*/ 	.word	0x000040b0


	//   ....[73]....
        /*05ac*/ 	.word	0x000040f0


	//   ....[74]....
        /*05b0*/ 	.word	0x00004120


	//   ....[75]....
        /*05b4*/ 	.word	0x00004160


	//   ....[76]....
        /*05b8*/ 	.word	0x00004180


	//   ....[77]....
        /*05bc*/ 	.word	0x000041a0


	//   ....[78]....
        /*05c0*/ 	.word	0x000042b0


	//   ....[79]....
        /*05c4*/ 	.word	0x00004300


	//   ....[80]....
        /*05c8*/ 	.word	0x00004310


	//   ....[81]....
        /*05cc*/ 	.word	0x00004330


	//   ....[82]....
        /*05d0*/ 	.word	0x00004370


	//   ....[83]....
        /*05d4*/ 	.word	0x000043a0


	//   ....[84]....
        /*05d8*/ 	.word	0x000043e0


	//   ....[85]....
        /*05dc*/ 	.word	0x00004400


	//   ....[86]....
        /*05e0*/ 	.word	0x00004420


	//   ....[87]....
        /*05e4*/ 	.word	0x00004510


	//   ....[88]....
        /*05e8*/ 	.word	0x00004560


	//   ....[89]....
        /*05ec*/ 	.word	0x00004570


	//   ....[90]....
        /*05f0*/ 	.word	0x000045a0


	//   ....[91]....
        /*05f4*/ 	.word	0x000045c0


	//   ....[92]....
        /*05f8*/ 	.word	0x00004610


	//   ....[93]....
        /*05fc*/ 	.word	0x00004630


	//   ....[94]....
        /*0600*/ 	.word	0x00004670


	//   ....[95]....
        /*0604*/ 	.word	0x00004690


	//   ....[96]....
        /*0608*/ 	.word	0x00004770


	//   ....[97]....
        /*060c*/ 	.word	0x000047c0


	//   ....[98]....
        /*0610*/ 	.word	0x000047d0


	//   ....[99]....
        /*0614*/ 	.word	0x00004820


	//   ....[100]....
        /*0618*/ 	.word	0x00004850


	//   ....[101]....
        /*061c*/ 	.word	0x00004880


	//   ....[102]....
        /*0620*/ 	.word	0x000048b0


	//   ....[103]....
        /*0624*/ 	.word	0x000048e0


	//   ....[104]....
        /*0628*/ 	.word	0x00004910


	//   ....[105]....
        /*062c*/ 	.word	0x000049d0


	//   ....[106]....
        /*0630*/ 	.word	0x00004a20


	//   ....[107]....
        /*0634*/ 	.word	0x00004a30


	//   ....[108]....
        /*0638*/ 	.word	0x00004a80


	//   ....[109]....
        /*063c*/ 	.word	0x00004ab0


	//   ....[110]....
        /*0640*/ 	.word	0x00004ae0


	//   ....[111]....
        /*0644*/ 	.word	0x00004b10


	//   ....[112]....
        /*0648*/ 	.word	0x00004b40


	//   ....[113]....
        /*064c*/ 	.word	0x00004b70


	//   ....[114]....
        /*0650*/ 	.word	0x00004c60


	//   ....[115]....
        /*0654*/ 	.word	0x00004c80


	//   ....[116]....
        /*0658*/ 	.word	0x00004c90


	//   ....[117]....
        /*065c*/ 	.word	0x00004ce0


	//   ....[118]....
        /*0660*/ 	.word	0x00004d10


	//   ....[119]....
        /*0664*/ 	.word	0x00004d40


	//   ....[120]....
        /*0668*/ 	.word	0x00004d70


	//   ....[121]....
        /*066c*/ 	.word	0x00004da0


	//   ....[122]....
        /*0670*/ 	.word	0x00004dd0


	//   ....[123]....
        /*0674*/ 	.word	0x00004ec0


	//   ....[124]....
        /*0678*/ 	.word	0x00004f00


	//   ....[125]....
        /*067c*/ 	.word	0x00004f10


	//   ....[126]....
        /*0680*/ 	.word	0x00004f60


	//   ....[127]....
        /*0684*/ 	.word	0x00004f90


	//   ....[128]....
        /*0688*/ 	.word	0x00004fc0


	//   ....[129]....
        /*068c*/ 	.word	0x00004ff0


	//   ....[130]....
        /*0690*/ 	.word	0x00005020


	//   ....[131]....
        /*0694*/ 	.word	0x00005050


	//   ....[132]....
        /*0698*/ 	.word	0x00005140


	//   ....[133]....
        /*069c*/ 	.word	0x00005170


	//   ....[134]....
        /*06a0*/ 	.word	0x00005180


	//   ....[135]....
        /*06a4*/ 	.word	0x000051d0


	//   ....[136]....
        /*06a8*/ 	.word	0x00005200


	//   ....[137]....
        /*06ac*/ 	.word	0x00005230


	//   ....[138]....
        /*06b0*/ 	.word	0x00005260


	//   ....[139]....
        /*06b4*/ 	.word	0x00005290


	//   ....[140]....
        /*06b8*/ 	.word	0x000052c0


	//   ....[141]....
        /*06bc*/ 	.word	0x000053e0


	//   ....[142]....
        /*06c0*/ 	.word	0x000053f0


	//   ....[143]....
        /*06c4*/ 	.word	0x00005440


	//   ....[144]....
        /*06c8*/ 	.word	0x00005470


	//   ....[145]....
        /*06cc*/ 	.word	0x000054a0


	//   ....[146]....
        /*06d0*/ 	.word	0x000054d0


	//   ....[147]....
        /*06d4*/ 	.word	0x00005500


	//   ....[148]....
        /*06d8*/ 	.word	0x00005530


	//   ....[149]....
        /*06dc*/ 	.word	0x00005560


	//   ....[150]....
        /*06e0*/ 	.word	0x00005600


	//   ....[151]....
        /*06e4*/ 	.word	0x00005620


	//   ....[152]....
        /*06e8*/ 	.word	0x00005630


	//   ....[153]....
        /*06ec*/ 	.word	0x00005680


	//   ....[154]....
        /*06f0*/ 	.word	0x000056b0


	//   ....[155]....
        /*06f4*/ 	.word	0x000056e0


	//   ....[156]....
        /*06f8*/ 	.word	0x00005710


	//   ....[157]....
        /*06fc*/ 	.word	0x00005740


	//   ....[158]....
        /*0700*/ 	.word	0x00005770


	//   ....[159]....
        /*0704*/ 	.word	0x000058a0


	//   ....[160]....
        /*0708*/ 	.word	0x00005d40


	//   ....[161]....
        /*070c*/ 	.word	0x00006070


	//   ....[162]....
        /*0710*/ 	.word	0x00006130


	//   ....[163]....
        /*0714*/ 	.word	0x000061f0


	//   ....[164]....
        /*0718*/ 	.word	0x000062b0


	//   ....[165]....
        /*071c*/ 	.word	0x00006370


	//   ....[166]....
        /*0720*/ 	.word	0x00006430


	//   ....[167]....
        /*0724*/ 	.word	0x000064f0


	//   ....[168]....
        /*0728*/ 	.word	0x000065b0


	//   ....[169]....
        /*072c*/ 	.word	0x00006670


	//   ....[170]....
        /*0730*/ 	.word	0x00006730


	//   ....[171]....
        /*0734*/ 	.word	0x000067f0


	//   ....[172]....
        /*0738*/ 	.word	0x000068b0


	//   ....[173]....
        /*073c*/ 	.word	0x00006970


	//   ....[174]....
        /*0740*/ 	.word	0x00006a30


	//   ....[175]....
        /*0744*/ 	.word	0x00006af0


	//   ....[176]....
        /*0748*/ 	.word	0x00006bb0


	//   ....[177]....
        /*074c*/ 	.word	0x00006c70


	//   ....[178]....
        /*0750*/ 	.word	0x00006e60


	//   ....[179]....
        /*0754*/ 	.word	0x00006f90


	//   ....[180]....
        /*0758*/ 	.word	0x000070c0


	//   ....[181]....
        /*075c*/ 	.word	0x000071f0


	//   ....[182]....
        /*0760*/ 	.word	0x00007320


	//   ....[183]....
        /*0764*/ 	.word	0x00007450


	//   ....[184]....
        /*0768*/ 	.word	0x00007580


	//   ....[185]....
        /*076c*/ 	.word	0x000076b0


	//   ....[186]....
        /*0770*/ 	.word	0x000077e0


	//   ....[187]....
        /*0774*/ 	.word	0x00007910


	//   ....[188]....
        /*0778*/ 	.word	0x00007a40


	//   ....[189]....
        /*077c*/ 	.word	0x00007b60


	//   ....[190]....
        /*0780*/ 	.word	0x00007c70


	//   ....[191]....
        /*0784*/ 	.word	0x00007d80


	//   ....[192]....
        /*0788*/ 	.word	0x00007e90


	//   ....[193]....
        /*078c*/ 	.word	0x00007fa0


	//   ....[194]....
        /*0790*/ 	.word	0x000080b0


	//   ....[195]....
        /*0794*/ 	.word	0x00008eb0


	//   ....[196]....
        /*0798*/ 	.word	0x00008f40


	//   ....[197]....
        /*079c*/ 	.word	0x00008fc0


	//   ....[198]....
        /*07a0*/ 	.word	0x00009050


	//   ....[199]....
        /*07a4*/ 	.word	0x000090d0


	//   ....[200]....
        /*07a8*/ 	.word	0x00009160


	//   ....[201]....
        /*07ac*/ 	.word	0x000091e0


	//   ....[202]....
        /*07b0*/ 	.word	0x00009270


	//   ....[203]....
        /*07b4*/ 	.word	0x000092f0


	//   ....[204]....
        /*07b8*/ 	.word	0x00009380


	//   ....[205]....
        /*07bc*/ 	.word	0x00009400


	//   ....[206]....
        /*07c0*/ 	.word	0x00009490


	//   ....[207]....
        /*07c4*/ 	.word	0x00009510


	//   ....[208]....
        /*07c8*/ 	.word	0x000095a0


	//   ....[209]....
        /*07cc*/ 	.word	0x00009620


	//   ....[210]....
        /*07d0*/ 	.word	0x000096b0


	//   ....[211]....
        /*07d4*/ 	.word	0x00009730


	//   ....[212]....
        /*07d8*/ 	.word	0x00009890


	//   ....[213]....
        /*07dc*/ 	.word	0x00009960


	//   ....[214]....
        /*07e0*/ 	.word	0x00009a10


	//   ....[215]....
        /*07e4*/ 	.word	0x00009ad0


	//   ....[216]....
        /*07e8*/ 	.word	0x00009b80


	//   ....[217]....
        /*07ec*/ 	.word	0x00009c40


	//   ....[218]....
        /*07f0*/ 	.word	0x00009cf0


	//   ....[219]....
        /*07f4*/ 	.word	0x00009db0


	//   ....[220]....
        /*07f8*/ 	.word	0x00009e60


	//   ....[221]....
        /*07fc*/ 	.word	0x00009f20


	//   ....[222]....
        /*0800*/ 	.word	0x00009fd0


	//   ....[223]....
        /*0804*/ 	.word	0x0000a090


	//   ....[224]....
        /*0808*/ 	.word	0x0000a140


	//   ....[225]....
        /*080c*/ 	.word	0x0000a200


	//   ....[226]....
        /*0810*/ 	.word	0x0000a2a0


	//   ....[227]....
        /*0814*/ 	.word	0x0000a360


	//   ....[228]....
        /*0818*/ 	.word	0x0000a400


	//   ....[229]....
        /*081c*/ 	.word	0x0000a470


	//   ....[230]....
        /*0820*/ 	.word	0x0000a4e0


	//   ....[231]....
        /*0824*/ 	.word	0x0000a550


	//   ....[232]....
        /*0828*/ 	.word	0x0000a5c0


	//   ....[233]....
        /*082c*/ 	.word	0x0000a630


	//----- nvinfo : EIATTR_VRC_CTA_INIT_COUNT
	.align		4
.L_190:
        /*0830*/ 	.byte	0x02, 0x4a
	.zero		1
	.zero		1


	//----- nvinfo : EIATTR_EXIT_INSTR_OFFSETS
	.align		4
        /*0834*/ 	.byte	0x04, 0x1c
        /*0836*/ 	.short	(.L_192 - .L_191)


	//   ....[0]....
.L_191:
        /*0838*/ 	.word	0x00002570


	//   ....[1]....
        /*083c*/ 	.word	0x000028d0


	//   ....[2]....
        /*0840*/ 	.word	0x000028f0


	//   ....[3]....
        /*0844*/ 	.word	0x00009740


	//   ....[4]....
        /*0848*/ 	.word	0x0000a410


	//----- nvinfo : EIATTR_MAX_THREADS
	.align		4
.L_192:
        /*084c*/ 	.byte	0x04, 0x05
        /*084e*/ 	.short	(.L_194 - .L_193)
.L_193:
        /*0850*/ 	.word	0x00000180
        /*0854*/ 	.word	0x00000001
        /*0858*/ 	.word	0x00000001


	//----- nvinfo : EIATTR_CRS_STACK_SIZE
	.align		4
.L_194:
        /*085c*/ 	.byte	0x04, 0x1e
        /*085e*/ 	.short	(.L_196 - .L_195)
.L_195:
        /*0860*/ 	.word	0x00000000


	//----- nvinfo : EIATTR_CBANK_PARAM_SIZE
	.align		4
.L_196:
        /*0864*/ 	.byte	0x03, 0x19
        /*0866*/ 	.short	0x004d


	//----- nvinfo : EIATTR_PARAM_CBANK
	.align		4
        /*0868*/ 	.byte	0x04, 0x0a
        /*086a*/ 	.short	(.L_198 - .L_197)
	.align		4
.L_197:
        /*086c*/ 	.word	index@(.nv.constant0._ZN3cub18CUB_300001_SM_10006detail10radix_sort29DeviceRadixSortOnesweepKernelINS1_5radix10policy_hubIiiyE10Policy1000ELNS0_9SortOrderE0EiiyiiNS1_21identity_decomposer_tEEEvPT5_SB_PT3_PKSC_PT1_PKSG_PT2_PKSK_T4_iiT6_)
        /*0870*/ 	.short	0x0380
        /*0872*/ 	.short	0x004d


	//----- nvinfo : EIATTR_SW_WAR
	.align		4
.L_198:
        /*0874*/ 	.byte	0x04, 0x36
        /*0876*/ 	.short	(.L_200 - .L_199)
.L_199:
        /*0878*/ 	.word	0x00000008
.L_200:


//--------------------- .nv.info._ZN3cub18CUB_300001_SM_10006detail10radix_sort33DeviceRadixSortExclusiveSumKernelINS1_5radix10policy_hubIiiyE10Policy1000EyEEvPT0_ --------------------------
	.section	.nv.info._ZN3cub18CUB_300001_SM_10006detail10radix_sort33DeviceRadixSortExclusiveSumKernelINS1_5radix10policy_hubIiiyE10Policy1000EyEEvPT0_,"",@"SHT_CUDA_INFO"
	.sectionflags	@""
	.align	4


	//----- nvinfo : EIATTR_CUDA_API_VERSION
	.align		4
        /*0000*/ 	.byte	0x04, 0x37
        /*0002*/ 	.short	(.L_202 - .L_201)
.L_201:
        /*0004*/ 	.word	0x00000082


	//----- nvinfo : EIATTR_KPARAM_INFO
	.align		4
.L_202:
        /*0008*/ 	.byte	0x04, 0x17
        /*000a*/ 	.short	(.L_204 - .L_203)
.L_203:
        /*000c*/ 	.word	0x00000000
        /*0010*/ 	.short	0x0000
        /*0012*/ 	.short	0x0000
        /*0014*/ 	.byte	0x00, 0xf5, 0x21, 0x00


	//----- nvinfo : EIATTR_SPARSE_MMA_MASK
	.align		4
.L_204:
        /*0018*/ 	.byte	0x03, 0x50
        /*001a*/ 	.short	0x0000


	//----- nvinfo : EIATTR_MAXREG_COUNT
	.align		4
        /*001c*/ 	.byte	0x03, 0x1b
        /*001e*/ 	.short	0x00ff


	//----- nvinfo : EIATTR_NUM_BARRIERS
	.align		4
        /*0020*/ 	.byte	0x02, 0x4c
        /*0022*/ 	.byte	0x01
	.zero		1


	//----- nvinfo : EIATTR_MERCURY_ISA_VERSION
	.align		4
        /*0024*/ 	.byte	0x03, 0x5f
        /*0026*/ 	.short	0x0101


	//----- nvinfo : EIATTR_COOP_GROUP_MASK_REGIDS
	.align		4
        /*0028*/ 	.byte	0x04, 0x29
        /*002a*/ 	.short	(.L_206 - .L_205)


	//   ....[0]....
.L_205:
        /*002c*/ 	.word	0xffffffff


	//   ....[1]....
        /*0030*/ 	.word	0xffffffff


	//   ....[2]....
        /*0034*/ 	.word	0xffffffff


	//   ....[3]....
        /*0038*/ 	.word	0xffffffff


	//   ....[4]....
        /*003c*/ 	.word	0xffffffff


	//   ....[5]....
        /*0040*/ 	.word	0xffffffff


	//   ....[6]....
        /*0044*/ 	.word	0xffffffff


	//   ....[7]....
        /*0048*/ 	.word	0xffffffff


	//   ....[8]....
        /*004c*/ 	.word	0xffffffff


	//   ....[9]....
        /*0050*/ 	.word	0xffffffff


	//   ....[10]....
        /*0054*/ 	.word	0x05000015


	//   ....[11]....
        /*0058*/ 	.word	0x05000015


	//   ....[12]....
        /*005c*/ 	.word	0x05000015


	//   ....[13]....
        /*0060*/ 	.word	0x05000015


	//   ....[14]....
        /*0064*/ 	.word	0x05000015


	//   ....[15]....
        /*0068*/ 	.word	0x05000015


	//   ....[16]....
        /*006c*/ 	.word	0x05000015


	//   ....[17]....
        /*0070*/ 	.word	0x05000015


	//   ....[18]....
        /*0074*/ 	.word	0x05000015


	//   ....[19]....
        /*0078*/ 	.word	0x05000015


	//----- nvinfo : EIATTR_COOP_GROUP_INSTR_OFFSETS
	.align		4
.L_206:
        /*007c*/ 	.byte	0x04, 0x28
        /*007e*/ 	.short	(.L_208 - .L_207)


	//   ....[0]....
.L_207:
        /*0080*/ 	.word	0x00000250


	//   ....[1]....
        /*0084*/ 	.word	0x00000260


	//   ....[2]....
        /*0088*/ 	.word	0x000002a0


	//   ....[3]....
        /*008c*/ 	.word	0x000002c0


	//   ....[4]....
        /*0090*/ 	.word	0x00000310


	//   ....[5]....
        /*0094*/ 	.word	0x00000320


	//   ....[6]....
        /*0098*/ 	.word	0x00000360


	//   ....[7]....
        /*009c*/ 	.word	0x00000380


	//   ....[8]....
        /*00a0*/ 	.word	0x000003d0


	//   ....[9]....
        /*00a4*/ 	.word	0x000003e0


	//   ....[10]....
        /*00a8*/ 	.word	0x00000660


	//   ....[11]....
        /*00ac*/ 	.word	0x000006b0


	//   ....[12]....
        /*00b0*/ 	.word	0x00000740


	//   ....[13]....
        /*00b4*/ 	.word	0x00000790


	//   ....[14]....
        /*00b8*/ 	.word	0x00000820


	//   ....[15]....
        /*00bc*/ 	.word	0x00000870


	//   ....[16]....
        /*00c0*/ 	.word	0x00000900


	//   ....[17]....
        /*00c4*/ 	.word	0x00000950


	//   ....[18]....
        /*00c8*/ 	.word	0x000009e0


	//   ....[19]....
        /*00cc*/ 	.word	0x00000a30


	//----- nvinfo : EIATTR_VRC_CTA_INIT_COUNT
	.align		4
.L_208:
        /*00d0*/ 	.byte	0x02, 0x4a
	.zero		1
	.zero		1


	//----- nvinfo : EIATTR_EXIT_INSTR_OFFSETS
	.align		4
        /*00d4*/ 	.byte	0x04, 0x1c
        /*00d6*/ 	.short	(.L_210 - .L_209)


	//   ....[0]....
.L_209:
        /*00d8*/ 	.word	0x000005d0


	//   ....[1]....
        /*00dc*/ 	.word	0x00000600


	//----- nvinfo : EIATTR_CRS_STACK_SIZE
	.align		4
.L_210:
        /*00e0*/ 	.byte	0x04, 0x1e
        /*00e2*/ 	.short	(.L_212 - .L_211)
.L_211:
        /*00e4*/ 	.word	0x00000000


	//----- nvinfo : EIATTR_CBANK_PARAM_SIZE
	.align		4
.L_212:
        /*00e8*/ 	.byte	0x03, 0x19
        /*00ea*/ 	.short	0x0008


	//----- nvinfo : EIATTR_PARAM_CBANK
	.align		4
        /*00ec*/ 	.byte	0x04, 0x0a
        /*00ee*/ 	.short	(.L_214 - .L_213)
	.align		4
.L_213:
        /*00f0*/ 	.word	index@(.nv.constant0._ZN3cub18CUB_300001_SM_10006detail10radix_sort33DeviceRadixSortExclusiveSumKernelINS1_5radix10policy_hubIiiyE10Policy1000EyEEvPT0_)
        /*00f4*/ 	.short	0x0380
        /*00f6*/ 	.short	0x0008


	//----- nvinfo : EIATTR_SW_WAR
	.align		4
.L_214:
        /*00f8*/ 	.byte	0x04, 0x36
        /*00fa*/ 	.short	(.L_216 - .L_215)
.L_215:
        /*00fc*/ 	.word	0x00000008
.L_216:


//--------------------- .nv.info._ZN3cub18CUB_300001_SM_10006detail10radix_sort30DeviceRadixSortHistogramKernelINS1_5radix10policy_hubIiiyE10Policy1000ELNS0_9SortOrderE0EiyNS1_21identity_decomposer_tEEEvPT2_PKT1_SA_iiT3_ --------------------------
	.section	.nv.info._ZN3cub18CUB_300001_SM_10006detail10radix_sort30DeviceRadixSortHistogramKernelINS1_5radix10policy_hubIiiyE10Policy1000ELNS0_9SortOrderE0EiyNS1_21identity_decomposer_tEEEvPT2_PKT1_SA_iiT3_,"",@"SHT_CUDA_INFO"
	.sectionflags	@""
	.align	4


	//----- nvinfo : EIATTR_CUDA_API_VERSION
	.align		4
        /*0000*/ 	.byte	0x04, 0x37
        /*0002*/ 	.short	(.L_218 - .L_217)
.L_217:
        /*0004*/ 	.word	0x00000082


	//----- nvinfo : EIATTR_KPARAM_INFO
	.align		4
.L_218:
        /*0008*/ 	.byte	0x04, 0x17
        /*000a*/ 	.short	(.L_220 - .L_219)
.L_219:
        /*000c*/ 	.word	0x00000000
        /*0010*/ 	.short	0x0005
        /*0012*/ 	.short	0x0020
        /*0014*/ 	.byte	0x00, 0xf0, 0x05, 0x00


	//----- nvinfo : EIATTR_KPARAM_INFO
	.align		4
.L_220:
        /*0018*/ 	.byte	0x04, 0x17
        /*001a*/ 	.short	(.L_222 - .L_221)
.L_221:
        /*001c*/ 	.word	0x00000000
        /*0020*/ 	.short	0x0004
        /*0022*/ 	.short	0x001c
        /*0024*/ 	.byte	0x00, 0xf0, 0x11, 0x00


	//----- nvinfo : EIATTR_KPARAM_INFO
	.align		4
.L_222:
        /*0028*/ 	.byte	0x04, 0x17
        /*002a*/ 	.short	(.L_224 - .L_223)
.L_223:
        /*002c*/ 	.word	0x00000000
        /*0030*/ 	.short	0x0003
        /*0032*/ 	.short	0x0018
        /*0034*/ 	.byte	0x00, 0xf0, 0x11, 0x00


	//----- nvinfo : EIATTR_KPARAM_INFO
	.align		4
.L_224:
        /*0038*/ 	.byte	0x04, 0x17
        /*003a*/ 	.short	(.L_226 - .L_225)
.L_225:
        /*003c*/ 	.word	0x00000000
        /*0040*/ 	.short	0x0002
        /*0042*/ 	.short	0x0010
        /*0044*/ 	.byte	0x00, 0xf0, 0x21, 0x00


	//----- nvinfo : EIATTR_KPARAM_INFO
	.align		4
.L_226:
        /*0048*/ 	.byte	0x04, 0x17
        /*004a*/ 	.short	(.L_228 - .L_227)
.L_227:
        /*004c*/ 	.word	0x00000000
        /*0050*/ 	.short	0x0001
        /*0052*/ 	.short	0x0008
        /*0054*/ 	.byte	0x00, 0xf5, 0x21, 0x00


	//----- nvinfo : EIATTR_KPARAM_INFO
	.align		4
.L_228:
        /*0058*/ 	.byte	0x04, 0x17
        /*005a*/ 	.short	(.L_230 - .L_229)
.L_229:
        /*005c*/ 	.word	0x00000000
        /*0060*/ 	.short	0x0000
        /*0062*/ 	.short	0x0000
        /*0064*/ 	.byte	0x00, 0xf5, 0x21, 0x00


	//----- nvinfo : EIATTR_SPARSE_MMA_MASK
	.align		4
.L_230:
        /*0068*/ 	.byte	0x03, 0x50
        /*006a*/ 	.short	0x0000


	//----- nvinfo : EIATTR_MAXREG_COUNT
	.align		4
        /*006c*/ 	.byte	0x03, 0x1b
        /*006e*/ 	.short	0x00ff


	//----- nvinfo : EIATTR_NUM_BARRIERS
	.align		4
        /*0070*/ 	.byte	0x02, 0x4c
        /*0072*/ 	.byte	0x01
	.zero		1


	//----- nvinfo : EIATTR_MERCURY_ISA_VERSION
	.align		4
        /*0074*/ 	.byte	0x03, 0x5f
        /*0076*/ 	.short	0x0101


	//----- nvinfo : EIATTR_VRC_CTA_INIT_COUNT
	.align		4
        /*0078*/ 	.byte	0x02, 0x4a
	.zero		1
	.zero		1


	//----- nvinfo : EIATTR_EXIT_INSTR_OFFSETS
	.align		4
        /*007c*/ 	.byte	0x04, 0x1c
        /*007e*/ 	.short	(.L_232 - .L_231)


	//   ....[0]....
.L_231:
        /*0080*/ 	.word	0x00000040


	//   ....[1]....
        /*0084*/ 	.word	0x00002ee0


	//----- nvinfo : EIATTR_MAX_THREADS
	.align		4
.L_232:
        /*0088*/ 	.byte	0x04, 0x05
        /*008a*/ 	.short	(.L_234 - .L_233)
.L_233:
        /*008c*/ 	.word	0x00000080
        /*0090*/ 	.word	0x00000001
        /*0094*/ 	.word	0x00000001


	//----- nvinfo : EIATTR_CRS_STACK_SIZE
	.align		4
.L_234:
        /*0098*/ 	.byte	0x04, 0x1e
        /*009a*/ 	.short	(.L_236 - .L_235)
.L_235:
        /*009c*/ 	.word	0x00000000


	//----- nvinfo : EIATTR_CBANK_PARAM_SIZE
	.align		4
.L_236:
        /*00a0*/ 	.byte	0x03, 0x19
        /*00a2*/ 	.short	0x0021


	//----- nvinfo : EIATTR_PARAM_CBANK
	.align		4
        /*00a4*/ 	.byte	0x04, 0x0a
        /*00a6*/ 	.short	(.L_238 - .L_237)
	.align		4
.L_237:
        /*00a8*/ 	.word	index@(.nv.constant0._ZN3cub18CUB_300001_SM_10006detail10radix_sort30DeviceRadixSortHistogramKernelINS1_5radix10policy_hubIiiyE10Policy1000ELNS0_9SortOrderE0EiyNS1_21identity_decomposer_tEEEvPT2_PKT1_SA_iiT3_)
        /*00ac*/ 	.short	0x0380
        /*00ae*/ 	.short	0x0021


	//----- nvinfo : EIATTR_SW_WAR
	.align		4
.L_238:
        /*00b0*/ 	.byte	0x04, 0x36
        /*00b2*/ 	.short	(.L_240 - .L_239)
.L_239:
        /*00b4*/ 	.word	0x00000008
.L_240:


//--------------------- .nv.info._ZN3cub18CUB_300001_SM_10006detail10radix_sort31DeviceRadixSortSingleTileKernelINS1_5radix10policy_hubIiiyE10Policy1000ELNS0_9SortOrderE0EiiyNS1_21identity_decomposer_tEEEvPKT1_PSA_PKT2_PSE_T3_iiT4_ --------------------------
	.section	.nv.info._ZN3cub18CUB_300001_SM_10006detail10radix_sort31DeviceRadixSortSingleTileKernelINS1_5radix10policy_hubIiiyE10Policy1000ELNS0_9SortOrderE0EiiyNS1_21identity_decomposer_tEEEvPKT1_PSA_PKT2_PSE_T3_iiT4_,"",@"SHT_CUDA_INFO"
	.sectionflags	@""
	.align	4


	//----- nvinfo : EIATTR_CUDA_API_VERSION
	.align		4
        /*0000*/ 	.byte	0x04, 0x37
        /*0002*/ 	.short	(.L_242 - .L_241)
.L_241:
        /*0004*/ 	.word	0x00000082


	//----- nvinfo : EIATTR_KPARAM_INFO
	.align		4
.L_242:
        /*0008*/ 	.byte	0x04, 0x17
        /*000a*/ 	.short	(.L_244 - .L_243)
.L_243:
        /*000c*/ 	.word	0x00000000
        /*0010*/ 	.short	0x0007
        /*0012*/ 	.short	0x0030
        /*0014*/ 	.byte	0x00, 0xf0, 0x05, 0x00


	//----- nvinfo : EIATTR_KPARAM_INFO
	.align		4
.L_244:
        /*0018*/ 	.byte	0x04, 0x17
        /*001a*/ 	.short	(.L_246 - .L_245)
.L_245:
        /*001c*/ 	.word	0x00000000
        /*0020*/ 	.short	0x0006
        /*0022*/ 	.short	0x002c
        /*0024*/ 	.byte	0x00, 0xf0, 0x11, 0x00


	//----- nvinfo : EIATTR_KPARAM_INFO
	.align		4
.L_246:
        /*0028*/ 	.byte	0x04, 0x17
        /*002a*/ 	.short	(.L_248 - .L_247)
.L_247:
        /*002c*/ 	.word	0x00000000
        /*0030*/ 	.short	0x0005
        /*0032*/ 	.short	0x0028
        /*0034*/ 	.byte	0x00, 0xf0, 0x11, 0x00


	//----- nvinfo : EIATTR_KPARAM_INFO
	.align		4
.L_248:
        /*0038*/ 	.byte	0x04, 0x17
        /*003a*/ 	.short	(.L_250 - .L_249)
.L_249:
        /*003c*/ 	.word	0x00000000
        /*0040*/ 	.short	0x0004
        /*0042*/ 	.short	0x0020
        /*0044*/ 	.byte	0x00, 0xf0, 0x21, 0x00


	//----- nvinfo : EIATTR_KPARAM_INFO
	.align		4
.L_250:
        /*0048*/ 	.byte	0x04, 0x17
        /*004a*/ 	.short	(.L_252 - .L_251)
.L_251:
        /*004c*/ 	.word	0x00000000
        /*0050*/ 	.short	0x0003
        /*0052*/ 	.short	0x0018
        /*0054*/ 	.byte	0x00, 0xf5, 0x21, 0x00


	//----- nvinfo : EIATTR_KPARAM_INFO
	.align		4
.L_252:
        /*0058*/ 	.byte	0x04, 0x17
        /*005a*/ 	.short	(.L_254 - .L_253)
.L_253:
        /*005c*/ 	.word	0x00000000
        /*0060*/ 	.short	0x0002
        /*0062*/ 	.short	0x0010
        /*0064*/ 	.byte	0x00, 0xf5, 0x21, 0x00


	//----- nvinfo : EIATTR_KPARAM_INFO
	.align		4
.L_254:
        /*0068*/ 	.byte	0x04, 0x17
        /*006a*/ 	.short	(.L_256 - .L_255)
.L_255:
        /*006c*/ 	.word	0x00000000
        /*0070*/ 	.short	0x0001
        /*0072*/ 	.short	0x0008
        /*0074*/ 	.byte	0x00, 0xf5, 0x21, 0x00


	//----- nvinfo : EIATTR_KPARAM_INFO
	.align		4
.L_256:
        /*0078*/ 	.byte	0x04, 0x17
        /*007a*/ 	.short	(.L_258 - .L_257)
.L_257:
        /*007c*/ 	.word	0x00000000
        /*0080*/ 	.short	0x0000
        /*0082*/ 	.short	0x0000
        /*0084*/ 	.byte	0x00, 0xf5, 0x21, 0x00


	//----- nvinfo : EIATTR_SPARSE_MMA_MASK
	.align		4
.L_258:
        /*0088*/ 	.byte	0x03, 0x50
        /*008a*/ 	.short	0x0000


	//----- nvinfo : EIATTR_MAXREG_COUNT
	.align		4
        /*008c*/ 	.byte	0x03, 0x1b
        /*008e*/ 	.short	0x00ff


	//----- nvinfo : EIATTR_NUM_BARRIERS
	.align		4
        /*0090*/ 	.byte	0x02, 0x4c
        /*0092*/ 	.byte	0x01
	.zero		1


	//----- nvinfo : EIATTR_MERCURY_ISA_VERSION
	.align		4
        /*0094*/ 	.byte	0x03, 0x5f
        /*0096*/ 	.short	0x0101


	//----- nvinfo : EIATTR_COOP_GROUP_MASK_REGIDS
	.align		4
        /*0098*/ 	.byte	0x04, 0x29
        /*009a*/ 	.short	(.L_260 - .L_259)


	//   ....[0]....
.L_259:
        /*009c*/ 	.word	0xffffffff


	//   ....[1]....
        /*00a0*/ 	.word	0xffffffff


	//   ....[2]....
        /*00a4*/ 	.word	0xffffffff


	//   ....[3]....
        /*00a8*/ 	.word	0xffffffff


	//   ....[4]....
        /*00ac*/ 	.word	0xffffffff


	//----- nvinfo : EIATTR_COOP_GROUP_INSTR_OFFSETS
	.align		4
.L_260:
        /*00b0*/ 	.byte	0x04, 0x28
        /*00b2*/ 	.short	(.L_262 - .L_261)


	//   ....[0]....
.L_261:
        /*00b4*/ 	.word	0x00001e20


	//   ....[1]....
        /*00b8*/ 	.word	0x00001e40


	//   ....[2]....
        /*00bc*/ 	.word	0x00001e60


	//   ....[3]....
        /*00c0*/ 	.word	0x00001e80


	//   ....[4]....
        /*00c4*/ 	.word	0x00001ea0


	//----- nvinfo : EIATTR_VRC_CTA_INIT_COUNT
	.align		4
.L_262:
        /*00c8*/ 	.byte	0x02, 0x4a
	.zero		1
	.zero		1


	//----- nvinfo : EIATTR_EXIT_INSTR_OFFSETS
	.align		4
        /*00cc*/ 	.byte	0x04, 0x1c
        /*00ce*/ 	.short	(.L_264 - .L_263)


	//   ....[0]....
.L_263:
        /*00d0*/ 	.word	0x00003bf0


	//   ....[1]....
        /*00d4*/ 	.word	0x00003c40


	//----- nvinfo : EIATTR_MAX_THREADS
	.align		4
.L_264:
        /*00d8*/ 	.byte	0x04, 0x05
        /*00da*/ 	.short	(.L_266 - .L_265)
.L_265:
        /*00dc*/ 	.word	0x00000100
        /*00e0*/ 	.word	0x00000001
        /*00e4*/ 	.word	0x00000001


	//----- nvinfo : EIATTR_CBANK_PARAM_SIZE
	.align		4
.L_266:
        /*00e8*/ 	.byte	0x03, 0x19
        /*00ea*/ 	.short	0x0031


	//----- nvinfo : EIATTR_PARAM_CBANK
	.align		4
        /*00ec*/ 	.byte	0x04, 0x0a
        /*00ee*/ 	.short	(.L_268 - .L_267)
	.align		4
.L_267:
        /*00f0*/ 	.word	index@(.nv.constant0._ZN3cub18CUB_300001_SM_10006detail10radix_sort31DeviceRadixSortSingleTileKernelINS1_5radix10policy_hubIiiyE10Policy1000ELNS0_9SortOrderE0EiiyNS1_21identity_decomposer_tEEEvPKT1_PSA_PKT2_PSE_T3_iiT4_)
        /*00f4*/ 	.short	0x0380
        /*00f6*/ 	.short	0x0031


	//----- nvinfo : EIATTR_SW_WAR
	.align		4
.L_268:
        /*00f8*/ 	.byte	0x04, 0x36
        /*00fa*/ 	.short	(.L_270 - .L_269)
.L_269:
        /*00fc*/ 	.word	0x00000008
.L_270:


//--------------------- .nv.info._ZN3cub18CUB_300001_SM_10006detail10radix_sort29DeviceRadixSortOnesweepKernelINS1_5radix10policy_hubIiN4cuda3std3__45tupleIJfffEEEyE10Policy1000ELNS0_9SortOrderE0EiSA_yiiNS1_21identity_decomposer_tEEEvPT5_SG_PT3_PKSH_PT1_PKSL_PT2_PKSP_T4_iiT6_ --------------------------
	.section	.nv.info._ZN3cub18CUB_300001_SM_10006detail10radix_sort29DeviceRadixSortOnesweepKernelINS1_5radix10policy_hubIiN4cuda3std3__45tupleIJfffEEEyE10Policy1000ELNS0_9SortOrderE0EiSA_yiiNS1_21identity_decomposer_tEEEvPT5_SG_PT3_PKSH_PT1_PKSL_PT2_PKSP_T4_iiT6_,"",@"SHT_CUDA_INFO"
	.sectionflags	@""
	.align	4


	//----- nvinfo : EIATTR_CUDA_API_VERSION
	.align		4
        /*0000*/ 	.byte	0x04, 0x37
        /*0002*/ 	.short	(.L_272 - .L_271)
.L_271:
        /*0004*/ 	.word	0x00000082


	//----- nvinfo : EIATTR_KPARAM_INFO
	.align		4
.L_272:
        /*0008*/ 	.byte	0x04, 0x17
        /*000a*/ 	.short	(.L_274 - .L_273)
.L_273:
        /*000c*/ 	.word	0x00000000
        /*0010*/ 	.short	0x000b
        /*0012*/ 	.short	0x004c
        /*0014*/ 	.byte	0x00, 0xf0, 0x05, 0x00


	//----- nvinfo : EIATTR_KPARAM_INFO
	.align		4
.L_274:
        /*0018*/ 	.byte	0x04, 0x17
        /*001a*/ 	.short	(.L_276 - .L_275)
.L_275:
        /*001c*/ 	.word	0x00000000
        /*0020*/ 	.short	0x000a
        /*0022*/ 	.short	0x0048
        /*0024*/ 	.byte	0x00, 0xf0, 0x11, 0x00


	//----- nvinfo : EIATTR_KPARAM_INFO
	.align		4
.L_276:
        /*0028*/ 	.byte	0x04, 0x17
        /*002a*/ 	.short	(.L_278 - .L_277)
.L_277:
        /*002c*/ 	.word	0x00000000
        /*0030*/ 	.short	0x0009
        /*0032*/ 	.short	0x0044
        /*0034*/ 	.byte	0x00, 0xf0, 0x11, 0x00


	//----- nvinfo : EIATTR_KPARAM_INFO
	.align		4
.L_278:
        /*0038*/ 	.byte	0x04, 0x17
        /*003a*/ 	.short	(.L_280 - .L_279)
.L_279:
        /*003c*/ 	.word	0x00000000
        /*0040*/ 	.short	0x0008
        /*0042*/ 	.short	0x0040
        /*0044*/ 	.byte	0x00, 0xf0, 0x11, 0x00


	//----- nvinfo : EIATTR_KPARAM_INFO
	.align		4
.L_280:
        /*0048*/ 	.byte	0x04, 0x17
        /*004a*/ 	.short	(.L_282 - .L_281)
.L_281:
        /*004c*/ 	.word	0x00000000
        /*0050*/ 	.short	0x0007
        /*0052*/ 	.short	0x0038
        /*0054*/ 	.byte	0x00, 0xf5, 0x21, 0x00


	//----- nvinfo : EIATTR_KPARAM_INFO
	.align		4
.L_282:
        /*0058*/ 	.byte	0x04, 0x17
        /*005a*/ 	.short	(.L_284 - .L_283)
.L_283:
        /*005c*/ 	.word	0x00000000
        /*0060*/ 	.short	0x0006
        /*0062*/ 	.short	0x0030
        /*0064*/ 	.byte	0x00, 0xf5, 0x21, 0x00


	//----- nvinfo : EIATTR_KPARAM_INFO
	.align		4
.L_284:
        /*0068*/ 	.byte	0x04, 0x17
        /*006a*/ 	.short	(.L_286 - .L_285)
.L_285:
        /*006c*/ 	.word	0x00000000
        /*0070*/ 	.short	0x0005
        /*0072*/ 	.short	0x0028
        /*0074*/ 	.byte	0x00, 0xf5, 0x21, 0x00


	//----- nvinfo : EIATTR_KPARAM_INFO
	.align		4
.L_286:
        /*0078*/ 	.byte	0x04, 0x17
        /*007a*/ 	.short	(.L_288 - .L_287)
.L_287:
        /*007c*/ 	.word	0x00000000
        /*0080*/ 	.short	0x0004
        /*0082*/ 	.short	0x0020
        /*0084*/ 	.byte	0x00, 0xf5, 0x21, 0x00


	//----- nvinfo : EIATTR_KPARAM_INFO
	.align		4
.L_288:
        /*0088*/ 	.byte	0x04, 0x17
        /*008a*/ 	.short	(.L_290 - .L_289)
.L_289:
        /*008c*/ 	.word	0x00000000
        /*0090*/ 	.short	0x0003
        /*0092*/ 	.short	0x0018
        /*0094*/ 	.byte	0x00, 0xf5, 0x21, 0x00


	//----- nvinfo : EIATTR_KPARAM_INFO
	.align		4
.L_290:
        /*0098*/ 	.byte	0x04, 0x17
        /*009a*/ 	.short	(.L_292 - .L_291)
.L_291:
        /*009c*/ 	.word	0x00000000
        /*00a0*/ 	.short	0x0002
        /*00a2*/ 	.short	0x0010
        /*00a4*/ 	.byte	0x00, 0xf5, 0x21, 0x00


	//----- nvinfo : EIATTR_KPARAM_INFO
	.align		4
.L_292:
        /*00a8*/ 	.byte	0x04, 0x17
        /*00aa*/ 	.short	(.L_294 - .L_293)
.L_293:
        /*00ac*/ 	.word	0x00000000
        /*00b0*/ 	.short	0x0001
        /*00b2*/ 	.short	0x0008
        /*00b4*/ 	.byte	0x00, 0xf5, 0x21, 0x00


	//----- nvinfo : EIATTR_KPARAM_INFO
	.align		4
.L_294:
        /*00b8*/ 	.byte	0x04, 0x17
        /*00ba*/ 	.short	(.L_296 - .L_295)
.L_295:
        /*00bc*/ 	.word	0x00000000
        /*00c0*/ 	.short	0x0000
        /*00c2*/ 	.short	0x0000
        /*00c4*/ 	.byte	0x00, 0xf5, 0x21, 0x00


	//----- nvinfo : EIATTR_SPARSE_MMA_MASK
	.align		4
.L_296:
        /*00c8*/ 	.byte	0x03, 0x50
        /*00ca*/ 	.short	0x0000


	//----- nvinfo : EIATTR_MAXREG_COUNT
	.align		4
        /*00cc*/ 	.byte	0x03, 0x1b
        /*00ce*/ 	.short	0x00a8


	//----- nvinfo : EIATTR_NUM_BARRIERS
	.align		4
        /*00d0*/ 	.byte	0x02, 0x4c
        /*00d2*/ 	.byte	0x01
	.zero		1


	//----- nvinfo : EIATTR_MERCURY_ISA_VERSION
	.align		4
        /*00d4*/ 	.byte	0x03, 0x5f
        /*00d6*/ 	.short	0x0101


	//----- nvinfo : EIATTR_COOP_GROUP_MASK_REGIDS
	.align		4
        /*00d8*/ 	.byte	0x04, 0x29
        /*00da*/ 	.short	(.L_298 - .L_297)


	//   ....[0]....
.L_297:
        /*00dc*/ 	.word	0xffffffff


	//   ....[1]....
        /*00e0*/ 	.word	0x05000012


	//   ....[2]....
        /*00e4*/ 	.word	0xffffffff


	//   ....[3]....
        /*00e8*/ 	.word	0xffffffff


	//   ....[4]....
        /*00ec*/ 	.word	0xffffffff


	//   ....[5]....
        /*00f0*/ 	.word	0xffffffff


	//   ....[6]....
        /*00f4*/ 	.word	0xffffffff


	//   ....[7]....
        /*00f8*/ 	.word	0xffffffff


	//   ....[8]....
        /*00fc*/ 	.word	0xffffffff


	//   ....[9]....
        /*0100*/ 	.word	0xffffffff


	//   ....[10]....
        /*0104*/ 	.word	0xffffffff


	//   ....[11]....
        /*0108*/ 	.word	0xffffffff


	//   ....[12]....
        /*010c*/ 	.word	0xffffffff


	//   ....[13]....
        /*0110*/ 	.word	0xffffffff


	//   ....[14]....
        /*0114*/ 	.word	0xffffffff


	//   ....[15]....
        /*0118*/ 	.word	0xffffffff


	//   ....[16]....
        /*011c*/ 	.word	0xffffffff


	//   ....[17]....
        /*0120*/ 	.word	0xffffffff


	//   ....[18]....
        /*0124*/ 	.word	0xffffffff


	//   ....[19]....
        /*0128*/ 	.word	0xffffffff


	//   ....[20]....
        /*012c*/ 	.word	0xffffffff


	//   ....[21]....
        /*0130*/ 	.word	0xffffffff


	//   ....[22]....
        /*0134*/ 	.word	0xffffffff


	//   ....[23]....
        /*0138*/ 	.word	0xffffffff


	//   ....[24]....
        /*013c*/ 	.word	0xffffffff


	//   ....[25]....
        /*0140*/ 	.word	0xffffffff


	//   ....[26]....
        /*0144*/ 	.word	0xffffffff


	//   ....[27]....
        /*0148*/ 	.word	0xffffffff


	//   ....[28]....
        /*014c*/ 	.word	0xffffffff


	//   ....[29]....
        /*0150*/ 	.word	0xffffffff


	//   ....[30]....
        /*0154*/ 	.word	0xffffffff


	//   ....[31]....
        /*0158*/ 	.word	0xffffffff


	//   ....[32]....
        /*015c*/ 	.word	0xffffffff


	//   ....[33]....
        /*0160*/ 	.word	0xffffffff


	//   ....[34]....
        /*0164*/ 	.word	0xffffffff


	//   ....[35]....
        /*0168*/ 	.word	0xffffffff


	//   ....[36]....
        /*016c*/ 	.word	0xffffffff


	//   ....[37]....
        /*0170*/ 	.word	0xffffffff


	//   ....[38]....
        /*0174*/ 	.word	0xffffffff


	//   ....[39]....
        /*0178*/ 	.word	0xffffffff


	//   ....[40]....
        /*017c*/ 	.word	0xffffffff


	//   ....[41]....
        /*0180*/ 	.word	0xffffffff


	//   ....[42]....
        /*0184*/ 	.word	0xffffffff


	//   ....[43]....
        /*0188*/ 	.word	0xffffffff


	//   ....[44]....
        /*018c*/ 	.word	0xffffffff


	//   ....[45]....
        /*0190*/ 	.word	0xffffffff


	//   ....[46]....
        /*0194*/ 	.word	0xffffffff


	//   ....[47]....
        /*0198*/ 	.word	0xffffffff


	//   ....[48]....
        /*019c*/ 	.word	0xffffffff


	//   ....[49]....
        /*01a0*/ 	.word	0xffffffff


	//   ....[50]....
        /*01a4*/ 	.word	0xffffffff


	//   ....[51]....
        /*01a8*/ 	.word	0xffffffff


	//   ....[52]....
        /*01ac*/ 	.word	0xffffffff


	//   ....[53]....
        /*01b0*/ 	.word	0xffffffff


	//   ....[54]....
        /*01b4*/ 	.word	0xffffffff


	//   ....[55]....
        /*01b8*/ 	.word	0xffffffff


	//   ....[56]....
        /*01bc*/ 	.word	0xffffffff


	//   ....[57]....
        /*01c0*/ 	.word	0xffffffff


	//   ....[58]....
        /*01c4*/ 	.word	0xffffffff


	//   ....[59]....
        /*01c8*/ 	.word	0xffffffff


	//   ....[60]....
        /*01cc*/ 	.word	0xffffffff


	//   ....[61]....
        /*01d0*/ 	.word	0xffffffff


	//   ....[62]....
        /*01d4*/ 	.word	0xffffffff


	//   ....[63]....
        /*01d8*/ 	.word	0xffffffff


	//   ....[64]....
        /*01dc*/ 	.word	0xffffffff


	//   ....[65]....
        /*01e0*/ 	.word	0xffffffff


	//   ....[66]....
        /*01e4*/ 	.word	0xffffffff


	//   ....[67]....
        /*01e8*/ 	.word	0xffffffff


	//   ....[68]....
        /*01ec*/ 	.word	0xffffffff


	//   ....[69]....
        /*01f0*/ 	.word	0xffffffff


	//   ....[70]....
        /*01f4*/ 	.word	0xffffffff


	//   ....[71]....
        /*01f8*/ 	.word	0xffffffff


	//   ....[72]....
        /*01fc*/ 	.word	0xffffffff


	//   ....[73]....
        /*0200*/ 	.word	0xffffffff


	//   ....[74]....
        /*0204*/ 	.word	0xffffffff


	//   ....[75]....
        /*0208*/ 	.word	0xffffffff


	//   ....[76]....
        /*020c*/ 	.word	0xffffffff


	//   ....[77]....
        /*0210*/ 	.word	0xffffffff


	//   ....[78]....
        /*0214*/ 	.word	0xffffffff


	//   ....[79]....
        /*0218*/ 	.word	0xffffffff


	//   ....[80]....
        /*021c*/ 	.word	0xffffffff


	//   ....[81]....
        /*0220*/ 	.word	0xffffffff


	//   ....[82]....
        /*0224*/ 	.word	0xffffffff


	//   ....[83]....
        /*0228*/ 	.word	0xffffffff


	//   ....[84]....
        /*022c*/ 	.word	0xffffffff


	//   ....[85]....
        /*0230*/ 	.word	0xffffffff


	//   ....[86]....
        /*0234*/ 	.word	0xffffffff


	//   ....[87]....
        /*0238*/ 	.word	0xffffffff


	//   ....[88]....
        /*023c*/ 	.word	0x0500000a


	//   ....[89]....
        /*0240*/ 	.word	0xffffffff


	//   ....[90]....
        /*0244*/ 	.word	0xffffffff


	//   ....[91]....
        /*0248*/ 	.word	0xffffffff


	//   ....[92]....
        /*024c*/ 	.word	0xffffffff


	//   ....[93]....
        /*0250*/ 	.word	0xffffffff


	//   ....[94]....
        /*0254*/ 	.word	0xffffffff


	//   ....[95]....
        /*0258*/ 	.word	0xffffffff


	//   ....[96]....
        /*025c*/ 	.word	0xffffffff


	//   ....[97]....
        /*0260*/ 	.word	0xffffffff


	//   ....[98]....
        /*0264*/ 	.word	0xffffffff


	//   ....[99]....
        /*0268*/ 	.word	0xffffffff


	//   ....[100]....
        /*026c*/ 	.word	0xffffffff


	//   ....[101]....
        /*0270*/ 	.word	0xffffffff


	//   ....[102]....
        /*0274*/ 	.word	0xffffffff


	//   ....[103]....
        /*0278*/ 	.word	0xffffffff


	//   ....[104]....
        /*027c*/ 	.word	0xffffffff


	//   ....[105]....
        /*0280*/ 	.word	0xffffffff


	//   ....[106]....
        /*0284*/ 	.word	0xffffffff


	//   ....[107]....
        /*0288*/ 	.word	0xffffffff


	//   ....[108]....
        /*028c*/ 	.word	0xffffffff


	//   ....[109]....
        /*0290*/ 	.word	0xffffffff


	//   ....[110]....
        /*0294*/ 	.word	0xffffffff


	//   ....[111]....
        /*0298*/ 	.word	0xffffffff


	//   ....[112]....
        /*029c*/ 	.word	0xffffffff


	//   ....[113]....
        /*02a0*/ 	.word	0xffffffff


	//   ....[114]....
        /*02a4*/ 	.word	0xffffffff


	//   ....[115]....
        /*02a8*/ 	.word	0xffffffff


	//   ....[116]....
        /*02ac*/ 	.word	0xffffffff


	//   ....[117]....
        /*02b0*/ 	.word	0xffffffff


	//   ....[118]....
        /*02b4*/ 	.word	0xffffffff


	//   ....[119]....
        /*02b8*/ 	.word	0xffffffff


	//   ....[120]....
        /*02bc*/ 	.word	0xffffffff


	//   ....[121]....
        /*02c0*/ 	.word	0xffffffff


	//   ....[122]....
        /*02c4*/ 	.word	0xffffffff


	//   ....[123]....
        /*02c8*/ 	.word	0xffffffff


	//   ....[124]....
        /*02cc*/ 	.word	0xffffffff


	//   ....[125]....
        /*02d0*/ 	.word	0x05000031


	//   ....[126]....
        /*02d4*/ 	.word	0x05000031


	//   ....[127]....
        /*02d8*/ 	.word	0x05000031


	//   ....[128]....
        /*02dc*/ 	.word	0x05000031


	//   ....[129]....
        /*02e0*/ 	.word	0x05000031


	//----- nvinfo : EIATTR_COOP_GROUP_INSTR_OFFSETS
	.align		4
.L_298:
        /*02e4*/ 	.byte	0x04, 0x28
        /*02e6*/ 	.short	(.L_300 - .L_299)


	//   ....[0]....
.L_299:
        /*02e8*/ 	.word	0x00000c20


	//   ....[1]....
        /*02ec*/ 	.word	0x00001340


	//   ....[2]....
        /*02f0*/ 	.word	0x00002550


	//   ....[3]....
        /*02f4*/ 	.word	0x00002570


	//   ....[4]....
        /*02f8*/ 	.word	0x00002590


	//   ....[5]....
        /*02fc*/ 	.word	0x000025b0


	//   ....[6]....
        /*0300*/ 	.word	0x000025d0


	//   ....[7]....
        /*0304*/ 	.word	0x00002a50


	//   ....[8]....
        /*0308*/ 	.word	0x00002a60


	//   ....[9]....
        /*030c*/ 	.word	0x00002a80


	//   ....[10]....
        /*0310*/ 	.word	0x00002aa0


	//   ....[11]....
        /*0314*/ 	.word	0x00002af0


	//   ....[12]....
        /*0318*/ 	.word	0x00002b00


	//   ....[13]....
        /*031c*/ 	.word	0x00002b60


	//   ....[14]....
        /*0320*/ 	.word	0x00002ba0


	//   ....[15]....
        /*0324*/ 	.word	0x00002cb0


	//   ....[16]....
        /*0328*/ 	.word	0x00002cd0


	//   ....[17]....
        /*032c*/ 	.word	0x00002ce0


	//   ....[18]....
        /*0330*/ 	.word	0x00002d00


	//   ....[19]....
        /*0334*/ 	.word	0x00002d40


	//   ....[20]....
        /*0338*/ 	.word	0x00002d70


	//   ....[21]....
        /*033c*/ 	.word	0x00002db0


	//   ....[22]....
        /*0340*/ 	.word	0x00002dd0


	//   ....[23]....
        /*0344*/ 	.word	0x00002df0


	//   ....[24]....
        /*0348*/ 	.word	0x00002ef0


	//   ....[25]....
        /*034c*/ 	.word	0x00002f20


	//   ....[26]....
        /*0350*/ 	.word	0x00002f30


	//   ....[27]....
        /*0354*/ 	.word	0x00002f50


	//   ....[28]....
        /*0358*/ 	.word	0x00002f90


	//   ....[29]....
        /*035c*/ 	.word	0x00002fc0


	//   ....[30]....
        /*0360*/ 	.word	0x00003000


	//   ....[31]....
        /*0364*/ 	.word	0x00003020


	//   ....[32]....
        /*0368*/ 	.word	0x00003040


	//   ....[33]....
        /*036c*/ 	.word	0x00003140


	//   ....[34]....
        /*0370*/ 	.word	0x00003150


	//   ....[35]....
        /*0374*/ 	.word	0x00003170


	//   ....[36]....
        /*0378*/ 	.word	0x000031b0


	//   ....[37]....
        /*037c*/ 	.word	0x000031e0


	//   ....[38]....
        /*0380*/ 	.word	0x00003220


	//   ....[39]....
        /*0384*/ 	.word	0x00003240


	//   ....[40]....
        /*0388*/ 	.word	0x00003260


	//   ....[41]....
        /*038c*/ 	.word	0x000032d0


	//   ....[42]....
        /*0390*/ 	.word	0x00003370


	//   ....[43]....
        /*0394*/ 	.word	0x000033a0


	//   ....[44]....
        /*0398*/ 	.word	0x000033b0


	//   ....[45]....
        /*039c*/ 	.word	0x000033d0


	//   ....[46]....
        /*03a0*/ 	.word	0x00003410


	//   ....[47]....
        /*03a4*/ 	.word	0x00003440


	//   ....[48]....
        /*03a8*/ 	.word	0x00003480


	//   ....[49]....
        /*03ac*/ 	.word	0x000034a0


	//   ....[50]....
        /*03b0*/ 	.word	0x000034c0


	//   ....[51]....
        /*03b4*/ 	.word	0x000035b0


	//   ....[52]....
        /*03b8*/ 	.word	0x000035d0


	//   ....[53]....
        /*03bc*/ 	.word	0x000035e0


	//   ....[54]....
        /*03c0*/ 	.word	0x00003600


	//   ....[55]....
        /*03c4*/ 	.word	0x00003640


	//   ....[56]....
        /*03c8*/ 	.word	0x00003670


	//   ....[57]....
        /*03cc*/ 	.word	0x000036b0


	//   ....[58]....
        /*03d0*/ 	.word	0x000036d0


	//   ....[59]....
        /*03d4*/ 	.word	0x000036f0


	//   ....[60]....
        /*03d8*/ 	.word	0x000037f0


	//   ....[61]....
        /*03dc*/ 	.word	0x00003820


	//   ....[62]....
        /*03e0*/ 	.word	0x00003830


	//   ....[63]....
        /*03e4*/ 	.word	0x00003850


	//   ....[64]....
        /*03e8*/ 	.word	0x00003890


	//   ....[65]....
        /*03ec*/ 	.word	0x000038c0


	//   ....[66]....
        /*03f0*/ 	.word	0x00003900


	//   ....[67]....
        /*03f4*/ 	.word	0x00003920


	//   ....[68]....
        /*03f8*/ 	.word	0x00003940


	//   ....[69]....
        /*03fc*/ 	.word	0x00003a40


	//   ....[70]....
        /*0400*/ 	.word	0x00003a50


	//   ....[71]....
        /*0404*/ 	.word	0x00003a70


	//   ....[72]....
        /*0408*/ 	.word	0x00003ab0


	//   ....[73]....
        /*040c*/ 	.word	0x00003ae0


	//   ....[74]....
        /*0410*/ 	.word	0x00003b20


	//   ....[75]....
        /*0414*/ 	.word	0x00003b40


	//   ....[76]....
        /*0418*/ 	.word	0x00003b60


	//   ....[77]....
        /*041c*/ 	.word	0x00003bd0


	//   ....[78]....
        /*0420*/ 	.word	0x00003c70


	//   ....[79]....
        /*0424*/ 	.word	0x00003c90


	//   ....[80]....
        /*0428*/ 	.word	0x00003ca0


	//   ....[81]....
        /*042c*/ 	.word	0x00003cc0


	//   ....[82]....
        /*0430*/ 	.word	0x00003d00


	//   ....[83]....
        /*0434*/ 	.word	0x00003d30


	//   ....[84]....
        /*0438*/ 	.word	0x00003d70


	//   ....[85]....
        /*043c*/ 	.word	0x00003d90


	//   ....[86]....
        /*0440*/ 	.word	0x00003db0


	//   ....[87]....
        /*0444*/ 	.word	0x00003ea0


	//   ....[88]....
        /*0448*/ 	.word	0x000042a0


	//   ....[89]....
        /*044c*/ 	.word	0x000045c0


	//   ....[90]....
        /*0450*/ 	.word	0x00004680


	//   ....[91]....
        /*0454*/ 	.word	0x00004740


	//   ....[92]....
        /*0458*/ 	.word	0x00004800


	//   ....[93]....
        /*045c*/ 	.word	0x000048c0


	//   ....[94]....
        /*0460*/ 	.word	0x00004980


	//   ....[95]....
        /*0464*/ 	.word	0x00004a40


	//   ....[96]....
        /*0468*/ 	.word	0x00004b00


	//   ....[97]....
        /*046c*/ 	.word	0x00004bc0


	//   ....[98]....
        /*0470*/ 	.word	0x00004db0


	//   ....[99]....
        /*0474*/ 	.word	0x00004ee0


	//   ....[100]....
        /*0478*/ 	.word	0x00005010


	//   ....[101]....
        /*047c*/ 	.word	0x00005130


	//   ....[102]....
        /*0480*/ 	.word	0x00005240


	//   ....[103]....
        /*0484*/ 	.word	0x00005350


	//   ....[104]....
        /*0488*/ 	.word	0x00005460


	//   ....[105]....
        /*048c*/ 	.word	0x00005570


	//   ....[106]....
        /*0490*/ 	.word	0x00005680


	//   ....[107]....
        /*0494*/ 	.word	0x000062d0


	//   ....[108]....
        /*0498*/ 	.word	0x000063a0


	//   ....[109]....
        /*049c*/ 	.word	0x00006480


	//   ....[110]....
        /*04a0*/ 	.word	0x00006570


	//   ....[111]....
        /*04a4*/ 	.word	0x00006650


	//   ....[112]....
        /*04a8*/ 	.word	0x00006740


	//   ....[113]....
        /*04ac*/ 	.word	0x00006820


	//   ....[114]....
        /*04b0*/ 	.word	0x00006910


	//   ....[115]....
        /*04b4*/ 	.word	0x000069e0


	//   ....[116]....
        /*04b8*/ 	.word	0x00006c20


	//   ....[117]....
        /*04bc*/ 	.word	0x00006d60


	//   ....[118]....
        /*04c0*/ 	.word	0x00006e90


	//   ....[119]....
        /*04c4*/ 	.word	0x00006fc0


	//   ....[120]....
        /*04c8*/ 	.word	0x000070f0


	//   ....[121]....
        /*04cc*/ 	.word	0x00007220


	//   ....[122]....
        /*04d0*/ 	.word	0x00007360


	//   ....[123]....
        /*04d4*/ 	.word	0x00007490


	//   ....[124]....
        /*04d8*/ 	.word	0x000075d0


	//   ....[125]....
        /*04dc*/ 	.word	0x00007640


	//   ....[126]....
        /*04e0*/ 	.word	0x000076b0


	//   ....[127]....
        /*04e4*/ 	.word	0x00007720


	//   ....[128]....
        /*04e8*/ 	.word	0x00007790


	//   ....[129]....
        /*04ec*/ 	.word	0x00007800


	//----- nvinfo : EIATTR_VRC_CTA_INIT_COUNT
	.align		4
.L_300:
        /*04f0*/ 	.byte	0x02, 0x4a
	.zero		1
	.zero		1


	//----- nvinfo : EIATTR_EXIT_INSTR_OFFSETS
	.align		4
        /*04f4*/ 	.byte	0x04, 0x1c
        /*04f6*/ 	.short	(.L_302 - .L_301)


	//   ....[0]....
.L_301:
        /*04f8*/ 	.word	0x00002040


	//   ....[1]....
        /*04fc*/ 	.word	0x00002330


	//   ....[2]....
        /*0500*/ 	.word	0x00002370


	//   ....[3]....
        /*0504*/ 	.word	0x000069f0


	//   ....[4]....
        /*0508*/ 	.word	0x000075e0


	//----- nvinfo : EIATTR_MAX_THREADS
	.align		4
.L_302:
        /*050c*/ 	.byte	0x04, 0x05
        /*050e*/ 	.short	(.L_304 - .L_303)
.L_303:
        /*0510*/ 	.word	0x00000180
        /*0514*/ 	.word	0x00000001
        /*0518*/ 	.word	0x00000001


	//----- nvinfo : EIATTR_CRS_STACK_SIZE
	.align		4
.L_304:
        /*051c*/ 	.byte	0x04, 0x1e
        /*051e*/ 	.short	(.L_306 - .L_305)
.L_305:
        /*0520*/ 	.word	0x00000000


	//----- nvinfo : EIATTR_CBANK_PARAM_SIZE
	.align		4
.L_306:
        /*0524*/ 	.byte	0x03, 0x19
        /*0526*/ 	.short	0x004d


	//----- nvinfo : EIATTR_PARAM_CBANK
	.align		4
        /*0528*/ 	.byte	0x04, 0x0a
        /*052a*/ 	.short	(.L_308 - .L_307)
	.align		4
.L_307:
        /*052c*/ 	.word	index@(.nv.constant0._ZN3cub18CUB_300001_SM_10006detail10radix_sort29DeviceRadixSortOnesweepKernelINS1_5radix10policy_hubIiN4cuda3std3__45tupleIJfffEEEyE10Policy1000ELNS0_9SortOrderE0EiSA_yiiNS1_21identity_decomposer_tEEEvPT5_SG_PT3_PKSH_PT1_PKSL_PT2_PKSP_T4_iiT6_)
        /*0530*/ 	.short	0x0380
        /*0532*/ 	.short	0x004d


	//----- nvinfo : EIATTR_SW_WAR
	.align		4
.L_308:
        /*0534*/ 	.byte	0x04, 0x36
        /*0536*/ 	.short	(.L_310 - .L_309)
.L_309:
        /*0538*/ 	.word	0x00000008
.L_310:


//--------------------- .nv.info._ZN3cub18CUB_300001_SM_10006detail10radix_sort33DeviceRadixSortExclusiveSumKernelINS1_5radix10policy_hubIiN4cuda3std3__45tupleIJfffEEEyE10Policy1000EyEEvPT0_ --------------------------
	.section	.nv.info._ZN3cub18CUB_300001_SM_10006detail10radix_sort33DeviceRadixSortExclusiveSumKernelINS1_5radix10policy_hubIiN4cuda3std3__45tupleIJfffEEEyE10Policy1000EyEEvPT0_,"",@"SHT_CUDA_INFO"
	.sectionflags	@""
	.align	4


	//----- nvinfo : EIATTR_CUDA_API_VERSION
	.align		4
        /*0000*/ 	.byte	0x04, 0x37
        /*0002*/ 	.short	(.L_312 - .L_311)
.L_311:
        /*0004*/ 	.word	0x00000082


	//----- nvinfo : EIATTR_KPARAM_INFO
	.align		4
.L_312:
        /*0008*/ 	.byte	0x04, 0x17
        /*000a*/ 	.short	(.L_314 - .L_313)
.L_313:
        /*000c*/ 	.word	0x00000000
        /*0010*/ 	.short	0x0000
        /*0012*/ 	.short	0x0000
        /*0014*/ 	.byte	0x00, 0xf5, 0x21, 0x00


	//----- nvinfo : EIATTR_SPARSE_MMA_MASK
	.align		4
.L_314:
        /*0018*/ 	.byte	0x03, 0x50
        /*001a*/ 	.short	0x0000


	//----- nvinfo : EIATTR_MAXREG_COUNT
	.align		4
        /*001c*/ 	.byte	0x03, 0x1b
        /*001e*/ 	.short	0x00ff


	//----- nvinfo : EIATTR_NUM_BARRIERS
	.align		4
        /*0020*/ 	.byte	0x02, 0x4c
        /*0022*/ 	.byte	0x01
	.zero		1


	//----- nvinfo : EIATTR_MERCURY_ISA_VERSION
	.align		4
        /*0024*/ 	.byte	0x03, 0x5f
        /*0026*/ 	.short	0x0101


	//----- nvinfo : EIATTR_COOP_GROUP_MASK_REGIDS
	.align		4
        /*0028*/ 	.byte	0x04, 0x29
        /*002a*/ 	.short	(.L_316 - .L_315)


	//   ....[0]....
.L_315:
        /*002c*/ 	.word	0xffffffff


	//   ....[1]....
        /*0030*/ 	.word	0xffffffff


	//   ....[2]....
        /*0034*/ 	.word	0xffffffff


	//   ....[3]....
        /*0038*/ 	.word	0xffffffff


	//   ....[4]....
        /*003c*/ 	.word	0xffffffff


	//   ....[5]....
        /*0040*/ 	.word	0xffffffff


	//   ....[6]....
        /*0044*/ 	.word	0xffffffff


	//   ....[7]....
        /*0048*/ 	.word	0xffffffff


	//   ....[8]....
        /*004c*/ 	.word	0xffffffff


	//   ....[9]....
        /*0050*/ 	.word	0xffffffff


	//   ....[10]....
        /*0054*/ 	.word	0x05000015


	//   ....[11]....
        /*0058*/ 	.word	0x05000015


	//   ....[12]....
        /*005c*/ 	.word	0x05000015


	//   ....[13]....
        /*0060*/ 	.word	0x05000015


	//   ....[14]....
        /*0064*/ 	.word	0x05000015


	//   ....[15]....
        /*0068*/ 	.word	0x05000015


	//   ....[16]....
        /*006c*/ 	.word	0x05000015


	//   ....[17]....
        /*0070*/ 	.word	0x05000015


	//   ....[18]....
        /*0074*/ 	.word	0x05000015


	//   ....[19]....
        /*0078*/ 	.word	0x05000015


	//----- nvinfo : EIATTR_COOP_GROUP_INSTR_OFFSETS
	.align		4
.L_316:
        /*007c*/ 	.byte	0x04, 0x28
        /*007e*/ 	.short	(.L_318 - .L_317)


	//   ....[0]....
.L_317:
        /*0080*/ 	.word	0x00000250


	//   ....[1]....
        /*0084*/ 	.word	0x00000260


	//   ....[2]....
        /*0088*/ 	.word	0x000002a0


	//   ....[3]....
        /*008c*/ 	.word	0x000002c0


	//   ....[4]....
        /*0090*/ 	.word	0x00000310


	//   ....[5]....
        /*0094*/ 	.word	0x00000320


	//   ....[6]....
        /*0098*/ 	.word	0x00000360


	//   ....[7]....
        /*009c*/ 	.word	0x00000380


	//   ....[8]....
        /*00a0*/ 	.word	0x000003d0


	//   ....[9]....
        /*00a4*/ 	.word	0x000003e0


	//   ....[10]....
        /*00a8*/ 	.word	0x00000660


	//   ....[11]....
        /*00ac*/ 	.word	0x000006b0


	//   ....[12]....
        /*00b0*/ 	.word	0x00000740


	//   ....[13]....
        /*00b4*/ 	.word	0x00000790


	//   ....[14]....
        /*00b8*/ 	.word	0x00000820


	//   ....[15]....
        /*00bc*/ 	.word	0x00000870


	//   ....[16]....
        /*00c0*/ 	.word	0x00000900


	//   ....[17]....
        /*00c4*/ 	.word	0x00000950


	//   ....[18]....
        /*00c8*/ 	.word	0x000009e0


	//   ....[19]....
        /*00cc*/ 	.word	0x00000a30


	//----- nvinfo : EIATTR_VRC_CTA_INIT_COUNT
	.align		4
.L_318:
        /*00d0*/ 	.byte	0x02, 0x4a
	.zero		1
	.zero		1


	//----- nvinfo : EIATTR_EXIT_INSTR_OFFSETS
	.align		4
        /*00d4*/ 	.byte	0x04, 0x1c
        /*00d6*/ 	.short	(.L_320 - .L_319)


	//   ....[0]....
.L_319:
        /*00d8*/ 	.word	0x000005d0


	//   ....[1]....
        /*00dc*/ 	.word	0x00000600


	//----- nvinfo : EIATTR_CRS_STACK_SIZE
	.align		4
.L_320:
        /*00e0*/ 	.byte	0x04, 0x1e
        /*00e2*/ 	.short	(.L_322 - .L_321)
.L_321:
        /*00e4*/ 	.word	0x00000000


	//----- nvinfo : EIATTR_CBANK_PARAM_SIZE
	.align		4
.L_322:
        /*00e8*/ 	.byte	0x03, 0x19
        /*00ea*/ 	.short	0x0008


	//----- nvinfo : EIATTR_PARAM_CBANK
	.align		4
        /*00ec*/ 	.byte	0x04, 0x0a
        /*00ee*/ 	.short	(.L_324 - .L_323)
	.align		4
.L_323:
        /*00f0*/ 	.word	index@(.nv.constant0._ZN3cub18CUB_300001_SM_10006detail10radix_sort33DeviceRadixSortExclusiveSumKernelINS1_5radix10policy_hubIiN4cuda3std3__45tupleIJfffEEEyE10Policy1000EyEEvPT0_)
        /*00f4*/ 	.short	0x0380
        /*00f6*/ 	.short	0x0008


	//----- nvinfo : EIATTR_SW_WAR
	.align		4
.L_324:
        /*00f8*/ 	.byte	0x04, 0x36
        /*00fa*/ 	.short	(.L_326 - .L_325)
.L_325:
        /*00fc*/ 	.word	0x00000008
.L_326:


//--------------------- .nv.info._ZN3cub18CUB_300001_SM_10006detail10radix_sort30DeviceRadixSortHistogramKernelINS1_5radix10policy_hubIiN4cuda3std3__45tupleIJfffEEEyE10Policy1000ELNS0_9SortOrderE0EiyNS1_21identity_decomposer_tEEEvPT2_PKT1_SF_iiT3_ --------------------------
	.section	.nv.info._ZN3cub18CUB_300001_SM_10006detail10radix_sort30DeviceRadixSortHistogramKernelINS1_5radix10policy_hubIiN4cuda3std3__45tupleIJfffEEEyE10Policy1000ELNS0_9SortOrderE0EiyNS1_21identity_decomposer_tEEEvPT2_PKT1_SF_iiT3_,"",@"SHT_CUDA_INFO"
	.sectionflags	@""
	.align	4


	//----- nvinfo : EIATTR_CUDA_API_VERSION
	.align		4
        /*0000*/ 	.byte	0x04, 0x37
        /*0002*/ 	.short	(.L_328 - .L_327)
.L_327:
        /*0004*/ 	.word	0x00000082


	//----- nvinfo : EIATTR_KPARAM_INFO
	.align		4
.L_328:
        /*0008*/ 	.byte	0x04, 0x17
        /*000a*/ 	.short	(.L_330 - .L_329)
.L_329:
        /*000c*/ 	.word	0x00000000
        /*0010*/ 	.short	0x0005
        /*0012*/ 	.short	0x0020
        /*0014*/ 	.byte	0x00, 0xf0, 0x05, 0x00


	//----- nvinfo : EIATTR_KPARAM_INFO
	.align		4
.L_330:
        /*0018*/ 	.byte	0x04, 0x17
        /*001a*/ 	.short	(.L_332 - .L_331)
.L_331:
        /*001c*/ 	.word	0x00000000
        /*0020*/ 	.short	0x0004
        /*0022*/ 	.short	0x001c
        /*0024*/ 	.byte	0x00, 0xf0, 0x11, 0x00


	//----- nvinfo : EIATTR_KPARAM_INFO
	.align		4
.L_332:
        /*0028*/ 	.byte	0x04, 0x17
        /*002a*/ 	.short	(.L_334 - .L_333)
.L_333:
        /*002c*/ 	.word	0x00000000
        /*0030*/ 	.short	0x0003
        /*0032*/ 	.short	0x0018
        /*0034*/ 	.byte	0x00, 0xf0, 0x11, 0x00


	//----- nvinfo : EIATTR_KPARAM_INFO
	.align		4
.L_334:
        /*0038*/ 	.byte	0x04, 0x17
        /*003a*/ 	.short	(.L_336 - .L_335)
.L_335:
        /*003c*/ 	.word	0x00000000
        /*0040*/ 	.short	0x0002
        /*0042*/ 	.short	0x0010
        /*0044*/ 	.byte	0x00, 0xf0, 0x21, 0x00


	//----- nvinfo : EIATTR_KPARAM_INFO
	.align		4
.L_336:
        /*0048*/ 	.byte	0x04, 0x17
        /*004a*/ 	.short	(.L_338 - .L_337)
.L_337:
        /*004c*/ 	.word	0x00000000
        /*0050*/ 	.short	0x0001
        /*0052*/ 	.short	0x0008
        /*0054*/ 	.byte	0x00, 0xf5, 0x21, 0x00


	//----- nvinfo : EIATTR_KPARAM_INFO
	.align		4
.L_338:
        /*0058*/ 	.byte	0x04, 0x17
        /*005a*/ 	.short	(.L_340 - .L_339)
.L_339:
        /*005c*/ 	.word	0x00000000
        /*0060*/ 	.short	0x0000
        /*0062*/ 	.short	0x0000
        /*0064*/ 	.byte	0x00, 0xf5, 0x21, 0x00


	//----- nvinfo : EIATTR_SPARSE_MMA_MASK
	.align		4
.L_340:
        /*0068*/ 	.byte	0x03, 0x50
        /*006a*/ 	.short	0x0000


	//----- nvinfo : EIATTR_MAXREG_COUNT
	.align		4
        /*006c*/ 	.byte	0x03, 0x1b
        /*006e*/ 	.short	0x00ff


	//----- nvinfo : EIATTR_NUM_BARRIERS
	.align		4
        /*0070*/ 	.byte	0x02, 0x4c
        /*0072*/ 	.byte	0x01
	.zero		1


	//----- nvinfo : EIATTR_MERCURY_ISA_VERSION
	.align		4
        /*0074*/ 	.byte	0x03, 0x5f
        /*0076*/ 	.short	0x0101


	//----- nvinfo : EIATTR_VRC_CTA_INIT_COUNT
	.align		4
        /*0078*/ 	.byte	0x02, 0x4a
	.zero		1
	.zero		1


	//----- nvinfo : EIATTR_EXIT_INSTR_OFFSETS
	.align		4
        /*007c*/ 	.byte	0x04, 0x1c
        /*007e*/ 	.short	(.L_342 - .L_341)


	//   ....[0]....
.L_341:
        /*0080*/ 	.word	0x00000040


	//   ....[1]....
        /*0084*/ 	.word	0x00002ee0


	//----- nvinfo : EIATTR_MAX_THREADS
	.align		4
.L_342:
        /*0088*/ 	.byte	0x04, 0x05
        /*008a*/ 	.short	(.L_344 - .L_343)
.L_343:
        /*008c*/ 	.word	0x00000080
        /*0090*/ 	.word	0x00000001
        /*0094*/ 	.word	0x00000001


	//----- nvinfo : EIATTR_CRS_STACK_SIZE
	.align		4
.L_344:
        /*0098*/ 	.byte	0x04, 0x1e
        /*009a*/ 	.short	(.L_346 - .L_345)
.L_345:
        /*009c*/ 	.word	0x00000000


	//----- nvinfo : EIATTR_CBANK_PARAM_SIZE
	.align		4
.L_346:
        /*00a0*/ 	.byte	0x03, 0x19
        /*00a2*/ 	.short	0x0021


	//----- nvinfo : EIATTR_PARAM_CBANK
	.align		4
        /*00a4*/ 	.byte	0x04, 0x0a
        /*00a6*/ 	.short	(.L_348 - .L_347)
	.align		4
.L_347:
        /*00a8*/ 	.word	index@(.nv.constant0._ZN3cub18CUB_300001_SM_10006detail10radix_sort30DeviceRadixSortHistogramKernelINS1_5radix10policy_hubIiN4cuda3std3__45tupleIJfffEEEyE10Policy1000ELNS0_9SortOrderE0EiyNS1_21identity_decomposer_tEEEvPT2_PKT1_SF_iiT3_)
        /*00ac*/ 	.short	0x0380
        /*00ae*/ 	.short	0x0021


	//----- nvinfo : EIATTR_SW_WAR
	.align		4
.L_348:
        /*00b0*/ 	.byte	0x04, 0x36
        /*00b2*/ 	.short	(.L_350 - .L_349)
.L_349:
        /*00b4*/ 	.word	0x00000008
.L_350:


//--------------------- .nv.info._ZN3cub18CUB_300001_SM_10006detail10radix_sort31DeviceRadixSortSingleTileKernelINS1_5radix10policy_hubIiN4cuda3std3__45tupleIJfffEEEyE10Policy1000ELNS0_9SortOrderE0EiSA_yNS1_21identity_decomposer_tEEEvPKT1_PSF_PKT2_PSJ_T3_iiT4_ --------------------------
	.section	.nv.info._ZN3cub18CUB_300001_SM_10006detail10radix_sort31DeviceRadixSortSingleTileKernelINS1_5radix10policy_hubIiN4cuda3std3__45tupleIJfffEEEyE10Policy1000ELNS0_9SortOrderE0EiSA_yNS1_21identity_decomposer_tEEEvPKT1_PSF_PKT2_PSJ_T3_iiT4_,"",@"SHT_CUDA_INFO"
	.sectionflags	@""
	.align	4


	//----- nvinfo : EIATTR_CUDA_API_VERSION
	.align		4
        /*0000*/ 	.byte	0x04, 0x37
        /*0002*/ 	.short	(.L_352 - .L_351)
.L_351:
        /*0004*/ 	.word	0x00000082


	//----- nvinfo : EIATTR_KPARAM_INFO
	.align		4
.L_352:
        /*0008*/ 	.byte	0x04, 0x17
        /*000a*/ 	.short	(.L_354 - .L_353)
.L_353:
        /*000c*/ 	.word	0x00000000
        /*0010*/ 	.short	0x0007
        /*0012*/ 	.short	0x0030
        /*0014*/ 	.byte	0x00, 0xf0, 0x05, 0x00


	//----- nvinfo : EIATTR_KPARAM_INFO
	.align		4
.L_354:
        /*0018*/ 	.byte	0x04, 0x17
        /*001a*/ 	.short	(.L_356 - .L_355)
.L_355:
        /*001c*/ 	.word	0x00000000
        /*0020*/ 	.short	0x0006
        /*0022*/ 	.short	0x002c
        /*0024*/ 	.byte	0x00, 0xf0, 0x11, 0x00


	//----- nvinfo : EIATTR_KPARAM_INFO
	.align		4
.L_356:
        /*0028*/ 	.byte	0x04, 0x17
        /*002a*/ 	.short	(.L_358 - .L_357)
.L_357:
        /*002c*/ 	.word	0x00000000
        /*0030*/ 	.short	0x0005
        /*0032*/ 	.short	0x0028
        /*0034*/ 	.byte	0x00, 0xf0, 0x11, 0x00


	//----- nvinfo : EIATTR_KPARAM_INFO
	.align		4
.L_358:
        /*0038*/ 	.byte	0x04, 0x17
        /*003a*/ 	.short	(.L_360 - .L_359)
.L_359:
        /*003c*/ 	.word	0x00000000
        /*0040*/ 	.short	0x0004
        /*0042*/ 	.short	0x0020
        /*0044*/ 	.byte	0x00, 0xf0, 0x21, 0x00


	//----- nvinfo : EIATTR_KPARAM_INFO
	.align		4
.L_360:
        /*0048*/ 	.byte	0x04, 0x17
        /*004a*/ 	.short	(.L_362 - .L_361)
.L_361:
        /*004c*/ 	.word	0x00000000
        /*0050*/ 	.short	0x0003
        /*0052*/ 	.short	0x0018
        /*0054*/ 	.byte	0x00, 0xf5, 0x21, 0x00


	//----- nvinfo : EIATTR_KPARAM_INFO
	.align		4
.L_362:
        /*0058*/ 	.byte	0x04, 0x17
        /*005a*/ 	.short	(.L_364 - .L_363)
.L_363:
        /*005c*/ 	.word	0x00000000
        /*0060*/ 	.short	0x0002
        /*0062*/ 	.short	0x0010
        /*0064*/ 	.byte	0x00, 0xf5, 0x21, 0x00


	//----- nvinfo : EIATTR_KPARAM_INFO
	.align		4
.L_364:
        /*0068*/ 	.byte	0x04, 0x17
        /*006a*/ 	.short	(.L_366 - .L_365)
.L_365:
        /*006c*/ 	.word	0x00000000
        /*0070*/ 	.short	0x0001
        /*0072*/ 	.short	0x0008
        /*0074*/ 	.byte	0x00, 0xf5, 0x21, 0x00


	//----- nvinfo : EIATTR_KPARAM_INFO
	.align		4
.L_366:
        /*0078*/ 	.byte	0x04, 0x17
        /*007a*/ 	.short	(.L_368 - .L_367)
.L_367:
        /*007c*/ 	.word	0x00000000
        /*0080*/ 	.short	0x0000
        /*0082*/ 	.short	0x0000
        /*0084*/ 	.byte	0x00, 0xf5, 0x21, 0x00


	//----- nvinfo : EIATTR_SPARSE_MMA_MASK
	.align		4
.L_368:
        /*0088*/ 	.byte	0x03, 0x50
        /*008a*/ 	.short	0x0000


	//----- nvinfo : EIATTR_MAXREG_COUNT
	.align		4
        /*008c*/ 	.byte	0x03, 0x1b
        /*008e*/ 	.short	0x00ff


	//----- nvinfo : EIATTR_NUM_BARRIERS
	.align		4
        /*0090*/ 	.byte	0x02, 0x4c
        /*0092*/ 	.byte	0x01
	.zero		1


	//----- nvinfo : EIATTR_MERCURY_ISA_VERSION
	.align		4
        /*0094*/ 	.byte	0x03, 0x5f
        /*0096*/ 	.short	0x0101


	//----- nvinfo : EIATTR_COOP_GROUP_MASK_REGIDS
	.align		4
        /*0098*/ 	.byte	0x04, 0x29
        /*009a*/ 	.short	(.L_370 - .L_369)


	//   ....[0]....
.L_369:
        /*009c*/ 	.word	0xffffffff


	//   ....[1]....
        /*00a0*/ 	.word	0xffffffff


	//   ....[2]....
        /*00a4*/ 	.word	0xffffffff


	//   ....[3]....
        /*00a8*/ 	.word	0xffffffff


	//   ....[4]....
        /*00ac*/ 	.word	0xffffffff


	//----- nvinfo : EIATTR_COOP_GROUP_INSTR_OFFSETS
	.align		4
.L_370:
        /*00b0*/ 	.byte	0x04, 0x28
        /*00b2*/ 	.short	(.L_372 - .L_371)


	//   ....[0]....
.L_371:
        /*00b4*/ 	.word	0x00000fb0


	//   ....[1]....
        /*00b8*/ 	.word	0x00000fd0


	//   ....[2]....
        /*00bc*/ 	.word	0x00000ff0


	//   ....[3]....
        /*00c0*/ 	.word	0x00001010


	//   ....[4]....
        /*00c4*/ 	.word	0x00001030


	//----- nvinfo : EIATTR_VRC_CTA_INIT_COUNT
	.align		4
.L_372:
        /*00c8*/ 	.byte	0x02, 0x4a
	.zero		1
	.zero		1


	//----- nvinfo : EIATTR_EXIT_INSTR_OFFSETS
	.align		4
        /*00cc*/ 	.byte	0x04, 0x1c
        /*00ce*/ 	.short	(.L_374 - .L_373)


	//   ....[0]....
.L_373:
        /*00d0*/ 	.word	0x00002220


	//   ....[1]....
        /*00d4*/ 	.word	0x000022b0


	//----- nvinfo : EIATTR_MAX_THREADS
	.align		4
.L_374:
        /*00d8*/ 	.byte	0x04, 0x05
        /*00da*/ 	.short	(.L_376 - .L_375)
.L_375:
        /*00dc*/ 	.word	0x00000100
        /*00e0*/ 	.word	0x00000001
        /*00e4*/ 	.word	0x00000001


	//----- nvinfo : EIATTR_CBANK_PARAM_SIZE
	.align		4
.L_376:
        /*00e8*/ 	.byte	0x03, 0x19
        /*00ea*/ 	.short	0x0031


	//----- nvinfo : EIATTR_PARAM_CBANK
	.align		4
        /*00ec*/ 	.byte	0x04, 0x0a
        /*00ee*/ 	.short	(.L_378 - .L_377)
	.align		4
.L_377:
        /*00f0*/ 	.word	index@(.nv.constant0._ZN3cub18CUB_300001_SM_10006detail10radix_sort31DeviceRadixSortSingleTileKernelINS1_5radix10policy_hubIiN4cuda3std3__45tupleIJfffEEEyE10Policy1000ELNS0_9SortOrderE0EiSA_yNS1_21identity_decomposer_tEEEvPKT1_PSF_PKT2_PSJ_T3_iiT4_)
        /*00f4*/ 	.short	0x0380
        /*00f6*/ 	.short	0x0031


	//----- nvinfo : EIATTR_SW_WAR
	.align		4
.L_378:
        /*00f8*/ 	.byte	0x04, 0x36
        /*00fa*/ 	.short	(.L_380 - .L_379)
.L_379:
        /*00fc*/ 	.word	0x00000008
.L_380:


//--------------------- .nv.info._ZN3cub18CUB_300001_SM_10006detail9transform16transform_kernelINS2_10policy_hubILb1EN4cuda3std3__45tupleIJN6thrust24THRUST_300001_SM_1000_NS6detail15normal_iteratorINSA_7pointerINS8_IJfffEEENSA_8cuda_cub3tagENSA_11use_defaultESH_EEEEEEEE10policy1000ElNS7_10__identityENSA_12zip_iteratorINS8_IJNSA_10device_ptrIfEESQ_SQ_EEEEEJPSE_EEEvT0_iT1_T2_DpNS2_10kernel_argIT3_EE --------------------------
	.section	.nv.info._ZN3cub18CUB_300001_SM_10006detail9transform16transform_kernelINS2_10policy_hubILb1EN4cuda3std3__45tupleIJN6thrust24THRUST_300001_SM_1000_NS6detail15normal_iteratorINSA_7pointerINS8_IJfffEEENSA_8cuda_cub3tagENSA_11use_defaultESH_EEEEEEEE10policy1000ElNS7_10__identityENSA_12zip_iteratorINS8_IJNSA_10device_ptrIfEESQ_SQ_EEEEEJPSE_EEEvT0_iT1_T2_DpNS2_10kernel_argIT3_EE,"",@"SHT_CUDA_INFO"
	.sectionflags	@""
	.align	4


	//----- nvinfo : EIATTR_CUDA_API_VERSION
	.align		4
        /*0000*/ 	.byte	0x04, 0x37
        /*0002*/ 	.short	(.L_382 - .L_381)
.L_381:
        /*0004*/ 	.word	0x00000082


	//----- nvinfo : EIATTR_KPARAM_INFO
	.align		4
.L_382:
        /*0008*/ 	.byte	0x04, 0x17
        /*000a*/ 	.short	(.L_384 - .L_383)
.L_383:
        /*000c*/ 	.word	0x00000000
        /*0010*/ 	.short	0x0004
        /*0012*/ 	.short	0x0028
        /*0014*/ 	.byte	0x00, 0xf0, 0x41, 0x00


	//----- nvinfo : EIATTR_KPARAM_INFO
	.align		4
.L_384:
        /*0018*/ 	.byte	0x04, 0x17
        /*001a*/ 	.short	(.L_386 - .L_385)
.L_385:
        /*001c*/ 	.word	0x00000000
        /*0020*/ 	.short	0x0003
        /*0022*/ 	.short	0x0010
        /*0024*/ 	.byte	0x00, 0xf0, 0x61, 0x00


	//----- nvinfo : EIATTR_KPARAM_INFO
	.align		4
.L_386:
        /*0028*/ 	.byte	0x04, 0x17
        /*002a*/ 	.short	(.L_388 - .L_387)
.L_387:
        /*002c*/ 	.word	0x00000000
        /*0030*/ 	.short	0x0002
        /*0032*/ 	.short	0x000c
        /*0034*/ 	.byte	0x00, 0xf0, 0x05, 0x00


	//----- nvinfo : EIATTR_KPARAM_INFO
	.align		4
.L_388:
        /*0038*/ 	.byte	0x04, 0x17
        /*003a*/ 	.short	(.L_390 - .L_389)
.L_389:
        /*003c*/ 	.word	0x00000000
        /*0040*/ 	.short	0x0001
        /*0042*/ 	.short	0x0008
        /*0044*/ 	.byte	0x00, 0xf0, 0x11, 0x00


	//----- nvinfo : EIATTR_KPARAM_INFO
	.align		4
.L_390:
        /*0048*/ 	.byte	0x04, 0x17
        /*004a*/ 	.short	(.L_392 - .L_391)
.L_391:
        /*004c*/ 	.word	0x00000000
        /*0050*/ 	.short	0x0000
        /*0052*/ 	.short	0x0000
        /*0054*/ 	.byte	0x00, 0xf0, 0x21, 0x00


	//----- nvinfo : EIATTR_SPARSE_MMA_MASK
	.align		4
.L_392:
        /*0058*/ 	.byte	0x03, 0x50
        /*005a*/ 	.short	0x0000


	//----- nvinfo : EIATTR_MAXREG_COUNT
	.align		4
        /*005c*/ 	.byte	0x03, 0x1b
        /*005e*/ 	.short	0x00ff


	//----- nvinfo : EIATTR_MERCURY_ISA_VERSION
	.align		4
        /*0060*/ 	.byte	0x03, 0x5f
        /*0062*/ 	.short	0x0101


	//----- nvinfo : EIATTR_VRC_CTA_INIT_COUNT
	.align		4
        /*0064*/ 	.byte	0x02, 0x4a
	.zero		1
	.zero		1


	//----- nvinfo : EIATTR_EXIT_INSTR_OFFSETS
	.align		4
        /*0068*/ 	.byte	0x04, 0x1c
        /*006a*/ 	.short	(.L_394 - .L_393)


	//   ....[0]....
.L_393:
        /*006c*/ 	.word	0x000003d0


	//   ....[1]....
        /*0070*/ 	.word	0x00000f30


	//   ....[2]....
        /*0074*/ 	.word	0x000012e0


	//   ....[3]....
        /*0078*/ 	.word	0x000014e0


	//   ....[4]....
        /*007c*/ 	.word	0x00001510


	//   ....[5]....
        /*0080*/ 	.word	0x000015d0


	//   ....[6]....
        /*0084*/ 	.word	0x00001600


	//   ....[7]....
        /*0088*/ 	.word	0x00001c70


	//   ....[8]....
        /*008c*/ 	.word	0x00001ed0


	//   ....[9]....
        /*0090*/ 	.word	0x00002070


	//   ....[10]....
        /*0094*/ 	.word	0x00002150


	//----- nvinfo : EIATTR_MAX_THREADS
	.align		4
.L_394:
        /*0098*/ 	.byte	0x04, 0x05
        /*009a*/ 	.short	(.L_396 - .L_395)
.L_395:
        /*009c*/ 	.word	0x00000080
        /*00a0*/ 	.word	0x00000001
        /*00a4*/ 	.word	0x00000001


	//----- nvinfo : EIATTR_CRS_STACK_SIZE
	.align		4
.L_396:
        /*00a8*/ 	.byte	0x04, 0x1e
        /*00aa*/ 	.short	(.L_398 - .L_397)
.L_397:
        /*00ac*/ 	.word	0x00000000


	//----- nvinfo : EIATTR_CBANK_PARAM_SIZE
	.align		4
.L_398:
        /*00b0*/ 	.byte	0x03, 0x19
        /*00b2*/ 	.short	0x0038


	//----- nvinfo : EIATTR_PARAM_CBANK
	.align		4
        /*00b4*/ 	.byte	0x04, 0x0a
        /*00b6*/ 	.short	(.L_400 - .L_399)
	.align		4
.L_399:
        /*00b8*/ 	.word	index@(.nv.constant0._ZN3cub18CUB_300001_SM_10006detail9transform16transform_kernelINS2_10policy_hubILb1EN4cuda3std3__45tupleIJN6thrust24THRUST_300001_SM_1000_NS6detail15normal_iteratorINSA_7pointerINS8_IJfffEEENSA_8cuda_cub3tagENSA_11use_defaultESH_EEEEEEEE10policy1000ElNS7_10__identityENSA_12zip_iteratorINS8_IJNSA_10device_ptrIfEESQ_SQ_EEEEEJPSE_EEEvT0_iT1_T2_DpNS2_10kernel_argIT3_EE)
        /*00bc*/ 	.short	0x0380
        /*00be*/ 	.short	0x0038


	//----- nvinfo : EIATTR_SW_WAR
	.align		4
.L_400:
        /*00c0*/ 	.byte	0x04, 0x36
        /*00c2*/ 	.short	(.L_402 - .L_401)
.L_401:
        /*00c4*/ 	.word	0x00000008
.L_402:


//--------------------- .nv.info._ZN3cub18CUB_300001_SM_10006detail9transform16transform_kernelINS2_10policy_hubILb1EN4cuda3std3__45tupleIJN6thrust24THRUST_300001_SM_1000_NS6detail15normal_iteratorINSA_7pointerINS8_IJfffEEENSA_8cuda_cub3tagENSA_11use_defaultESH_EEEEEEEE10policy1000EiNS7_10__identityENSA_12zip_iteratorINS8_IJNSA_10device_ptrIfEESQ_SQ_EEEEEJPSE_EEEvT0_iT1_T2_DpNS2_10kernel_argIT3_EE --------------------------
	.section	.nv.info._ZN3cub18CUB_300001_SM_10006detail9transform16transform_kernelINS2_10policy_hubILb1EN4cuda3std3__45tupleIJN6thrust24THRUST_300001_SM_1000_NS6detail15normal_iteratorINSA_7pointerINS8_IJfffEEENSA_8cuda_cub3tagENSA_11use_defaultESH_EEEEEEEE10policy1000EiNS7_10__identityENSA_12zip_iteratorINS8_IJNSA_10device_ptrIfEESQ_SQ_EEEEEJPSE_EEEvT0_iT1_T2_DpNS2_10kernel_argIT3_EE,"",@"SHT_CUDA_INFO"
	.sectionflags	@""
	.align	4


	//----- nvinfo : EIATTR_CUDA_API_VERSION
	.align		4
        /*0000*/ 	.byte	0x04, 0x37
        /*0002*/ 	.short	(.L_404 - .L_403)
.L_403:
        /*0004*/ 	.word	0x00000082


	//----- nvinfo : EIATTR_KPARAM_INFO
	.align		4
.L_404:
        /*0008*/ 	.byte	0x04, 0x17
        /*000a*/ 	.short	(.L_406 - .L_405)
.L_405:
        /*000c*/ 	.word	0x00000000
        /*0010*/ 	.short	0x0004
        /*0012*/ 	.short	0x0028
        /*0014*/ 	.byte	0x00, 0xf0, 0x41, 0x00


	//----- nvinfo : EIATTR_KPARAM_INFO
	.align		4
.L_406:
        /*0018*/ 	.byte	0x04, 0x17
        /*001a*/ 	.short	(.L_408 - .L_407)
.L_407:
        /*001c*/ 	.word	0x00000000
        /*0020*/ 	.short	0x0003
        /*0022*/ 	.short	0x0010
        /*0024*/ 	.byte	0x00, 0xf0, 0x61, 0x00


	//----- nvinfo : EIATTR_KPARAM_INFO
	.align		4
.L_408:
        /*0028*/ 	.byte	0x04, 0x17
        /*002a*/ 	.short	(.L_410 - .L_409)
.L_409:
        /*002c*/ 	.word	0x00000000
        /*0030*/ 	.short	0x0002
        /*0032*/ 	.short	0x0008
        /*0034*/ 	.byte	0x00, 0xf0, 0x05, 0x00


	//----- nvinfo : EIATTR_KPARAM_INFO
	.align		4
.L_410:
        /*0038*/ 	.byte	0x04, 0x17
        /*003a*/ 	.short	(.L_412 - .L_411)
.L_411:
        /*003c*/ 	.word	0x00000000
        /*0040*/ 	.short	0x0001
        /*0042*/ 	.short	0x0004
        /*0044*/ 	.byte	0x00, 0xf0, 0x11, 0x00


	//----- nvinfo : EIATTR_KPARAM_INFO
	.align		4
.L_412:
        /*0048*/ 	.byte	0x04, 0x17
        /*004a*/ 	.short	(.L_414 - .L_413)
.L_413:
        /*004c*/ 	.word	0x00000000
        /*0050*/ 	.short	0x0000
        /*0052*/ 	.short	0x0000
        /*0054*/ 	.byte	0x00, 0xf0, 0x11, 0x00


	//----- nvinfo : EIATTR_SPARSE_MMA_MASK
	.align		4
.L_414:
        /*0058*/ 	.byte	0x03, 0x50
        /*005a*/ 	.short	0x0000


	//----- nvinfo : EIATTR_MAXREG_COUNT
	.align		4
        /*005c*/ 	.byte	0x03, 0x1b
        /*005e*/ 	.short	0x00ff


	//----- nvinfo : EIATTR_MERCURY_ISA_VERSION
	.align		4
        /*0060*/ 	.byte	0x03, 0x5f
        /*0062*/ 	.short	0x0101


	//----- nvinfo : EIATTR_VRC_CTA_INIT_COUNT
	.align		4
        /*0064*/ 	.byte	0x02, 0x4a
	.zero		1
	.zero		1


	//----- nvinfo : EIATTR_EXIT_INSTR_OFFSETS
	.align		4
        /*0068*/ 	.byte	0x04, 0x1c
        /*006a*/ 	.short	(.L_416 - .L_415)


	//   ....[0]....
.L_415:
        /*006c*/ 	.word	0x000002d0


	//   ....[1]....
        /*0070*/ 	.word	0x000009a0


	//   ....[2]....
        /*0074*/ 	.word	0x00000bf0


	//   ....[3]....
        /*0078*/ 	.word	0x00000d90


	//   ....[4]....
        /*007c*/ 	.word	0x00000e70


	//   ....[5]....
        /*0080*/ 	.word	0x00000ea0


	//   ....[6]....
        /*0084*/ 	.word	0x00001450


	//   ....[7]....
        /*0088*/ 	.word	0x00001840


	//   ....[8]....
        /*008c*/ 	.word	0x00001a60


	//   ....[9]....
        /*0090*/ 	.word	0x00001a90


	//   ....[10]....
        /*0094*/ 	.word	0x00001b60


	//----- nvinfo : EIATTR_MAX_THREADS
	.align		4
.L_416:
        /*0098*/ 	.byte	0x04, 0x05
        /*009a*/ 	.short	(.L_418 - .L_417)
.L_417:
        /*009c*/ 	.word	0x00000080
        /*00a0*/ 	.word	0x00000001
        /*00a4*/ 	.word	0x00000001


	//----- nvinfo : EIATTR_CRS_STACK_SIZE
	.align		4
.L_418:
        /*00a8*/ 	.byte	0x04, 0x1e
        /*00aa*/ 	.short	(.L_420 - .L_419)
.L_419:
        /*00ac*/ 	.word	0x00000000


	//----- nvinfo : EIATTR_CBANK_PARAM_SIZE
	.align		4
.L_420:
        /*00b0*/ 	.byte	0x03, 0x19
        /*00b2*/ 	.short	0x0038


	//----- nvinfo : EIATTR_PARAM_CBANK
	.align		4
        /*00b4*/ 	.byte	0x04, 0x0a
        /*00b6*/ 	.short	(.L_422 - .L_421)
	.align		4
.L_421:
        /*00b8*/ 	.word	index@(.nv.constant0._ZN3cub18CUB_300001_SM_10006detail9transform16transform_kernelINS2_10policy_hubILb1EN4cuda3std3__45tupleIJN6thrust24THRUST_300001_SM_1000_NS6detail15normal_iteratorINSA_7pointerINS8_IJfffEEENSA_8cuda_cub3tagENSA_11use_defaultESH_EEEEEEEE10policy1000EiNS7_10__identityENSA_12zip_iteratorINS8_IJNSA_10device_ptrIfEESQ_SQ_EEEEEJPSE_EEEvT0_iT1_T2_DpNS2_10kernel_argIT3_EE)
        /*00bc*/ 	.short	0x0380
        /*00be*/ 	.short	0x0038


	//----- nvinfo : EIATTR_SW_WAR
	.align		4
.L_422:
        /*00c0*/ 	.byte	0x04, 0x36
        /*00c2*/ 	.short	(.L_424 - .L_423)
.L_423:
        /*00c4*/ 	.word	0x00000008
.L_424:


//--------------------- .nv.info._ZN3cub18CUB_300001_SM_10006detail9transform16transform_kernelINS2_10policy_hubILb1EN4cuda3std3__45tupleIJN6thrust24THRUST_300001_SM_1000_NS12zip_iteratorINS8_IJNSA_10device_ptrIfEESD_SD_EEEEEEEEE10policy1000ElNS7_10__identityENSA_7pointerINS8_IJfffEEENSA_8cuda_cub3tagENSA_11use_defaultESO_EEJSF_EEEvT0_iT1_T2_DpNS2_10kernel_argIT3_EE --------------------------
	.section	.nv.info._ZN3cub18CUB_300001_SM_10006detail9transform16transform_kernelINS2_10policy_hubILb1EN4cuda3std3__45tupleIJN6thrust24THRUST_300001_SM_1000_NS12zip_iteratorINS8_IJNSA_10device_ptrIfEESD_SD_EEEEEEEEE10policy1000ElNS7_10__identityENSA_7pointerINS8_IJfffEEENSA_8cuda_cub3tagENSA_11use_defaultESO_EEJSF_EEEvT0_iT1_T2_DpNS2_10kernel_argIT3_EE,"",@"SHT_CUDA_INFO"
	.sectionflags	@""
	.align	4


	//----- nvinfo : EIATTR_CUDA_API_VERSION
	.align		4
        /*0000*/ 	.byte	0x04, 0x37
        /*0002*/ 	.short	(.L_426 - .L_425)
.L_425:
        /*0004*/ 	.word	0x00000082


	//----- nvinfo : EIATTR_KPARAM_INFO
	.align		4
.L_426:
        /*0008*/ 	.byte	0x04, 0x17
        /*000a*/ 	.short	(.L_428 - .L_427)
.L_427:
        /*000c*/ 	.word	0x00000000
        /*0010*/ 	.short	0x0004
        /*0012*/ 	.short	0x0018
        /*0014*/ 	.byte	0x00, 0xf0, 0x61, 0x00


	//----- nvinfo : EIATTR_KPARAM_INFO
	.align		4
.L_428:
        /*0018*/ 	.byte	0x04, 0x17
        /*001a*/ 	.short	(.L_430 - .L_429)
.L_429:
        /*001c*/ 	.word	0x00000000
        /*0020*/ 	.short	0x0003
        /*0022*/ 	.short	0x0010
        /*0024*/ 	.byte	0x00, 0xf0, 0x21, 0x00


	//----- nvinfo : EIATTR_KPARAM_INFO
	.align		4
.L_430:
        /*0028*/ 	.byte	0x04, 0x17
        /*002a*/ 	.short	(.L_432 - .L_431)
.L_431:
        /*002c*/ 	.word	0x00000000
        /*0030*/ 	.short	0x0002
        /*0032*/ 	.short	0x000c
        /*0034*/ 	.byte	0x00, 0xf0, 0x05, 0x00


	//----- nvinfo : EIATTR_KPARAM_INFO
	.align		4
.L_432:
        /*0038*/ 	.byte	0x04, 0x17
        /*003a*/ 	.short	(.L_434 - .L_433)
.L_433:
        /*003c*/ 	.word	0x00000000
        /*0040*/ 	.short	0x0001
        /*0042*/ 	.short	0x0008
        /*0044*/ 	.byte	0x00, 0xf0, 0x11, 0x00


	//----- nvinfo : EIATTR_KPARAM_INFO
	.align		4
.L_434:
        /*0048*/ 	.byte	0x04, 0x17
        /*004a*/ 	.short	(.L_436 - .L_435)
.L_435:
        /*004c*/ 	.word	0x00000000
        /*0050*/ 	.short	0x0000
        /*0052*/ 	.short	0x0000
        /*0054*/ 	.byte	0x00, 0xf0, 0x21, 0x00


	//----- nvinfo : EIATTR_SPARSE_MMA_MASK
	.align		4
.L_436:
        /*0058*/ 	.byte	0x03, 0x50
        /*005a*/ 	.short	0x0000


	//----- nvinfo : EIATTR_MAXREG_COUNT
	.align		4
        /*005c*/ 	.byte	0x03, 0x1b
        /*005e*/ 	.short	0x00ff


	//----- nvinfo : EIATTR_MERCURY_ISA_VERSION
	.align		4
        /*0060*/ 	.byte	0x03, 0x5f
        /*0062*/ 	.short	0x0101


	//----- nvinfo : EIATTR_VRC_CTA_INIT_COUNT
	.align		4
        /*0064*/ 	.byte	0x02, 0x4a
	.zero		1
	.zero		1


	//----- nvinfo : EIATTR_EXIT_INSTR_OFFSETS
	.align		4
        /*0068*/ 	.byte	0x04, 0x1c
        /*006a*/ 	.short	(.L_438 - .L_437)


	//   ....[0]....
.L_437:
        /*006c*/ 	.word	0x00000230


	//   ....[1]....
        /*0070*/ 	.word	0x00000d50


	//   ....[2]....
        /*0074*/ 	.word	0x000010c0


	//   ....[3]....
        /*0078*/ 	.word	0x000012a0


	//   ....[4]....
        /*007c*/ 	.word	0x000012d0


	//   ....[5]....
        /*0080*/ 	.word	0x00001380


	//   ....[6]....
        /*0084*/ 	.word	0x000013a0


	//   ....[7]....
        /*0088*/ 	.word	0x00001a00


	//   ....[8]....
        /*008c*/ 	.word	0x00001c30


	//   ....[9]....
        /*0090*/ 	.word	0x00001da0


	//   ....[10]....
        /*0094*/ 	.word	0x00001e60


	//----- nvinfo : EIATTR_MAX_THREADS
	.align		4
.L_438:
        /*0098*/ 	.byte	0x04, 0x05
        /*009a*/ 	.short	(.L_440 - .L_439)
.L_439:
        /*009c*/ 	.word	0x00000080
        /*00a0*/ 	.word	0x00000001
        /*00a4*/ 	.word	0x00000001


	//----- nvinfo : EIATTR_CRS_STACK_SIZE
	.align		4
.L_440:
        /*00a8*/ 	.byte	0x04, 0x1e
        /*00aa*/ 	.short	(.L_442 - .L_441)
.L_441:
        /*00ac*/ 	.word	0x00000000


	//----- nvinfo : EIATTR_CBANK_PARAM_SIZE
	.align		4
.L_442:
        /*00b0*/ 	.byte	0x03, 0x19
        /*00b2*/ 	.short	0x0030


	//----- nvinfo : EIATTR_PARAM_CBANK
	.align		4
        /*00b4*/ 	.byte	0x04, 0x0a
        /*00b6*/ 	.short	(.L_444 - .L_443)
	.align		4
.L_443:
        /*00b8*/ 	.word	index@(.nv.constant0._ZN3cub18CUB_300001_SM_10006detail9transform16transform_kernelINS2_10policy_hubILb1EN4cuda3std3__45tupleIJN6thrust24THRUST_300001_SM_1000_NS12zip_iteratorINS8_IJNSA_10device_ptrIfEESD_SD_EEEEEEEEE10policy1000ElNS7_10__identityENSA_7pointerINS8_IJfffEEENSA_8cuda_cub3tagENSA_11use_defaultESO_EEJSF_EEEvT0_iT1_T2_DpNS2_10kernel_argIT3_EE)
        /*00bc*/ 	.short	0x0380
        /*00be*/ 	.short	0x0030


	//----- nvinfo : EIATTR_SW_WAR
	.align		4
.L_444:
        /*00c0*/ 	.byte	0x04, 0x36
        /*00c2*/ 	.short	(.L_446 - .L_445)
.L_445:
        /*00c4*/ 	.word	0x00000008
.L_446:


//--------------------- .nv.info._ZN3cub18CUB_300001_SM_10006detail9transform16transform_kernelINS2_10policy_hubILb1EN4cuda3std3__45tupleIJN6thrust24THRUST_300001_SM_1000_NS12zip_iteratorINS8_IJNSA_10device_ptrIfEESD_SD_EEEEEEEEE10policy1000EiNS7_10__identityENSA_7pointerINS8_IJfffEEENSA_8cuda_cub3tagENSA_11use_defaultESO_EEJSF_EEEvT0_iT1_T2_DpNS2_10kernel_argIT3_EE --------------------------
	.section	.nv.info._ZN3cub18CUB_300001_SM_10006detail9transform16transform_kernelINS2_10policy_hubILb1EN4cuda3std3__45tupleIJN6thrust24THRUST_300001_SM_1000_NS12zip_iteratorINS8_IJNSA_10device_ptrIfEESD_SD_EEEEEEEEE10policy1000EiNS7_10__identityENSA_7pointerINS8_IJfffEEENSA_8cuda_cub3tagENSA_11use_defaultESO_EEJSF_EEEvT0_iT1_T2_DpNS2_10kernel_argIT3_EE,"",@"SHT_CUDA_INFO"
	.sectionflags	@""
	.align	4


	//----- nvinfo : EIATTR_CUDA_API_VERSION
	.align		4
        /*0000*/ 	.byte	0x04, 0x37
        /*0002*/ 	.short	(.L_448 - .L_447)
.L_447:
        /*0004*/ 	.word	0x00000082


	//----- nvinfo : EIATTR_KPARAM_INFO
	.align		4
.L_448:
        /*0008*/ 	.byte	0x04, 0x17
        /*000a*/ 	.short	(.L_450 - .L_449)
.L_449:
        /*000c*/ 	.word	0x00000000
        /*0010*/ 	.short	0x0004
        /*0012*/ 	.short	0x0018
        /*0014*/ 	.byte	0x00, 0xf0, 0x61, 0x00


	//----- nvinfo : EIATTR_KPARAM_INFO
	.align		4
.L_450:
        /*0018*/ 	.byte	0x04, 0x17
        /*001a*/ 	.short	(.L_452 - .L_451)
.L_451:
        /*001c*/ 	.word	0x00000000
        /*0020*/ 	.short	0x0003
        /*0022*/ 	.short	0x0010
        /*0024*/ 	.byte	0x00, 0xf0, 0x21, 0x00


	//----- nvinfo : EIATTR_KPARAM_INFO
	.align		4
.L_452:
        /*0028*/ 	.byte	0x04, 0x17
        /*002a*/ 	.short	(.L_454 - .L_453)
.L_453:
        /*002c*/ 	.word	0x00000000
        /*0030*/ 	.short	0x0002
        /*0032*/ 	.short	0x0008
        /*0034*/ 	.byte	0x00, 0xf0, 0x05, 0x00


	//----- nvinfo : EIATTR_KPARAM_INFO
	.align		4
.L_454:
        /*0038*/ 	.byte	0x04, 0x17
        /*003a*/ 	.short	(.L_456 - .L_455)
.L_455:
        /*003c*/ 	.word	0x00000000
        /*0040*/ 	.short	0x0001
        /*0042*/ 	.short	0x0004
        /*0044*/ 	.byte	0x00, 0xf0, 0x11, 0x00


	//----- nvinfo : EIATTR_KPARAM_INFO
	.align		4
.L_456:
        /*0048*/ 	.byte	0x04, 0x17
        /*004a*/ 	.short	(.L_458 - .L_457)
.L_457:
        /*004c*/ 	.word	0x00000000
        /*0050*/ 	.short	0x0000
        /*0052*/ 	.short	0x0000
        /*0054*/ 	.byte	0x00, 0xf0, 0x11, 0x00


	//----- nvinfo : EIATTR_SPARSE_MMA_MASK
	.align		4
.L_458:
        /*0058*/ 	.byte	0x03, 0x50
        /*005a*/ 	.short	0x0000


	//----- nvinfo : EIATTR_MAXREG_COUNT
	.align		4
        /*005c*/ 	.byte	0x03, 0x1b
        /*005e*/ 	.short	0x00ff


	//----- nvinfo : EIATTR_MERCURY_ISA_VERSION
	.align		4
        /*0060*/ 	.byte	0x03, 0x5f
        /*0062*/ 	.short	0x0101


	//----- nvinfo : EIATTR_VRC_CTA_INIT_COUNT
	.align		4
        /*0064*/ 	.byte	0x02, 0x4a
	.zero		1
	.zero		1


	//----- nvinfo : EIATTR_EXIT_INSTR_OFFSETS
	.align		4
        /*0068*/ 	.byte	0x04, 0x1c
        /*006a*/ 	.short	(.L_460 - .L_459)


	//   ....[0]....
.L_459:
        /*006c*/ 	.word	0x000001c0


	//   ....[1]....
        /*0070*/ 	.word	0x00000890


	//   ....[2]....
        /*0074*/ 	.word	0x00000ae0


	//   ....[3]....
        /*0078*/ 	.word	0x00000c80


	//   ....[4]....
        /*007c*/ 	.word	0x00000d60


	//   ....[5]....
        /*0080*/ 	.word	0x00000d90


	//   ....[6]....
        /*0084*/ 	.word	0x00001350


	//   ....[7]....
        /*0088*/ 	.word	0x00001740


	//   ....[8]....
        /*008c*/ 	.word	0x00001960


	//   ....[9]....
        /*0090*/ 	.word	0x00001990


	//   ....[10]....
        /*0094*/ 	.word	0x00001a60


	//----- nvinfo : EIATTR_MAX_THREADS
	.align		4
.L_460:
        /*0098*/ 	.byte	0x04, 0x05
        /*009a*/ 	.short	(.L_462 - .L_461)
.L_461:
        /*009c*/ 	.word	0x00000080
        /*00a0*/ 	.word	0x00000001
        /*00a4*/ 	.word	0x00000001


	//----- nvinfo : EIATTR_CRS_STACK_SIZE
	.align		4
.L_462:
        /*00a8*/ 	.byte	0x04, 0x1e
        /*00aa*/ 	.short	(.L_464 - .L_463)
.L_463:
        /*00ac*/ 	.word	0x00000000


	//----- nvinfo : EIATTR_CBANK_PARAM_SIZE
	.align		4
.L_464:
        /*00b0*/ 	.byte	0x03, 0x19
        /*00b2*/ 	.short	0x0030


	//----- nvinfo : EIATTR_PARAM_CBANK
	.align		4
        /*00b4*/ 	.byte	0x04, 0x0a
        /*00b6*/ 	.short	(.L_466 - .L_465)
	.align		4
.L_465:
        /*00b8*/ 	.word	index@(.nv.constant0._ZN3cub18CUB_300001_SM_10006detail9transform16transform_kernelINS2_10policy_hubILb1EN4cuda3std3__45tupleIJN6thrust24THRUST_300001_SM_1000_NS12zip_iteratorINS8_IJNSA_10device_ptrIfEESD_SD_EEEEEEEEE10policy1000EiNS7_10__identityENSA_7pointerINS8_IJfffEEENSA_8cuda_cub3tagENSA_11use_defaultESO_EEJSF_EEEvT0_iT1_T2_DpNS2_10kernel_argIT3_EE)
        /*00bc*/ 	.short	0x0380
        /*00be*/ 	.short	0x0030


	//----- nvinfo : EIATTR_SW_WAR
	.align		4
.L_466:
        /*00c0*/ 	.byte	0x04, 0x36
        /*00c2*/ 	.short	(.L_468 - .L_467)
.L_467:
        /*00c4*/ 	.word	0x00000008
.L_468:


//--------------------- .nv.info._ZN3cub18CUB_300001_SM_10006detail11EmptyKernelIvEEvv --------------------------
	.section	.nv.info._ZN3cub18CUB_300001_SM_10006detail11EmptyKernelIvEEvv,"",@"SHT_CUDA_INFO"
	.sectionflags	@""
	.align	4


	//----- nvinfo : EIATTR_CUDA_API_VERSION
	.align		4
        /*0000*/ 	.byte	0x04, 0x37
        /*0002*/ 	.short	(.L_470 - .L_469)
.L_469:
        /*0004*/ 	.word	0x00000082


	//----- nvinfo : EIATTR_SPARSE_MMA_MASK
	.align		4
.L_470:
        /*0008*/ 	.byte	0x03, 0x50
        /*000a*/ 	.short	0x0000


	//----- nvinfo : EIATTR_MAXREG_COUNT
	.align		4
        /*000c*/ 	.byte	0x03, 0x1b
        /*000e*/ 	.short	0x00ff


	//----- nvinfo : EIATTR_MERCURY_ISA_VERSION
	.align		4
        /*0010*/ 	.byte	0x03, 0x5f
        /*0012*/ 	.short	0x0101


	//----- nvinfo : EIATTR_VRC_CTA_INIT_COUNT
	.align		4
        /*0014*/ 	.byte	0x02, 0x4a
	.zero		1
	.zero		1


	//----- nvinfo : EIATTR_EXIT_INSTR_OFFSETS
	.align		4
        /*0018*/ 	.byte	0x04, 0x1c
        /*001a*/ 	.short	(.L_472 - .L_471)


	//   ....[0]....
.L_471:
        /*001c*/ 	.word	0x00000010


	//----- nvinfo : EIATTR_SW_WAR
	.align		4
.L_472:
        /*0020*/ 	.byte	0x04, 0x36
        /*0022*/ 	.short	(.L_474 - .L_473)
.L_473:
        /*0024*/ 	.word	0x00000008
.L_474:


//--------------------- .nv.info._Z7gridvalPiS_PfS0_S0_i --------------------------
	.section	.nv.info._Z7gridvalPiS_PfS0_S0_i,"",@"SHT_CUDA_INFO"
	.sectionflags	@""
	.align	4


	//----- nvinfo : EIATTR_CUDA_API_VERSION
	.align		4
        /*0000*/ 	.byte	0x04, 0x37
        /*0002*/ 	.short	(.L_476 - .L_475)
.L_475:
        /*0004*/ 	.word	0x00000082


	//----- nvinfo : EIATTR_KPARAM_INFO
	.align		4
.L_476:
        /*0008*/ 	.byte	0x04, 0x17
        /*000a*/ 	.short	(.L_478 - .L_477)
.L_477:
        /*000c*/ 	.word	0x00000000
        /*0010*/ 	.short	0x0005
        /*0012*/ 	.short	0x0028
        /*0014*/ 	.byte	0x00, 0xf0, 0x11, 0x00


	//----- nvinfo : EIATTR_KPARAM_INFO
	.align		4
.L_478:
        /*0018*/ 	.byte	0x04, 0x17
        /*001a*/ 	.short	(.L_480 - .L_479)
.L_479:
        /*001c*/ 	.word	0x00000000
        /*0020*/ 	.short	0x0004
        /*0022*/ 	.short	0x0020
        /*0024*/ 	.byte	0x00, 0xf5, 0x21, 0x00


	//----- nvinfo : EIATTR_KPARAM_INFO
	.align		4
.L_480:
        /*0028*/ 	.byte	0x04, 0x17
        /*002a*/ 	.short	(.L_482 - .L_481)
.L_481:
        /*002c*/ 	.word	0x00000000
        /*0030*/ 	.short	0x0003
        /*0032*/ 	.short	0x0018
        /*0034*/ 	.byte	0x00, 0xf5, 0x21, 0x00


	//----- nvinfo : EIATTR_KPARAM_INFO
	.align		4
.L_482:
        /*0038*/ 	.byte	0x04, 0x17
        /*003a*/ 	.short	(.L_484 - .L_483)
.L_483:
        /*003c*/ 	.word	0x00000000
        /*0040*/ 	.short	0x0002
        /*0042*/ 	.short	0x0010
        /*0044*/ 	.byte	0x00, 0xf5, 0x21, 0x00


	//----- nvinfo : EIATTR_KPARAM_INFO
	.align		4
.L_484:
        /*0048*/ 	.byte	0x04, 0x17
        /*004a*/ 	.short	(.L_486 - .L_485)
.L_485:
        /*004c*/ 	.word	0x00000000
        /*0050*/ 	.short	0x0001
        /*0052*/ 	.short	0x0008
        /*0054*/ 	.byte	0x00, 0xf5, 0x21, 0x00


	//----- nvinfo : EIATTR_KPARAM_INFO
	.align		4
.L_486:
        /*0058*/ 	.byte	0x04, 0x17
        /*005a*/ 	.short	(.L_488 - .L_487)
.L_487:
        /*005c*/ 	.word	0x00000000
        /*0060*/ 	.short	0x0000
        /*0062*/ 	.short	0x0000
        /*0064*/ 	.byte	0x00, 0xf5, 0x21, 0x00


	//----- nvinfo : EIATTR_SPARSE_MMA_MASK
	.align		4
.L_488:
        /*0068*/ 	.byte	0x03, 0x50
        /*006a*/ 	.short	0x0000


	//----- nvinfo : EIATTR_MAXREG_COUNT
	.align		4
        /*006c*/ 	.byte	0x03, 0x1b
        /*006e*/ 	.short	0x00ff


	//----- nvinfo : EIATTR_EXTERNS
	.align		4
        /*0070*/ 	.byte	0x04, 0x0f
        /*0072*/ 	.short	(.L_490 - .L_489)


	//   ....[0]....
	.align		4
.L_489:
        /*0074*/ 	.word	index@(vprintf)


	//----- nvinfo : EIATTR_MERCURY_ISA_VERSION
	.align		4
.L_490:
        /*0078*/ 	.byte	0x03, 0x5f
        /*007a*/ 	.short	0x0101


	//----- nvinfo : EIATTR_VRC_CTA_INIT_COUNT
	.align		4
        /*007c*/ 	.byte	0x02, 0x4a
	.zero		1
	.zero		1


	//----- nvinfo : EIATTR_SYSCALL_OFFSETS
	.align		4
        /*0080*/ 	.byte	0x04, 0x46
        /*0082*/ 	.short	(.L_492 - .L_491)


	//   ....[0]....
.L_491:
        /*0084*/ 	.word	0x00000300


	//   ....[1]....
        /*0088*/ 	.word	0x00000510


	//----- nvinfo : EIATTR_EXIT_INSTR_OFFSETS
	.align		4
.L_492:
        /*008c*/ 	.byte	0x04, 0x1c
        /*008e*/ 	.short	(.L_494 - .L_493)


	//   ....[0]....
.L_493:
        /*0090*/ 	.word	0x00000330


	//   ....[1]....
        /*0094*/ 	.word	0x00000490


	//   ....[2]....
        /*0098*/ 	.word	0x00000520


	//----- nvinfo : EIATTR_CRS_STACK_SIZE
	.align		4
.L_494:
        /*009c*/ 	.byte	0x04, 0x1e
        /*009e*/ 	.short	(.L_496 - .L_495)
.L_495:
        /*00a0*/ 	.word	0x00000000


	//----- nvinfo : EIATTR_CBANK_PARAM_SIZE
	.align		4
.L_496:
        /*00a4*/ 	.byte	0x03, 0x19
        /*00a6*/ 	.short	0x002c


	//----- nvinfo : EIATTR_PARAM_CBANK
	.align		4
        /*00a8*/ 	.byte	0x04, 0x0a
        /*00aa*/ 	.short	(.L_498 - .L_497)
	.align		4
.L_497:
        /*00ac*/ 	.word	index@(.nv.constant0._Z7gridvalPiS_PfS0_S0_i)
        /*00b0*/ 	.short	0x0380
        /*00b2*/ 	.short	0x002c


	//----- nvinfo : EIATTR_SW_WAR
	.align		4
.L_498:
        /*00b4*/ 	.byte	0x04, 0x36
        /*00b6*/ 	.short	(.L_500 - .L_499)
.L_499:
        /*00b8*/ 	.word	0x00000008
.L_500:


//--------------------- .nv.info._Z9distsQminPfS_S_S_S_S_iS_S_S_i --------------------------
	.section	.nv.info._Z9distsQminPfS_S_S_S_S_iS_S_S_i,"",@"SHT_CUDA_INFO"
	.sectionflags	@""
	.align	4


	//----- nvinfo : EIATTR_CUDA_API_VERSION
	.align		4
        /*0000*/ 	.byte	0x04, 0x37
        /*0002*/ 	.short	(.L_502 - .L_501)
.L_501:
        /*0004*/ 	.word	0x00000082


	//----- nvinfo : EIATTR_KPARAM_INFO
	.align		4
.L_502:
        /*0008*/ 	.byte	0x04, 0x17
        /*000a*/ 	.short	(.L_504 - .L_503)
.L_503:
        /*000c*/ 	.word	0x00000000
        /*0010*/ 	.short	0x000a
        /*0012*/ 	.short	0x0050
        /*0014*/ 	.byte	0x00, 0xf0, 0x11, 0x00


	//----- nvinfo : EIATTR_KPARAM_INFO
	.align		4
.L_504:
        /*0018*/ 	.byte	0x04, 0x17
        /*001a*/ 	.short	(.L_506 - .L_505)
.L_505:
        /*001c*/ 	.word	0x00000000
        /*0020*/ 	.short	0x0009
        /*0022*/ 	.short	0x0048
        /*0024*/ 	.byte	0x00, 0xf5, 0x21, 0x00


	//----- nvinfo : EIATTR_KPARAM_INFO
	.align		4
.L_506:
        /*0028*/ 	.byte	0x04, 0x17
        /*002a*/ 	.short	(.L_508 - .L_507)
.L_507:
        /*002c*/ 	.word	0x00000000
        /*0030*/ 	.short	0x0008
        /*0032*/ 	.short	0x0040
        /*0034*/ 	.byte	0x00, 0xf5, 0x21, 0x00


	//----- nvinfo : EIATTR_KPARAM_INFO
	.align		4
.L_508:
        /*0038*/ 	.byte	0x04, 0x17
        /*003a*/ 	.short	(.L_510 - .L_509)
.L_509:
        /*003c*/ 	.word	0x00000000
        /*0040*/ 	.short	0x0007
        /*0042*/ 	.short	0x0038
        /*0044*/ 	.byte	0x00, 0xf5, 0x21, 0x00


	//----- nvinfo : EIATTR_KPARAM_INFO
	.align		4
.L_510:
        /*0048*/ 	.byte	0x04, 0x17
        /*004a*/ 	.short	(.L_512 - .L_511)
.L_511:
        /*004c*/ 	.word	0x00000000
        /*0050*/ 	.short	0x0006
        /*0052*/ 	.short	0x0030
        /*0054*/ 	.byte	0x00, 0xf0, 0x11, 0x00


	//----- nvinfo : EIATTR_KPARAM_INFO
	.align		4
.L_512:
        /*0058*/ 	.byte	0x04, 0x17
        /*005a*/ 	.short	(.L_514 - .L_513)
.L_513:
        /*005c*/ 	.word	0x00000000
        /*0060*/ 	.short	0x0005
        /*0062*/ 	.short	0x0028
        /*0064*/ 	.byte	0x00, 0xf5, 0x21, 0x00


	//----- nvinfo : EIATTR_KPARAM_INFO
	.align		4
.L_514:
        /*0068*/ 	.byte	0x04, 0x17
        /*006a*/ 	.short	(.L_516 - .L_515)
.L_515:
        /*006c*/ 	.word	0x00000000
        /*0070*/ 	.short	0x0004
        /*0072*/ 	.short	0x0020
        /*0074*/ 	.byte	0x00, 0xf5, 0x21, 0x00


	//----- nvinfo : EIATTR_KPARAM_INFO
	.align		4
.L_516:
        /*0078*/ 	.byte	0x04, 0x17
        /*007a*/ 	.short	(.L_518 - .L_517)
.L_517:
        /*007c*/ 	.word	0x00000000
        /*0080*/ 	.short	0x0003
        /*0082*/ 	.short	0x0018
        /*0084*/ 	.byte	0x00, 0xf5, 0x21, 0x00


	//----- nvinfo : EIATTR_KPARAM_INFO
	.align		4
.L_518:
        /*0088*/ 	.byte	0x04, 0x17
        /*008a*/ 	.short	(.L_520 - .L_519)
.L_519:
        /*008c*/ 	.word	0x00000000
        /*0090*/ 	.short	0x0002
        /*0092*/ 	.short	0x0010
        /*0094*/ 	.byte	0x00, 0xf5, 0x21, 0x00


	//----- nvinfo : EIATTR_KPARAM_INFO
	.align		4
.L_520:
        /*0098*/ 	.byte	0x04, 0x17
        /*009a*/ 	.short	(.L_522 - .L_521)
.L_521:
        /*009c*/ 	.word	0x00000000
        /*00a0*/ 	.short	0x0001
        /*00a2*/ 	.short	0x0008
        /*00a4*/ 	.byte	0x00, 0xf5, 0x21, 0x00


	//----- nvinfo : EIATTR_KPARAM_INFO
	.align		4
.L_522:
        /*00a8*/ 	.byte	0x04, 0x17
        /*00aa*/ 	.short	(.L_524 - .L_523)
.L_523:
        /*00ac*/ 	.word	0x00000000
        /*00b0*/ 	.short	0x0000
        /*00b2*/ 	.short	0x0000
        /*00b4*/ 	.byte	0x00, 0xf5, 0x21, 0x00


	//----- nvinfo : EIATTR_SPARSE_MMA_MASK
	.align		4
.L_524:
        /*00b8*/ 	.byte	0x03, 0x50
        /*00ba*/ 	.short	0x0000


	//----- nvinfo : EIATTR_MAXREG_COUNT
	.align		4
        /*00bc*/ 	.byte	0x03, 0x1b
        /*00be*/ 	.short	0x00ff


	//----- nvinfo : EIATTR_MERCURY_ISA_VERSION
	.align		4
        /*00c0*/ 	.byte	0x03, 0x5f
        /*00c2*/ 	.short	0x0101


	//----- nvinfo : EIATTR_VRC_CTA_INIT_COUNT
	.align		4
        /*00c4*/ 	.byte	0x02, 0x4a
	.zero		1
	.zero		1


	//----- nvinfo : EIATTR_EXIT_INSTR_OFFSETS
	.align		4
        /*00c8*/ 	.byte	0x04, 0x1c
        /*00ca*/ 	.short	(.L_526 - .L_525)


	//   ....[0]....
.L_525:
        /*00cc*/ 	.word	0x00000070


	//   ....[1]....
        /*00d0*/ 	.word	0x000000a0


	//   ....[2]....
        /*00d4*/ 	.word	0x000011e0


	//----- nvinfo : EIATTR_CRS_STACK_SIZE
	.align		4
.L_526:
        /*00d8*/ 	.byte	0x04, 0x1e
        /*00da*/ 	.short	(.L_528 - .L_527)
.L_527:
        /*00dc*/ 	.word	0x00000000


	//----- nvinfo : EIATTR_CBANK_PARAM_SIZE
	.align		4
.L_528:
        /*00e0*/ 	.byte	0x03, 0x19
        /*00e2*/ 	.short	0x0054


	//----- nvinfo : EIATTR_PARAM_CBANK
	.align		4
        /*00e4*/ 	.byte	0x04, 0x0a
        /*00e6*/ 	.short	(.L_530 - .L_529)
	.align		4
.L_529:
        /*00e8*/ 	.word	index@(.nv.constant0._Z9distsQminPfS_S_S_S_S_iS_S_S_i)
        /*00ec*/ 	.short	0x0380
        /*00ee*/ 	.short	0x0054


	//----- nvinfo : EIATTR_SW_WAR
	.align		4
.L_530:
        /*00f0*/ 	.byte	0x04, 0x36
        /*00f2*/ 	.short	(.L_532 - .L_531)
.L_531:
        /*00f4*/ 	.word	0x00000008
.L_532:


//--------------------- .nv.info._Z10searchGridPfS_S_PiS0_S_S_S_S_S_S_ii --------------------------
	.section	.nv.info._Z10searchGridPfS_S_PiS0_S_S_S_S_S_S_ii,"",@"SHT_CUDA_INFO"
	.sectionflags	@""
	.align	4


	//----- nvinfo : EIATTR_CUDA_API_VERSION
	.align		4
        /*0000*/ 	.byte	0x04, 0x37
        /*0002*/ 	.short	(.L_534 - .L_533)
.L_533:
        /*0004*/ 	.word	0x00000082


	//----- nvinfo : EIATTR_KPARAM_INFO
	.align		4
.L_534:
        /*0008*/ 	.byte	0x04, 0x17
        /*000a*/ 	.short	(.L_536 - .L_535)
.L_535:
        /*000c*/ 	.word	0x00000000
        /*0010*/ 	.short	0x000c
        /*0012*/ 	.short	0x005c
        /*0014*/ 	.byte	0x00, 0xf0, 0x11, 0x00


	//----- nvinfo : EIATTR_KPARAM_INFO
	.align		4
.L_536:
        /*0018*/ 	.byte	0x04, 0x17
        /*001a*/ 	.short	(.L_538 - .L_537)
.L_537:
        /*001c*/ 	.word	0x00000000
        /*0020*/ 	.short	0x000b
        /*0022*/ 	.short	0x0058
        /*0024*/ 	.byte	0x00, 0xf0, 0x11, 0x00


	//----- nvinfo : EIATTR_KPARAM_INFO
	.align		4
.L_538:
        /*0028*/ 	.byte	0x04, 0x17
        /*002a*/ 	.short	(.L_540 - .L_539)
.L_539:
        /*002c*/ 	.word	0x00000000
        /*0030*/ 	.short	0x000a
        /*0032*/ 	.short	0x0050
        /*0034*/ 	.byte	0x00, 0xf5, 0x21, 0x00


	//----- nvinfo : EIATTR_KPARAM_INFO
	.align		4
.L_540:
        /*0038*/ 	.byte	0x04, 0x17
        /*003a*/ 	.short	(.L_542 - .L_541)
.L_541:
        /*003c*/ 	.word	0x00000000
        /*0040*/ 	.short	0x0009
        /*0042*/ 	.short	0x0048
        /*0044*/ 	.byte	0x00, 0xf5, 0x21, 0x00


	//----- nvinfo : EIATTR_KPARAM_INFO
	.align		4
.L_542:
        /*0048*/ 	.byte	0x04, 0x17
        /*004a*/ 	.short	(.L_544 - .L_543)
.L_543:
        /*004c*/ 	.word	0x00000000
        /*0050*/ 	.short	0x0008
        /*0052*/ 	.short	0x0040
        /*0054*/ 	.byte	0x00, 0xf5, 0x21, 0x00


	//----- nvinfo : EIATTR_KPARAM_INFO
	.align		4
.L_544:
        /*0058*/ 	.byte	0x04, 0x17
        /*005a*/ 	.short	(.L_546 - .L_545)
.L_545:
        /*005c*/ 	.word	0x00000000
        /*0060*/ 	.short	0x0007
        /*0062*/ 	.short	0x0038
        /*0064*/ 	.byte	0x00, 0xf5, 0x21, 0x00


	//----- nvinfo : EIATTR_KPARAM_INFO
	.align		4
.L_546:
        /*0068*/ 	.byte	0x04, 0x17
        /*006a*/ 	.short	(.L_548 - .L_547)
.L_547:
        /*006c*/ 	.word	0x00000000
        /*0070*/ 	.short	0x0006
        /*0072*/ 	.short	0x0030
        /*0074*/ 	.byte	0x00, 0xf5, 0x21, 0x00


	//----- nvinfo : EIATTR_KPARAM_INFO
	.align		4
.L_548:
        /*0078*/ 	.byte	0x04, 0x17
        /*007a*/ 	.short	(.L_550 - .L_549)
.L_549:
        /*007c*/ 	.word	0x00000000
        /*0080*/ 	.short	0x0005
        /*0082*/ 	.short	0x0028
        /*0084*/ 	.byte	0x00, 0xf5, 0x21, 0x00


	//----- nvinfo : EIATTR_KPARAM_INFO
	.align		4
.L_550:
        /*0088*/ 	.byte	0x04, 0x17
        /*008a*/ 	.short	(.L_552 - .L_551)
.L_551:
        /*008c*/ 	.word	0x00000000
        /*0090*/ 	.short	0x0004
        /*0092*/ 	.short	0x0020
        /*0094*/ 	.byte	0x00, 0xf5, 0x21, 0x00


	//----- nvinfo : EIATTR_KPARAM_INFO
	.align		4
.L_552:
        /*0098*/ 	.byte	0x04, 0x17
        /*009a*/ 	.short	(.L_554 - .L_553)
.L_553:
        /*009c*/ 	.word	0x00000000
        /*00a0*/ 	.short	0x0003
        /*00a2*/ 	.short	0x0018
        /*00a4*/ 	.byte	0x00, 0xf5, 0x21, 0x00


	//----- nvinfo : EIATTR_KPARAM_INFO
	.align		4
.L_554:
        /*00a8*/ 	.byte	0x04, 0x17
        /*00aa*/ 	.short	(.L_556 - .L_555)
.L_555:
        /*00ac*/ 	.word	0x00000000
        /*00b0*/ 	.short	0x0002
        /*00b2*/ 	.short	0x0010
        /*00b4*/ 	.byte	0x00, 0xf5, 0x21, 0x00


	//----- nvinfo : EIATTR_KPARAM_INFO
	.align		4
.L_556:
        /*00b8*/ 	.byte	0x04, 0x17
        /*00ba*/ 	.short	(.L_558 - .L_557)
.L_557:
        /*00bc*/ 	.word	0x00000000
        /*00c0*/ 	.short	0x0001
        /*00c2*/ 	.short	0x0008
        /*00c4*/ 	.byte	0x00, 0xf5, 0x21, 0x00


	//----- nvinfo : EIATTR_KPARAM_INFO
	.align		4
.L_558:
        /*00c8*/ 	.byte	0x04, 0x17
        /*00ca*/ 	.short	(.L_560 - .L_559)
.L_559:
        /*00cc*/ 	.word	0x00000000
        /*00d0*/ 	.short	0x0000
        /*00d2*/ 	.short	0x0000
        /*00d4*/ 	.byte	0x00, 0xf5, 0x21, 0x00


	//----- nvinfo : EIATTR_SPARSE_MMA_MASK
	.align		4
.L_560:
        /*00d8*/ 	.byte	0x03, 0x50
        /*00da*/ 	.short	0x0000


	//----- nvinfo : EIATTR_MAXREG_COUNT
	.align		4
        /*00dc*/ 	.byte	0x03, 0x1b
        /*00de*/ 	.short	0x00ff


	//----- nvinfo : EIATTR_MERCURY_ISA_VERSION
	.align		4
        /*00e0*/ 	.byte	0x03, 0x5f
        /*00e2*/ 	.short	0x0101


	//----- nvinfo : EIATTR_VRC_CTA_INIT_COUNT
	.align		4
        /*00e4*/ 	.byte	0x02, 0x4a
	.zero		1
	.zero		1


	//----- nvinfo : EIATTR_EXIT_INSTR_OFFSETS
	.align		4
        /*00e8*/ 	.byte	0x04, 0x1c
        /*00ea*/ 	.short	(.L_562 - .L_561)


	//   ....[0]....
.L_561:
        /*00ec*/ 	.word	0x00000070


	//   ....[1]....
        /*00f0*/ 	.word	0x00003a80


	//----- nvinfo : EIATTR_CRS_STACK_SIZE
	.align		4
.L_562:
        /*00f4*/ 	.byte	0x04, 0x1e
        /*00f6*/ 	.short	(.L_564 - .L_563)
.L_563:
        /*00f8*/ 	.word	0x00000000


	//----- nvinfo : EIATTR_CBANK_PARAM_SIZE
	.align		4
.L_564:
        /*00fc*/ 	.byte	0x03, 0x19
        /*00fe*/ 	.short	0x0060


	//----- nvinfo : EIATTR_PARAM_CBANK
	.align		4
        /*0100*/ 	.byte	0x04, 0x0a
        /*0102*/ 	.short	(.L_566 - .L_565)
	.align		4
.L_565:
        /*0104*/ 	.word	index@(.nv.constant0._Z10searchGridPfS_S_PiS0_S_S_S_S_S_S_ii)
        /*0108*/ 	.short	0x0380
        /*010a*/ 	.short	0x0060


	//----- nvinfo : EIATTR_SW_WAR
	.align		4
.L_566:
        /*010c*/ 	.byte	0x04, 0x36
        /*010e*/ 	.short	(.L_568 - .L_567)
.L_567:
        /*0110*/ 	.word	0x00000008
.L_568:


//--------------------- .nv.info._Z17findCellStartendsPiiS_S_ --------------------------
	.section	.nv.info._Z17findCellStartendsPiiS_S_,"",@"SHT_CUDA_INFO"
	.sectionflags	@""
	.align	4


	//----- nvinfo : EIATTR_CUDA_API_VERSION
	.align		4
        /*0000*/ 	.byte	0x04, 0x37
        /*0002*/ 	.short	(.L_570 - .L_569)
.L_569:
        /*0004*/ 	.word	0x00000082


	//----- nvinfo : EIATTR_KPARAM_INFO
	.align		4
.L_570:
        /*0008*/ 	.byte	0x04, 0x17
        /*000a*/ 	.short	(.L_572 - .L_571)
.L_571:
        /*000c*/ 	.word	0x00000000
        /*0010*/ 	.short	0x0003
        /*0012*/ 	.short	0x0018
        /*0014*/ 	.byte	0x00, 0xf5, 0x21, 0x00


	//----- nvinfo : EIATTR_KPARAM_INFO
	.align		4
.L_572:
        /*0018*/ 	.byte	0x04, 0x17
        /*001a*/ 	.short	(.L_574 - .L_573)
.L_573:
        /*001c*/ 	.word	0x00000000
        /*0020*/ 	.short	0x0002
        /*0022*/ 	.short	0x0010
        /*0024*/ 	.byte	0x00, 0xf5, 0x21, 0x00


	//----- nvinfo : EIATTR_KPARAM_INFO
	.align		4
.L_574:
        /*0028*/ 	.byte	0x04, 0x17
        /*002a*/ 	.short	(.L_576 - .L_575)
.L_575:
        /*002c*/ 	.word	0x00000000
        /*0030*/ 	.short	0x0001
        /*0032*/ 	.short	0x0008
        /*0034*/ 	.byte	0x00, 0xf0, 0x11, 0x00


	//----- nvinfo : EIATTR_KPARAM_INFO
	.align		4
.L_576:
        /*0038*/ 	.byte	0x04, 0x17
        /*003a*/ 	.short	(.L_578 - .L_577)
.L_577:
        /*003c*/ 	.word	0x00000000
        /*0040*/ 	.short	0x0000
        /*0042*/ 	.short	0x0000
        /*0044*/ 	.byte	0x00, 0xf5, 0x21, 0x00


	//----- nvinfo : EIATTR_SPARSE_MMA_MASK
	.align		4
.L_578:
        /*0048*/ 	.byte	0x03, 0x50
        /*004a*/ 	.short	0x0000


	//----- nvinfo : EIATTR_MAXREG_COUNT
	.align		4
        /*004c*/ 	.byte	0x03, 0x1b
        /*004e*/ 	.short	0x00ff


	//----- nvinfo : EIATTR_MERCURY_ISA_VERSION
	.align		4
        /*0050*/ 	.byte	0x03, 0x5f
        /*0052*/ 	.short	0x0101


	//----- nvinfo : EIATTR_VRC_CTA_INIT_COUNT
	.align		4
        /*0054*/ 	.byte	0x02, 0x4a
	.zero		1
	.zero		1


	//----- nvinfo : EIATTR_EXIT_INSTR_OFFSETS
	.align		4
        /*0058*/ 	.byte	0x04, 0x1c
        /*005a*/ 	.short	(.L_580 - .L_579)


	//   ....[0]....
.L_579:
        /*005c*/ 	.word	0x00000070


	//   ....[1]....
        /*0060*/ 	.word	0x00000360


	//----- nvinfo : EIATTR_CRS_STACK_SIZE
	.align		4
.L_580:
        /*0064*/ 	.byte	0x04, 0x1e
        /*0066*/ 	.short	(.L_582 - .L_581)
.L_581:
        /*0068*/ 	.word	0x00000000


	//----- nvinfo : EIATTR_CBANK_PARAM_SIZE
	.align		4
.L_582:
        /*006c*/ 	.byte	0x03, 0x19
        /*006e*/ 	.short	0x0020


	//----- nvinfo : EIATTR_PARAM_CBANK
	.align		4
        /*0070*/ 	.byte	0x04, 0x0a
        /*0072*/ 	.short	(.L_584 - .L_583)
	.align		4
.L_583:
        /*0074*/ 	.word	index@(.nv.constant0._Z17findCellStartendsPiiS_S_)
        /*0078*/ 	.short	0x0380
        /*007a*/ 	.short	0x0020


	//----- nvinfo : EIATTR_SW_WAR
	.align		4
.L_584:
        /*007c*/ 	.byte	0x04, 0x36
        /*007e*/ 	.short	(.L_586 - .L_585)
.L_585:
        /*0080*/ 	.word	0x00000008
.L_586:


//--------------------- .nv.info._Z11generatekeyPfS_S_iPii --------------------------
	.section	.nv.info._Z11generatekeyPfS_S_iPii,"",@"SHT_CUDA_INFO"
	.sectionflags	@""
	.align	4


	//----- nvinfo : EIATTR_CUDA_API_VERSION
	.align		4
        /*0000*/ 	.byte	0x04, 0x37
        /*0002*/ 	.short	(.L_588 - .L_587)
.L_587:
        /*0004*/ 	.word	0x00000082


	//----- nvinfo : EIATTR_KPARAM_INFO
	.align		4
.L_588:
        /*0008*/ 	.byte	0x04, 0x17
        /*000a*/ 	.short	(.L_590 - .L_589)
.L_589:
        /*000c*/ 	.word	0x00000000
        /*0010*/ 	.short	0x0005
        /*0012*/ 	.short	0x0028
        /*0014*/ 	.byte	0x00, 0xf0, 0x11, 0x00


	//----- nvinfo : EIATTR_KPARAM_INFO
	.align		4
.L_590:
        /*0018*/ 	.byte	0x04, 0x17
        /*001a*/ 	.short	(.L_592 - .L_591)
.L_591:
        /*001c*/ 	.word	0x00000000
        /*0020*/ 	.short	0x0004
        /*0022*/ 	.short	0x0020
        /*0024*/ 	.byte	0x00, 0xf5, 0x21, 0x00


	//----- nvinfo : EIATTR_KPARAM_INFO
	.align		4
.L_592:
        /*0028*/ 	.byte	0x04, 0x17
        /*002a*/ 	.short	(.L_594 - .L_593)
.L_593:
        /*002c*/ 	.word	0x00000000
        /*0030*/ 	.short	0x0003
        /*0032*/ 	.short	0x0018
        /*0034*/ 	.byte	0x00, 0xf0, 0x11, 0x00


	//----- nvinfo : EIATTR_KPARAM_INFO
	.align		4
.L_594:
        /*0038*/ 	.byte	0x04, 0x17
        /*003a*/ 	.short	(.L_596 - .L_595)
.L_595:
        /*003c*/ 	.word	0x00000000
        /*0040*/ 	.short	0x0002
        /*0042*/ 	.short	0x0010
        /*0044*/ 	.byte	0x00, 0xf5, 0x21, 0x00


	//----- nvinfo : EIATTR_KPARAM_INFO
	.align		4
.L_596:
        /*0048*/ 	.byte	0x04, 0x17
        /*004a*/ 	.short	(.L_598 - .L_597)
.L_597:
        /*004c*/ 	.word	0x00000000
        /*0050*/ 	.short	0x0001
        /*0052*/ 	.short	0x0008
        /*0054*/ 	.byte	0x00, 0xf5, 0x21, 0x00


	//----- nvinfo : EIATTR_KPARAM_INFO
	.align		4
.L_598:
        /*0058*/ 	.byte	0x04, 0x17
        /*005a*/ 	.short	(.L_600 - .L_599)
.L_599:
        /*005c*/ 	.word	0x00000000
        /*0060*/ 	.short	0x0000
        /*0062*/ 	.short	0x0000
        /*0064*/ 	.byte	0x00, 0xf5, 0x21, 0x00


	//----- nvinfo : EIATTR_SPARSE_MMA_MASK
	.align		4
.L_600:
        /*0068*/ 	.byte	0x03, 0x50
        /*006a*/ 	.short	0x0000


	//----- nvinfo : EIATTR_MAXREG_COUNT
	.align		4
        /*006c*/ 	.byte	0x03, 0x1b
        /*006e*/ 	.short	0x00ff


	//----- nvinfo : EIATTR_MERCURY_ISA_VERSION
	.align		4
        /*0070*/ 	.byte	0x03, 0x5f
        /*0072*/ 	.short	0x0101


	//----- nvinfo : EIATTR_VRC_CTA_INIT_COUNT
	.align		4
        /*0074*/ 	.byte	0x02, 0x4a
	.zero		1
	.zero		1


	//----- nvinfo : EIATTR_EXIT_INSTR_OFFSETS
	.align		4
        /*0078*/ 	.byte	0x04, 0x1c
        /*007a*/ 	.short	(.L_602 - .L_601)


	//   ....[0]....
.L_601:
        /*007c*/ 	.word	0x00000070


	//   ....[1]....
        /*0080*/ 	.word	0x00000240


	//----- nvinfo : EIATTR_CRS_STACK_SIZE
	.align		4
.L_602:
        /*0084*/ 	.byte	0x04, 0x1e
        /*0086*/ 	.short	(.L_604 - .L_603)
.L_603:
        /*0088*/ 	.word	0x00000000


	//----- nvinfo : EIATTR_CBANK_PARAM_SIZE
	.align		4
.L_604:
        /*008c*/ 	.byte	0x03, 0x19
        /*008e*/ 	.short	0x002c


	//----- nvinfo : EIATTR_PARAM_CBANK
	.align		4
        /*0090*/ 	.byte	0x04, 0x0a
        /*0092*/ 	.short	(.L_606 - .L_605)
	.align		4
.L_605:
        /*0094*/ 	.word	index@(.nv.constant0._Z11generatekeyPfS_S_iPii)
        /*0098*/ 	.short	0x0380
        /*009a*/ 	.short	0x002c


	//----- nvinfo : EIATTR_SW_WAR
	.align		4
.L_606:
        /*009c*/ 	.byte	0x04, 0x36
        /*009e*/ 	.short	(.L_608 - .L_607)
.L_607:
        /*00a0*/ 	.word	0x00000008
.L_608:


//--------------------- .nv.callgraph             --------------------------
	.section	.nv.callgraph,"",@"SHT_CUDA_CALLGRAPH"
	.align	4
	.sectionentsize	8
	.align		4
        /*0000*/ 	.word	0x00000000
	.align		4
        /*0004*/ 	.word	0xffffffff
	.align		4
        /*0008*/ 	.word	index@(_Z7gridvalPiS_PfS0_S0_i)
	.align		4
        /*000c*/ 	.word	index@(vprintf)
	.align		4
        /*0010*/ 	.word	0x00000000
	.align		4
        /*0014*/ 	.word	0xfffffffe
	.align		4
        /*0018*/ 	.word	0x00000000
	.align		4
        /*001c*/ 	.word	0xfffffffd
	.align		4
        /*0020*/ 	.word	0x00000000
	.align		4
        /*0024*/ 	.word	0xfffffffc


//--------------------- .nv.constant4             --------------------------
	.section	.nv.constant4,"a",@progbits
	.align	8
	.align		8
.nv.constant4:
        /*0000*/ 	.dword	_ZN27_INTERNAL_1baeb186_4_k_cu_d4cuda3std3__45__cpo5beginE
	.align		8
        /*0008*/ 	.dword	_ZN27_INTERNAL_1baeb186_4_k_cu_d4cuda3std3__45__cpo3endE
	.align		8
        /*0010*/ 	.dword	_ZN27_INTERNAL_1baeb186_4_k_cu_d4cuda3std3__45__cpo6cbeginE
	.align		8
        /*0018*/ 	.dword	_ZN27_INTERNAL_1baeb186_4_k_cu_d4cuda3std3__45__cpo4cendE
	.align		8
        /*0020*/ 	.dword	_ZN27_INTERNAL_1baeb186_4_k_cu_d4cuda3std3__45__cpo6rbeginE
	.align		8
        /*0028*/ 	.dword	_ZN27_INTERNAL_1baeb186_4_k_cu_d4cuda3std3__45__cpo4rendE
	.align		8
        /*0030*/ 	.dword	_ZN27_INTERNAL_1baeb186_4_k_cu_d4cuda3std3__45__cpo7crbeginE
	.align		8
        /*0038*/ 	.dword	_ZN27_INTERNAL_1baeb186_4_k_cu_d4cuda3std3__45__cpo5crendE
	.align		8
        /*0040*/ 	.dword	_ZN27_INTERNAL_1baeb186_4_k_cu_d4cuda3std3__429_GLOBAL__N__1baeb186_4_k_cu_d6ignoreE
	.align		8
        /*0048*/ 	.dword	_ZN27_INTERNAL_1baeb186_4_k_cu_d4cuda3std3__419piecewise_constructE
	.align		8
        /*0050*/ 	.dword	_ZN27_INTERNAL_1baeb186_4_k_cu_d4cuda3std3__48in_placeE
	.align		8
        /*0058*/ 	.dword	_ZN27_INTERNAL_1baeb186_4_k_cu_d4cuda3std3__420unreachable_sentinelE
	.align		8
        /*0060*/ 	.dword	_ZN27_INTERNAL_1baeb186_4_k_cu_d4cuda3std3__47nulloptE
	.align		8
        /*0068*/ 	.dword	_ZN27_INTERNAL_1baeb186_4_k_cu_d4cuda3std3__48unexpectE
	.align		8
        /*0070*/ 	.dword	_ZN27_INTERNAL_1baeb186_4_k_cu_d4cuda3std6ranges3__45__cpo4swapE
	.align		8
        /*0078*/ 	.dword	_ZN27_INTERNAL_1baeb186_4_k_cu_d4cuda3std6ranges3__45__cpo9iter_moveE
	.align		8
        /*0080*/ 	.dword	_ZN27_INTERNAL_1baeb186_4_k_cu_d4cuda3std6ranges3__45__cpo5beginE
	.align		8
        /*0088*/ 	.dword	_ZN27_INTERNAL_1baeb186_4_k_cu_d4cuda3std6ranges3__45__cpo3endE
	.align		8
        /*0090*/ 	.dword	_ZN27_INTERNAL_1baeb186_4_k_cu_d4cuda3std6ranges3__45__cpo6cbeginE
	.align		8
        /*0098*/ 	.dword	_ZN27_INTERNAL_1baeb186_4_k_cu_d4cuda3std6ranges3__45__cpo4cendE
	.align		8
        /*00a0*/ 	.dword	_ZN27_INTERNAL_1baeb186_4_k_cu_d4cuda3std6ranges3__45__cpo7advanceE
	.align		8
        /*00a8*/ 	.dword	_ZN27_INTERNAL_1baeb186_4_k_cu_d4cuda3std6ranges3__45__cpo9iter_swapE
	.align		8
        /*00b0*/ 	.dword	_ZN27_INTERNAL_1baeb186_4_k_cu_d4cuda3std6ranges3__45__cpo4nextE
	.align		8
        /*00b8*/ 	.dword	_ZN27_INTERNAL_1baeb186_4_k_cu_d4cuda3std6ranges3__45__cpo4prevE
	.align		8
        /*00c0*/ 	.dword	_ZN27_INTERNAL_1baeb186_4_k_cu_d4cuda3std6ranges3__45__cpo4dataE
	.align		8
        /*00c8*/ 	.dword	_ZN27_INTERNAL_1baeb186_4_k_cu_d4cuda3std6ranges3__45__cpo5cdataE
	.align		8
        /*00d0*/ 	.dword	_ZN27_INTERNAL_1baeb186_4_k_cu_d4cuda3std6ranges3__45__cpo4sizeE
	.align		8
        /*00d8*/ 	.dword	_ZN27_INTERNAL_1baeb186_4_k_cu_d4cuda3std6ranges3__45__cpo5ssizeE
	.align		8
        /*00e0*/ 	.dword	_ZN27_INTERNAL_1baeb186_4_k_cu_d4cuda3std6ranges3__45__cpo8distanceE
	.align		8
        /*00e8*/ 	.dword	_ZN27_INTERNAL_1baeb186_4_k_cu_d6thrust24THRUST_300001_SM_1000_NS8cuda_cub3parE
	.align		8
        /*00f0*/ 	.dword	_ZN27_INTERNAL_1baeb186_4_k_cu_d6thrust24THRUST_300001_SM_1000_NS8cuda_cub10par_nosyncE
	.align		8
        /*00f8*/ 	.dword	_ZN27_INTERNAL_1baeb186_4_k_cu_d6thrust24THRUST_300001_SM_1000_NS6system6detail10sequential3seqE
	.align		8
        /*0100*/ 	.dword	_ZN27_INTERNAL_1baeb186_4_k_cu_d6thrust24THRUST_300001_SM_1000_NS6system3cpp3parE
	.align		8
        /*0108*/ 	.dword	_ZN27_INTERNAL_1baeb186_4_k_cu_d6thrust24THRUST_300001_SM_1000_NS12placeholders2_1E
	.align		8
        /*0110*/ 	.dword	_ZN27_INTERNAL_1baeb186_4_k_cu_d6thrust24THRUST_300001_SM_1000_NS12placeholders2_2E
	.align		8
        /*0118*/ 	.dword	_ZN27_INTERNAL_1baeb186_4_k_cu_d6thrust24THRUST_300001_SM_1000_NS12placeholders2_3E
	.align		8
        /*0120*/ 	.dword	_ZN27_INTERNAL_1baeb186_4_k_cu_d6thrust24THRUST_300001_SM_1000_NS12placeholders2_4E
	.align		8
        /*0128*/ 	.dword	_ZN27_INTERNAL_1baeb186_4_k_cu_d6thrust24THRUST_300001_SM_1000_NS12placeholders2_5E
	.align		8
        /*0130*/ 	.dword	_ZN27_INTERNAL_1baeb186_4_k_cu_d6thrust24THRUST_300001_SM_1000_NS12placeholders2_6E
	.align		8
        /*0138*/ 	.dword	_ZN27_INTERNAL_1baeb186_4_k_cu_d6thrust24THRUST_300001_SM_1000_NS12placeholders2_7E
	.align		8
        /*0140*/ 	.dword	_ZN27_INTERNAL_1baeb186_4_k_cu_d6thrust24THRUST_300001_SM_1000_NS12placeholders2_8E
	.align		8
        /*0148*/ 	.dword	_ZN27_INTERNAL_1baeb186_4_k_cu_d6thrust24THRUST_300001_SM_1000_NS12placeholders2_9E
	.align		8
        /*0150*/ 	.dword	_ZN27_INTERNAL_1baeb186_4_k_cu_d6thrust24THRUST_300001_SM_1000_NS12placeholders3_10E
	.align		8
        /*0158*/ 	.dword	_ZN27_INTERNAL_1baeb186_4_k_cu_d6thrust24THRUST_300001_SM_1000_NS3seqE
	.align		8
        /*0160*/ 	.dword	_ZN27_INTERNAL_1baeb186_4_k_cu_d6thrust24THRUST_300001_SM_1000_NS6deviceE
	.align		8
        /*0168*/ 	.dword	$str
	.align		8
        /*0170*/ 	.dword	$str$1
	.align		8
        /*0178*/ 	.dword	vprintf


//--------------------- .text._ZN3cub18CUB_300001_SM_10006detail10radix_sort29DeviceRadixSortOnesweepKernelINS1_5radix10policy_hubIiiyE10Policy1000ELNS0_9SortOrderE0EiiyiiNS1_21identity_decomposer_tEEEvPT5_SB_PT3_PKSC_PT1_PKSG_PT2_PKSK_T4_iiT6_ --------------------------
	.section	.text._ZN3cub18CUB_300001_SM_10006detail10radix_sort29DeviceRadixSortOnesweepKernelINS1_5radix10policy_hubIiiyE10Policy1000ELNS0_9SortOrderE0EiiyiiNS1_21identity_decomposer_tEEEvPT5_SB_PT3_PKSC_PT1_PKSG_PT2_PKSK_T4_iiT6_,"ax",@progbits
	.align	128
        .global         _ZN3cub18CUB_300001_SM_10006detail10radix_sort29DeviceRadixSortOnesweepKernelINS1_5radix10policy_hubIiiyE10Policy1000ELNS0_9SortOrderE0EiiyiiNS1_21identity_decomposer_tEEEvPT5_SB_PT3_PKSC_PT1_PKSG_PT2_PKSK_T4_iiT6_
        .type           _ZN3cub18CUB_300001_SM_10006detail10radix_sort29DeviceRadixSortOnesweepKernelINS1_5radix10policy_hubIiiyE10Policy1000ELNS0_9SortOrderE0EiiyiiNS1_21identity_decomposer_tEEEvPT5_SB_PT3_PKSC_PT1_PKSG_PT2_PKSK_T4_iiT6_,@function
        .size           _ZN3cub18CUB_300001_SM_10006detail10radix_sort29DeviceRadixSortOnesweepKernelINS1_5radix10policy_hubIiiyE10Policy1000ELNS0_9SortOrderE0EiiyiiNS1_21identity_decomposer_tEEEvPT5_SB_PT3_PKSC_PT1_PKSG_PT2_PKSK_T4_iiT6_,(.L_x_690 - _ZN3cub18CUB_300001_SM_10006detail10radix_sort29DeviceRadixSortOnesweepKernelINS1_5radix10policy_hubIiiyE10Policy1000ELNS0_9SortOrderE0EiiyiiNS1_21identity_decomposer_tEEEvPT5_SB_PT3_PKSC_PT1_PKSG_PT2_PKSK_T4_iiT6_)
        .other          _ZN3cub18CUB_300001_SM_10006detail10radix_sort29DeviceRadixSortOnesweepKernelINS1_5radix10policy_hubIiiyE10Policy1000ELNS0_9SortOrderE0EiiyiiNS1_21identity_decomposer_tEEEvPT5_SB_PT3_PKSC_PT1_PKSG_PT2_PKSK_T4_iiT6_,@"STO_CUDA_ENTRY STV_DEFAULT"
_ZN3cub18CUB_300001_SM_10006detail10radix_sort29DeviceRadixSortOnesweepKernelINS1_5radix10policy_hubIiiyE10Policy1000ELNS0_9SortOrderE0EiiyiiNS1_21identity_decomposer_tEEEvPT5_SB_PT3_PKSC_PT1_PKSG_PT2_PKSK_T4_iiT6_:
.text._ZN3cub18CUB_300001_SM_10006detail10radix_sort29DeviceRadixSortOnesweepKernelINS1_5radix10policy_hubIiiyE10Policy1000ELNS0_9SortOrderE0EiiyiiNS1_21identity_decomposer_tEEEvPT5_SB_PT3_PKSC_PT1_PKSG_PT2_PKSK_T4_iiT6_:
[----:B------:R-:W-:Y:S01]  /*0000*/  LDC R1, c[0x0][0x37c] ;  /* 0x0000df00ff017b82 */ /* 0x000fe20000000800 */
[----:B------:R-:W0:Y:S01]  /*0010*/  S2R R3, SR_TID.X ;  /* 0x0000000000037919 */ /* 0x000e220000002100 */
[----:B------:R-:W-:Y:S01]  /*0020*/  MOV R7, 0x400 ;  /* 0x0000040000077802 */ /* 0x000fe20000000f00 */
[----:B------:R-:W1:Y:S01]  /*0030*/  LDCU.64 UR6, c[0x0][0x358] ;  /* 0x00006b00ff0677ac */ /* 0x000e620008000a00 */
[----:B------:R-:W-:Y:S01]  /*0040*/  BSSY.RECONVERGENT B0, `(.L_x_0) ;  /* 0x000000c000007945 */ /* 0x000fe20003800200 */
[----:B------:R-:W2:Y:S01]  /*0050*/  S2R R0, SR_CgaCtaId ;  /* 0x0000000000007919 */ /* 0x000ea20000008800 */
[----:B0-----:R-:W-:Y:S02]  /*0060*/  ISETP.NE.AND P0, PT, R3, RZ, PT ;  /* 0x000000ff0300720c */ /* 0x001fe40003f05270 */
[----:B--2---:R-:W-:-:S11]  /*0070*/  LEA R7, R0, R7, 0x18 ;  /* 0x0000000700077211 */ /* 0x004fd600078ec0ff */
[----:B-1----:R-:W-:Y:S05]  /*0080*/  @P0 BRA `(.L_x_1) ;  /* 0x00000000001c0947 */ /* 0x002fea0003800000 */
[----:B------:R-:W0:Y:S01]  /*0090*/  LDC.64 R4, c[0x0][0x388] ;  /* 0x0000e200ff047b82 */ /* 0x000e220000000a00 */
[----:B------:R-:W-:-:S05]  /*00a0*/  IMAD.MOV.U32 R9, RZ, RZ, 0x1 ;  /* 0x00000001ff097424 */ /* 0x000fca00078e00ff */
[----:B0-----:R-:W2:Y:S02]  /*00b0*/  ATOMG.E.ADD.STRONG.GPU PT, R4, desc[UR6][R4.64], R9 ;  /* 0x80000009040479a8 */ /* 0x001ea400081ef106 */
[----:B------:R-:W0:Y:S01]  /*00c0*/  S2UR UR5, SR_CgaCtaId ;  /* 0x00000000000579c3 */ /* 0x000e220000008800 */
[----:B------:R-:W-:Y:S02]  /*00d0*/  UMOV UR4, 0x400 ;  /* 0x0000040000047882 */ /* 0x000fe40000000000 */
[----:B0-----:R-:W-:-:S09]  /*00e0*/  ULEA UR4, UR5, UR4, 0x18 ;  /* 0x0000000405047291 */ /* 0x001fd2000f8ec0ff */
[----:B--2---:R0:W-:Y:S03]  /*00f0*/  STS [UR4+0x6600], R4 ;  /* 0x00660004ff007988 */ /* 0x0041e60008000804 */
.L_x_1:
[----:B------:R-:W-:Y:S05]  /*0100*/  BSYNC.RECONVERGENT B0 ;  /* 0x0000000000007941 */ /* 0x000fea0003800200 */
.L_x_0:
[----:B------:R-:W-:Y:S06]  /*0110*/  BAR.SYNC.DEFER_BLOCKING 0x0 ;  /* 0x0000000000007b1d */ /* 0x000fec0000010000 */
[----:B------:R-:W1:Y:S01]  /*0120*/  LDCU UR4, c[0x0][0x3c0] ;  /* 0x00007800ff0477ac */ /* 0x000e620008000800 */
[----:B------:R-:W2:Y:S01]  /*0130*/  S2R R24, SR_LANEID ;  /* 0x0000000000187919 */ /* 0x000ea20000000000 */
[----:B------:R-:W3:Y:S02]  /*0140*/  LDS R42, [R7+0x6600] ;  /* 0x00660000072a7984 */ /* 0x000ee40000000800 */
[----:B---3--:R-:W-:-:S04]  /*0150*/  IMAD R0, R42, 0x1980, RZ ;  /* 0x000019802a007824 */ /* 0x008fc800078e02ff */
[----:B------:R-:W-:Y:S01]  /*0160*/  VIADD R47, R0, 0x1980 ;  /* 0x00001980002f7836 */ /* 0x000fe20000000000 */
[----:B------:R-:W-:-:S04]  /*0170*/  SHF.R.S32.HI R9, RZ, 0x1f, R0 ;  /* 0x0000001fff097819 */ /* 0x000fc80000011400 */
[----:B-1----:R-:W-:-:S13]  /*0180*/  ISETP.GT.AND P0, PT, R47, UR4, PT ;  /* 0x000000042f007c0c */ /* 0x002fda000bf04270 */
[----:B--2---:R-:W-:Y:S05]  /*0190*/  @P0 BRA `(.L_x_2) ;  /* 0x0000000000680947 */ /* 0x004fea0003800000 */
[----:B------:R-:W1:Y:S01]  /*01a0*/  LDCU.64 UR4, c[0x0][0x3a8] ;  /* 0x00007500ff0477ac */ /* 0x000e620008000a00 */
[C---:B0-----:R-:W-:Y:S02]  /*01b0*/  LOP3.LUT R4, R3.reuse, 0x1f, RZ, 0xc0, !PT ;  /* 0x0000001f03047812 */ /* 0x041fe400078ec0ff */
[----:B------:R-:W-:-:S05]  /*01c0*/  LOP3.LUT R41, R3, 0x3e0, RZ, 0xc0, !PT ;  /* 0x000003e003297812 */ /* 0x000fca00078ec0ff */
[----:B------:R-:W-:-:S05]  /*01d0*/  IMAD R5, R41, 0x11, R4 ;  /* 0x0000001129057824 */ /* 0x000fca00078e0204 */
[----:B------:R-:W-:-:S05]  /*01e0*/  IADD3 R5, P0, PT, R0, R5, RZ ;  /* 0x0000000500057210 */ /* 0x000fca0007f1e0ff */
[----:B------:R-:W-:Y:S01]  /*01f0*/  IMAD.X R0, RZ, RZ, R9, P0 ;  /* 0x000000ffff007224 */ /* 0x000fe200000e0609 */
[----:B-1----:R-:W-:-:S04]  /*0200*/  LEA R8, P0, R5, UR4, 0x2 ;  /* 0x0000000405087c11 */ /* 0x002fc8000f8010ff */
[----:B------:R-:W-:-:S05]  /*0210*/  LEA.HI.X R9, R5, UR5, R0, 0x2, P0 ;  /* 0x0000000505097c11 */ /* 0x000fca00080f1400 */
[----:B------:R0:W5:Y:S04]  /*0220*/  LDG.E R28, desc[UR6][R8.64] ;  /* 0x00000006081c7981 */ /* 0x000168000c1e1900 */
        /* <DEDUP_REMOVED lines=15> */
[----:B------:R0:W5:Y:S01]  /*0320*/  LDG.E R46, desc[UR6][R8.64+0x800] ;  /* 0x00080006082e7981 */ /* 0x000162000c1e1900 */
[----:B------:R-:W-:Y:S05]  /*0330*/  BRA `(.L_x_3) ;  /* 0x0000000400307947 */ /* 0x000fea0003800000 */
.L_x_2:
[----:B------:R-:W1:Y:S01]  /*0340*/  LDCU.64 UR8, c[0x0][0x3a8] ;  /* 0x00007500ff0877ac */ /* 0x000e620008000a00 */
[C---:B0-----:R-:W-:Y:S01]  /*0350*/  LOP3.LUT R4, R3.reuse, 0x1f, RZ, 0xc0, !PT ;  /* 0x0000001f03047812 */ /* 0x041fe200078ec0ff */
[----:B------:R-:W-:Y:S01]  /*0360*/  IMAD.MOV.U32 R28, RZ, RZ, 0x7fffffff ;  /* 0x7fffffffff1c7424 */ /* 0x000fe200078e00ff */
[----:B------:R-:W-:Y:S02]  /*0370*/  LOP3.LUT R41, R3, 0x3e0, RZ, 0xc0, !PT ;  /* 0x000003e003297812 */ /* 0x000fe400078ec0ff */
[----:B------:R-:W-:-:S03]  /*0380*/  IADD3 R5, PT, PT, -R0, UR4, RZ ;  /* 0x0000000400057c10 */ /* 0x000fc6000fffe1ff */
[----:B------:R-:W-:-:S04]  /*0390*/  IMAD R10, R41, 0x11, R4 ;  /* 0x00000011290a7824 */ /* 0x000fc800078e0204 */
[----:B------:R-:W-:Y:S01]  /*03a0*/  VIADD R8, R10, 0x40 ;  /* 0x000000400a087836 */ /* 0x000fe20000000000 */
[----:B------:R-:W-:Y:S01]  /*03b0*/  IADD3 R11, P0, PT, R0, R10, RZ ;  /* 0x0000000a000b7210 */ /* 0x000fe20007f1e0ff */
[C---:B------:R-:W-:Y:S01]  /*03c0*/  VIADD R0, R10.reuse, 0x60 ;  /* 0x000000600a007836 */ /* 0x040fe20000000000 */
[CC--:B------:R-:W-:Y:S01]  /*03d0*/  ISETP.GE.AND P2, PT, R10.reuse, R5.reuse, PT ;  /* 0x000000050a00720c */ /* 0x0c0fe20003f46270 */
[----:B------:R-:W-:Y:S01]  /*03e0*/  VIADD R6, R10, 0x20 ;  /* 0x000000200a067836 */ /* 0x000fe20000000000 */
[-C--:B------:R-:W-:Y:S01]  /*03f0*/  ISETP.GE.AND P4, PT, R8, R5.reuse, PT ;  /* 0x000000050800720c */ /* 0x080fe20003f86270 */
[----:B------:R-:W-:Y:S01]  /*0400*/  IMAD.X R12, RZ, RZ, R9, P0 ;  /* 0x000000ffff0c7224 */ /* 0x000fe200000e0609 */
[-C--:B------:R-:W-:Y:S01]  /*0410*/  ISETP.GE.AND P5, PT, R0, R5.reuse, PT ;  /* 0x000000050000720c */ /* 0x080fe20003fa6270 */
[----:B------:R-:W-:Y:S01]  /*0420*/  VIADD R0, R10, 0xa0 ;  /* 0x000000a00a007836 */ /* 0x000fe20000000000 */
[C---:B-1----:R-:W-:Y:S02]  /*0430*/  LEA R8, P0, R11.reuse, UR8, 0x2 ;  /* 0x000000080b087c11 */ /* 0x042fe4000f8010ff */
[----:B------:R-:W-:Y:S01]  /*0440*/  ISETP.GE.AND P3, PT, R6, R5, PT ;  /* 0x000000050600720c */ /* 0x000fe20003f66270 */
[----:B------:R-:W-:Y:S01]  /*0450*/  VIADD R6, R10, 0x80 ;  /* 0x000000800a067836 */ /* 0x000fe20000000000 */
[----:B------:R-:W-:-:S02]  /*0460*/  LEA.HI.X R9, R11, UR9, R12, 0x2, P0 ;  /* 0x000000090b097c11 */ /* 0x000fc400080f140c */
[-C--:B------:R-:W-:Y:S01]  /*0470*/  ISETP.GE.AND P0, PT, R0, R5.reuse, PT ;  /* 0x000000050000720c */ /* 0x080fe20003f06270 */
[----:B------:R-:W-:Y:S01]  /*0480*/  VIADD R0, R10, 0xe0 ;  /* 0x000000e00a007836 */ /* 0x000fe20000000000 */
[-C--:B------:R-:W-:Y:S01]  /*0490*/  ISETP.GE.AND P6, PT, R6, R5.reuse, PT ;  /* 0x000000050600720c */ /* 0x080fe20003fc6270 */
[----:B------:R1:W5:Y:S01]  /*04a0*/  @!P2 LDG.E R28, desc[UR6][R8.64] ;  /* 0x00000006081ca981 */ /* 0x000362000c1e1900 */
[----:B------:R-:W-:Y:S02]  /*04b0*/  IMAD.MOV.U32 R29, RZ, RZ, 0x7fffffff ;  /* 0x7fffffffff1d7424 */ /* 0x000fe400078e00ff */
[-C--:B------:R-:W-:Y:S01]  /*04c0*/  ISETP.GE.AND P2, PT, R0, R5.reuse, PT ;  /* 0x000000050000720c */ /* 0x080fe20003f46270 */
[C---:B------:R-:W-:Y:S02]  /*04d0*/  VIADD R0, R10.reuse, 0x100 ;  /* 0x000001000a007836 */ /* 0x040fe40000000000 */
[----:B------:R-:W-:Y:S01]  /*04e0*/  VIADD R6, R10, 0xc0 ;  /* 0x000000c00a067836 */ /* 0x000fe20000000000 */
[----:B------:R1:W5:Y:S01]  /*04f0*/  @!P3 LDG.E R29, desc[UR6][R8.64+0x80] ;  /* 0x00008006081db981 */ /* 0x000362000c1e1900 */
[----:B------:R-:W-:Y:S01]  /*0500*/  IMAD.MOV.U32 R31, RZ, RZ, 0x7fffffff ;  /* 0x7fffffffff1f7424 */ /* 0x000fe200078e00ff */
[-C--:B------:R-:W-:Y:S01]  /*0510*/  ISETP.GE.AND P3, PT, R0, R5.reuse, PT ;  /* 0x000000050000720c */ /* 0x080fe20003f66270 */
[----:B------:R-:W-:Y:S01]  /*0520*/  VIADD R0, R10, 0x140 ;  /* 0x000001400a007836 */ /* 0x000fe20000000000 */
[----:B------:R-:W-:Y:S01]  /*0530*/  ISETP.GE.AND P1, PT, R6, R5, PT ;  /* 0x000000050600720c */ /* 0x000fe20003f26270 */
[----:B------:R-:W-:-:S02]  /*0540*/  IMAD.MOV.U32 R32, RZ, RZ, 0x7fffffff ;  /* 0x7fffffffff207424 */ /* 0x000fc400078e00ff */
[----:B------:R1:W5:Y:S01]  /*0550*/  @!P5 LDG.E R31, desc[UR6][R8.64+0x180] ;  /* 0x00018006081fd981 */ /* 0x000362000c1e1900 */
[-C--:B------:R-:W-:Y:S01]  /*0560*/  ISETP.GE.AND P5, PT, R0, R5.reuse, PT ;  /* 0x000000050000720c */ /* 0x080fe20003fa6270 */
[C---:B------:R-:W-:Y:S02]  /*0570*/  VIADD R0, R10.reuse, 0x160 ;  /* 0x000001600a007836 */ /* 0x040fe40000000000 */
[----:B------:R-:W-:Y:S01]  /*0580*/  IMAD.MOV.U32 R30, RZ, RZ, 0x7fffffff ;  /* 0x7fffffffff1e7424 */ /* 0x000fe200078e00ff */
[----:B------:R1:W5:Y:S01]  /*0590*/  @!P6 LDG.E R32, desc[UR6][R8.64+0x200] ;  /* 0x000200060820e981 */ /* 0x000362000c1e1900 */
[----:B------:R-:W-:Y:S01]  /*05a0*/  VIADD R6, R10, 0x120 ;  /* 0x000001200a067836 */ /* 0x000fe20000000000 */
[-C--:B------:R-:W-:Y:S01]  /*05b0*/  ISETP.GE.AND P6, PT, R0, R5.reuse, PT ;  /* 0x000000050000720c */ /* 0x080fe20003fc6270 */
[----:B------:R-:W-:Y:S02]  /*05c0*/  IMAD.MOV.U32 R34, RZ, RZ, 0x7fffffff ;  /* 0x7fffffffff227424 */ /* 0x000fe400078e00ff */
[----:B------:R-:W-:Y:S01]  /*05d0*/  VIADD R0, R10, 0x1a0 ;  /* 0x000001a00a007836 */ /* 0x000fe20000000000 */
[----:B------:R1:W5:Y:S01]  /*05e0*/  @!P4 LDG.E R30, desc[UR6][R8.64+0x100] ;  /* 0x00010006081ec981 */ /* 0x000362000c1e1900 */
[----:B------:R-:W-:Y:S01]  /*05f0*/  ISETP.GE.AND P4, PT, R6, R5, PT ;  /* 0x000000050600720c */ /* 0x000fe20003f86270 */
[----:B------:R-:W-:-:S02]  /*0600*/  IMAD.MOV.U32 R33, RZ, RZ, 0x7fffffff ;  /* 0x7fffffffff217424 */ /* 0x000fc400078e00ff */
[----:B------:R1:W5:Y:S01]  /*0610*/  @!P1 LDG.E R34, desc[UR6][R8.64+0x300] ;  /* 0x0003000608229981 */ /* 0x000362000c1e1900 */
[----:B------:R-:W-:Y:S01]  /*0620*/  IMAD.MOV.U32 R35, RZ, RZ, 0x7fffffff ;  /* 0x7fffffffff237424 */ /* 0x000fe200078e00ff */
[-C--:B------:R-:W-:Y:S01]  /*0630*/  ISETP.GE.AND P1, PT, R0, R5.reuse, PT ;  /* 0x000000050000720c */ /* 0x080fe20003f26270 */
[C---:B------:R-:W-:Y:S01]  /*0640*/  VIADD R6, R10.reuse, 0x180 ;  /* 0x000001800a067836 */ /* 0x040fe20000000000 */
[----:B------:R1:W5:Y:S01]  /*0650*/  @!P0 LDG.E R33, desc[UR6][R8.64+0x280] ;  /* 0x0002800608218981 */ /* 0x000362000c1e1900 */
[----:B------:R-:W-:Y:S02]  /*0660*/  VIADD R0, R10, 0x1c0 ;  /* 0x000001c00a007836 */ /* 0x000fe40000000000 */
[----:B------:R-:W-:Y:S01]  /*0670*/  IMAD.MOV.U32 R36, RZ, RZ, 0x7fffffff ;  /* 0x7fffffffff247424 */ /* 0x000fe200078e00ff */
[----:B------:R1:W5:Y:S01]  /*0680*/  @!P2 LDG.E R35, desc[UR6][R8.64+0x380] ;  /* 0x000380060823a981 */ /* 0x000362000c1e1900 */
[----:B------:R-:W-:Y:S01]  /*0690*/  IMAD.MOV.U32 R37, RZ, RZ, 0x7fffffff ;  /* 0x7fffffffff257424 */ /* 0x000fe200078e00ff */
[-C--:B------:R-:W-:Y:S01]  /*06a0*/  ISETP.GE.AND P0, PT, R6, R5.reuse, PT ;  /* 0x000000050600720c */ /* 0x080fe20003f06270 */
[----:B------:R-:W-:Y:S01]  /*06b0*/  VIADD R6, R10, 0x1e0 ;  /* 0x000001e00a067836 */ /* 0x000fe20000000000 */
[-C--:B------:R-:W-:Y:S01]  /*06c0*/  ISETP.GE.AND P2, PT, R0, R5.reuse, PT ;  /* 0x000000050000720c */ /* 0x080fe20003f46270 */
[----:B------:R-:W-:Y:S01]  /*06d0*/  VIADD R0, R10, 0x200 ;  /* 0x000002000a007836 */ /* 0x000fe20000000000 */
[----:B------:R1:W5:Y:S02]  /*06e0*/  @!P3 LDG.E R36, desc[UR6][R8.64+0x400] ;  /* 0x000400060824b981 */ /* 0x000364000c1e1900 */
[----:B------:R-:W-:-:S02]  /*06f0*/  ISETP.GE.AND P3, PT, R6, R5, PT ;  /* 0x000000050600720c */ /* 0x000fc40003f66270 */
[----:B------:R1:W5:Y:S01]  /*0700*/  @!P4 LDG.E R37, desc[UR6][R8.64+0x480] ;  /* 0x000480060825c981 */ /* 0x000362000c1e1900 */
[----:B------:R-:W-:Y:S01]  /*0710*/  ISETP.GE.AND P4, PT, R0, R5, PT ;  /* 0x000000050000720c */ /* 0x000fe20003f86270 */
[----:B------:R-:W-:Y:S02]  /*0720*/  IMAD.MOV.U32 R38, RZ, RZ, 0x7fffffff ;  /* 0x7fffffffff267424 */ /* 0x000fe400078e00ff */
[----:B------:R-:W-:Y:S02]  /*0730*/  IMAD.MOV.U32 R39, RZ, RZ, 0x7fffffff ;  /* 0x7fffffffff277424 */ /* 0x000fe400078e00ff */
[----:B------:R-:W-:Y:S02]  /*0740*/  IMAD.MOV.U32 R40, RZ, RZ, 0x7fffffff ;  /* 0x7fffffffff287424 */ /* 0x000fe400078e00ff */
[----:B------:R-:W-:Y:S01]  /*0750*/  IMAD.MOV.U32 R43, RZ, RZ, 0x7fffffff ;  /* 0x7fffffffff2b7424 */ /* 0x000fe200078e00ff */
[----:B------:R1:W5:Y:S01]  /*0760*/  @!P5 LDG.E R38, desc[UR6][R8.64+0x500] ;  /* 0x000500060826d981 */ /* 0x000362000c1e1900 */
[----:B------:R-:W-:-:S02]  /*0770*/  IMAD.MOV.U32 R44, RZ, RZ, 0x7fffffff ;  /* 0x7fffffffff2c7424 */ /* 0x000fc400078e00ff */
[----:B------:R-:W-:Y:S01]  /*0780*/  IMAD.MOV.U32 R45, RZ, RZ, 0x7fffffff ;  /* 0x7fffffffff2d7424 */ /* 0x000fe200078e00ff */
[----:B------:R1:W5:Y:S01]  /*0790*/  @!P6 LDG.E R39, desc[UR6][R8.64+0x580] ;  /* 0x000580060827e981 */ /* 0x000362000c1e1900 */
[----:B------:R-:W-:-:S03]  /*07a0*/  IMAD.MOV.U32 R46, RZ, RZ, 0x7fffffff ;  /* 0x7fffffffff2e7424 */ /* 0x000fc600078e00ff */
[----:B------:R1:W5:Y:S04]  /*07b0*/  @!P0 LDG.E R40, desc[UR6][R8.64+0x600] ;  /* 0x0006000608288981 */ /* 0x000368000c1e1900 */
[----:B------:R1:W5:Y:S04]  /*07c0*/  @!P1 LDG.E R43, desc[UR6][R8.64+0x680] ;  /* 0x00068006082b9981 */ /* 0x000368000c1e1900 */
[----:B------:R1:W5:Y:S04]  /*07d0*/  @!P2 LDG.E R44, desc[UR6][R8.64+0x700] ;  /* 0x00070006082ca981 */ /* 0x000368000c1e1900 */
[----:B------:R1:W5:Y:S04]  /*07e0*/  @!P3 LDG.E R45, desc[UR6][R8.64+0x780] ;  /* 0x00078006082db981 */ /* 0x000368000c1e1900 */
[----:B------:R1:W5:Y:S02]  /*07f0*/  @!P4 LDG.E R46, desc[UR6][R8.64+0x800] ;  /* 0x00080006082ec981 */ /* 0x000364000c1e1900 */
.L_x_3:
[----:B------:R-:W-:Y:S01]  /*0800*/  VIMNMX R5, PT, PT, R24, 0xe0, !PT ;  /* 0x000000e018057848 */ /* 0x000fe20007fe0100 */
[----:B------:R-:W2:Y:S01]  /*0810*/  LDCU UR4, c[0x0][0x3c8] ;  /* 0x00007900ff0477ac */ /* 0x000ea20008000800 */
[----:B------:R-:W-:Y:S01]  /*0820*/  SHF.R.U32.HI R0, RZ, 0x5, R3 ;  /* 0x00000005ff007819 */ /* 0x000fe20000011603 */
[----:B------:R-:W-:Y:S01]  /*0830*/  BSSY.RECONVERGENT B0, `(.L_x_4) ;  /* 0x0000025000007945 */ /* 0x000fe20003800200 */
[--C-:B------:R-:W-:Y:S01]  /*0840*/  IADD3 R5, PT, PT, R5, 0x1f, -R24.reuse ;  /* 0x0000001f05057810 */ /* 0x100fe20007ffe818 */
[----:B------:R-:W-:Y:S01]  /*0850*/  UMOV UR5, 0xffffffff ;  /* 0xffffffff00057882 */ /* 0x000fe20000000000 */
[----:B01----:R-:W-:Y:S02]  /*0860*/  IMAD.MOV.U32 R8, RZ, RZ, R24 ;  /* 0x000000ffff087224 */ /* 0x003fe400078e0018 */
[C---:B------:R-:W-:Y:S01]  /*0870*/  ISETP.GE.U32.AND P0, PT, R5.reuse, 0x1e0, PT ;  /* 0x000001e00500780c */ /* 0x040fe20003f06070 */
[----:B------:R-:W-:Y:S01]  /*0880*/  IMAD.SHL.U32 R0, R0, 0x400, RZ ;  /* 0x0000040000007824 */ /* 0x000fe200078e00ff */
[----:B------:R-:W-:-:S04]  /*0890*/  LEA.HI R6, R5, 0x1, RZ, 0x1b ;  /* 0x0000000105067811 */ /* 0x000fc800078fd8ff */
[----:B------:R-:W-:-:S04]  /*08a0*/  LOP3.LUT R9, R6, 0xf, RZ, 0xc0, !PT ;  /* 0x0000000f06097812 */ /* 0x000fc800078ec0ff */
[----:B------:R-:W-:Y:S01]  /*08b0*/  ISETP.NE.AND P1, PT, R9, RZ, PT ;  /* 0x000000ff0900720c */ /* 0x000fe20003f25270 */
[----:B--2---:R-:W-:Y:S02]  /*08c0*/  USHF.L.U32 UR4, UR5, UR4, URZ ;  /* 0x0000000405047299 */ /* 0x004fe400080006ff */
[----:B------:R-:W-:Y:S10]  /*08d0*/  @!P0 BRA `(.L_x_5) ;  /* 0x0000000000688947 */ /* 0x000ff40003800000 */
[----:B------:R-:W-:Y:S01]  /*08e0*/  IMAD R10, R24, 0x4, R0 ;  /* 0x00000004180a7824 */ /* 0x000fe200078e0200 */
[----:B------:R-:W-:Y:S01]  /*08f0*/  LOP3.LUT R5, R6, 0xffffff0, RZ, 0xc0, !PT ;  /* 0x0ffffff006057812 */ /* 0x000fe200078ec0ff */
[----:B------:R-:W-:-:S03]  /*0900*/  IMAD.MOV.U32 R8, RZ, RZ, R24 ;  /* 0x000000ffff087224 */ /* 0x000fc600078e0018 */
[----:B------:R-:W-:Y:S01]  /*0910*/  IADD3 R10, PT, PT, R10, 0x400, R7 ;  /* 0x000004000a0a7810 */ /* 0x000fe20007ffe007 */
[----:B------:R-:W-:-:S07]  /*0920*/  IMAD.MOV R5, RZ, RZ, -R5 ;  /* 0x000000ffff057224 */ /* 0x000fce00078e0a05 */
.L_x_6:
[----:B------:R-:W-:Y:S01]  /*0930*/  VIADD R5, R5, 0x10 ;  /* 0x0000001005057836 */ /* 0x000fe20000000000 */
[----:B------:R-:W-:Y:S01]  /*0940*/  STS [R10+-0x400], RZ ;  /* 0xfffc00ff0a007388 */ /* 0x000fe20000000800 */
[----:B------:R-:W-:-:S03]  /*0950*/  VIADD R8, R8, 0x200 ;  /* 0x0000020008087836 */ /* 0x000fc60000000000 */
[----:B------:R-:W-:Y:S01]  /*0960*/  ISETP.NE.AND P0, PT, R5, RZ, PT ;  /* 0x000000ff0500720c */ /* 0x000fe20003f05270 */
[----:B------:R-:W-:Y:S04]  /*0970*/  STS [R10+-0x380], RZ ;  /* 0xfffc80ff0a007388 */ /* 0x000fe80000000800 */
[----:B------:R-:W-:Y:S04]  /*0980*/  STS [R10+-0x300], RZ ;  /* 0xfffd00ff0a007388 */ /* 0x000fe80000000800 */
[----:B------:R-:W-:Y:S04]  /*0990*/  STS [R10+-0x280], RZ ;  /* 0xfffd80ff0a007388 */ /* 0x000fe80000000800 */
[----:B------:R-:W-:Y:S04]  /*09a0*/  STS [R10+-0x200], RZ ;  /* 0xfffe00ff0a007388 */ /* 0x000fe80000000800 */
[----:B------:R-:W-:Y:S04]  /*09b0*/  STS [R10+-0x180], RZ ;  /* 0xfffe80ff0a007388 */ /* 0x000fe80000000800 */
[----:B------:R-:W-:Y:S04]  /*09c0*/  STS [R10+-0x100], RZ ;  /* 0xffff00ff0a007388 */ /* 0x000fe80000000800 */
[----:B------:R-:W-:Y:S04]  /*09d0*/  STS [R10+-0x80], RZ ;  /* 0xffff80ff0a007388 */ /* 0x000fe80000000800 */
[----:B------:R-:W-:Y:S04]  /*09e0*/  STS [R10], RZ ;  /* 0x000000ff0a007388 */ /* 0x000fe80000000800 */
[----:B------:R-:W-:Y:S04]  /*09f0*/  STS [R10+0x80], RZ ;  /* 0x000080ff0a007388 */ /* 0x000fe80000000800 */
[----:B------:R-:W-:Y:S04]  /*0a00*/  STS [R10+0x100], RZ ;  /* 0x000100ff0a007388 */ /* 0x000fe80000000800 */
[----:B------:R-:W-:Y:S04]  /*0a10*/  STS [R10+0x180], RZ ;  /* 0x000180ff0a007388 */ /* 0x000fe80000000800 */
[----:B------:R-:W-:Y:S04]  /*0a20*/  STS [R10+0x200], RZ ;  /* 0x000200ff0a007388 */ /* 0x000fe80000000800 */
[----:B------:R-:W-:Y:S04]  /*0a30*/  STS [R10+0x280], RZ ;  /* 0x000280ff0a007388 */ /* 0x000fe80000000800 */
[----:B------:R-:W-:Y:S04]  /*0a40*/  STS [R10+0x300], RZ ;  /* 0x000300ff0a007388 */ /* 0x000fe80000000800 */
[----:B------:R0:W-:Y:S02]  /*0a50*/  STS [R10+0x380], RZ ;  /* 0x000380ff0a007388 */ /* 0x0001e40000000800 */
[----:B0-----:R-:W-:Y:S01]  /*0a60*/  VIADD R10, R10, 0x800 ;  /* 0x000008000a0a7836 */ /* 0x001fe20000000000 */
[----:B------:R-:W-:Y:S06]  /*0a70*/  @P0 BRA `(.L_x_6) ;  /* 0xfffffffc00ac0947 */ /* 0x000fec000383ffff */
.L_x_5:
[----:B------:R-:W-:Y:S05]  /*0a80*/  BSYNC.RECONVERGENT B0 ;  /* 0x0000000000007941 */ /* 0x000fea0003800200 */
.L_x_4:
[----:B------:R-:W-:Y:S01]  /*0a90*/  BSSY.RECONVERGENT B0, `(.L_x_7) ;  /* 0x0000026000007945 */ /* 0x000fe20003800200 */
[----:B------:R-:W-:-:S03]  /*0aa0*/  IMAD.IADD R5, R7, 0x1, R0 ;  /* 0x0000000107057824 */ /* 0x000fc600078e0200 */
[----:B------:R-:W-:Y:S05]  /*0ab0*/  @!P1 BRA `(.L_x_8) ;  /* 0x00000000008c9947 */ /* 0x000fea0003800000 */
[----:B------:R-:W-:Y:S01]  /*0ac0*/  ISETP.GE.U32.AND P0, PT, R9, 0x8, PT ;  /* 0x000000080900780c */ /* 0x000fe20003f06070 */
[----:B------:R-:W-:Y:S01]  /*0ad0*/  BSSY.RECONVERGENT B1, `(.L_x_9) ;  /* 0x000000e000017945 */ /* 0x000fe20003800200 */
[----:B------:R-:W-:-:S04]  /*0ae0*/  LOP3.LUT R10, R6, 0x7, RZ, 0xc0, !PT ;  /* 0x00000007060a7812 */ /* 0x000fc800078ec0ff */
[----:B------:R-:W-:-:S07]  /*0af0*/  ISETP.NE.AND P1, PT, R10, RZ, PT ;  /* 0x000000ff0a00720c */ /* 0x000fce0003f25270 */
[----:B------:R-:W-:Y:S06]  /*0b00*/  @!P0 BRA `(.L_x_10) ;  /* 0x0000000000288947 */ /* 0x000fec0003800000 */
[C---:B------:R-:W-:Y:S02]  /*0b10*/  IMAD R9, R8.reuse, 0x4, R5 ;  /* 0x0000000408097824 */ /* 0x040fe400078e0205 */
[----:B------:R-:W-:-:S03]  /*0b20*/  VIADD R8, R8, 0x100 ;  /* 0x0000010008087836 */ /* 0x000fc60000000000 */
[----:B------:R0:W-:Y:S04]  /*0b30*/  STS [R9], RZ ;  /* 0x000000ff09007388 */ /* 0x0001e80000000800 */
[----:B------:R0:W-:Y:S04]  /*0b40*/  STS [R9+0x80], RZ ;  /* 0x000080ff09007388 */ /* 0x0001e80000000800 */
[----:B------:R0:W-:Y:S04]  /*0b50*/  STS [R9+0x100], RZ ;  /* 0x000100ff09007388 */ /* 0x0001e80000000800 */
[----:B------:R0:W-:Y:S04]  /*0b60*/  STS [R9+0x180], RZ ;  /* 0x000180ff09007388 */ /* 0x0001e80000000800 */
[----:B------:R0:W-:Y:S04]  /*0b70*/  STS [R9+0x200], RZ ;  /* 0x000200ff09007388 */ /* 0x0001e80000000800 */
[----:B------:R0:W-:Y:S04]  /*0b80*/  STS [R9+0x280], RZ ;  /* 0x000280ff09007388 */ /* 0x0001e80000000800 */
[----:B------:R0:W-:Y:S04]  /*0b90*/  STS [R9+0x300], RZ ;  /* 0x000300ff09007388 */ /* 0x0001e80000000800 */
[----:B------:R0:W-:Y:S02]  /*0ba0*/  STS [R9+0x380], RZ ;  /* 0x000380ff09007388 */ /* 0x0001e40000000800 */
.L_x_10:
[----:B------:R-:W-:Y:S05]  /*0bb0*/  BSYNC.RECONVERGENT B1 ;  /* 0x0000000000017941 */ /* 0x000fea0003800200 */
.L_x_9:
[----:B------:R-:W-:Y:S05]  /*0bc0*/  @!P1 BRA `(.L_x_8) ;  /* 0x0000000000489947 */ /* 0x000fea0003800000 */
[----:B------:R-:W-:Y:S02]  /*0bd0*/  ISETP.GE.U32.AND P0, PT, R10, 0x4, PT ;  /* 0x000000040a00780c */ /* 0x000fe40003f06070 */
[----:B------:R-:W-:-:S04]  /*0be0*/  LOP3.LUT R6, R6, 0x3, RZ, 0xc0, !PT ;  /* 0x0000000306067812 */ /* 0x000fc800078ec0ff */
[----:B------:R-:W-:-:S07]  /*0bf0*/  ISETP.NE.AND P1, PT, R6, RZ, PT ;  /* 0x000000ff0600720c */ /* 0x000fce0003f25270 */
[C---:B0-----:R-:W-:Y:S02]  /*0c00*/  @P0 IMAD R9, R8.reuse, 0x4, R5 ;  /* 0x0000000408090824 */ /* 0x041fe400078e0205 */
[----:B------:R-:W-:-:S03]  /*0c10*/  @P0 VIADD R8, R8, 0x80 ;  /* 0x0000008008080836 */ /* 0x000fc60000000000 */
[----:B------:R1:W-:Y:S04]  /*0c20*/  @P0 STS [R9], RZ ;  /* 0x000000ff09000388 */ /* 0x0003e80000000800 */
[----:B------:R1:W-:Y:S04]  /*0c30*/  @P0 STS [R9+0x80], RZ ;  /* 0x000080ff09000388 */ /* 0x0003e80000000800 */
[----:B------:R1:W-:Y:S04]  /*0c40*/  @P0 STS [R9+0x100], RZ ;  /* 0x000100ff09000388 */ /* 0x0003e80000000800 */
[----:B------:R1:W-:Y:S01]  /*0c50*/  @P0 STS [R9+0x180], RZ ;  /* 0x000180ff09000388 */ /* 0x0003e20000000800 */
[----:B------:R-:W-:Y:S05]  /*0c60*/  @!P1 BRA `(.L_x_8) ;  /* 0x0000000000209947 */ /* 0x000fea0003800000 */
[----:B------:R-:W-:Y:S02]  /*0c70*/  IMAD R0, R8, 0x4, R0 ;  /* 0x0000000408007824 */ /* 0x000fe400078e0200 */
[----:B------:R-:W-:Y:S02]  /*0c80*/  IMAD.MOV R6, RZ, RZ, -R6 ;  /* 0x000000ffff067224 */ /* 0x000fe400078e0a06 */
[----:B------:R-:W-:-:S07]  /*0c90*/  IMAD.IADD R0, R7, 0x1, R0 ;  /* 0x0000000107007824 */ /* 0x000fce00078e0200 */
.L_x_11:
[----:B------:R-:W-:Y:S01]  /*0ca0*/  VIADD R6, R6, 0x1 ;  /* 0x0000000106067836 */ /* 0x000fe20000000000 */
[----:B------:R0:W-:Y:S04]  /*0cb0*/  STS [R0], RZ ;  /* 0x000000ff00007388 */ /* 0x0001e80000000800 */
[----:B------:R-:W-:Y:S01]  /*0cc0*/  ISETP.NE.AND P0, PT, R6, RZ, PT ;  /* 0x000000ff0600720c */ /* 0x000fe20003f05270 */
[----:B0-----:R-:W-:-:S12]  /*0cd0*/  VIADD R0, R0, 0x80 ;  /* 0x0000008000007836 */ /* 0x001fd80000000000 */
[----:B------:R-:W-:Y:S05]  /*0ce0*/  @P0 BRA `(.L_x_11) ;  /* 0xfffffffc00ec0947 */ /* 0x000fea000383ffff */
.L_x_8:
[----:B------:R-:W-:Y:S05]  /*0cf0*/  BSYNC.RECONVERGENT B0 ;  /* 0x0000000000007941 */ /* 0x000fea0003800200 */
.L_x_7:
[----:B------:R-:W2:Y:S01]  /*0d00*/  LDCU UR5, c[0x0][0x3c4] ;  /* 0x00007880ff0577ac */ /* 0x000ea20008000800 */
[----:B-----5:R-:W-:Y:S01]  /*0d10*/  LOP3.LUT R27, R28, 0x80000000, RZ, 0x3c, !PT ;  /* 0x800000001c1b7812 */ /* 0x020fe200078e3cff */
[----:B------:R-:W-:Y:S01]  /*0d20*/  BSSY.RECONVERGENT B0, `(.L_x_12) ;  /* 0x0000080000007945 */ /* 0x000fe20003800200 */
[----:B------:R-:W-:Y:S02]  /*0d30*/  LOP3.LUT R22, R29, 0x80000000, RZ, 0x3c, !PT ;  /* 0x800000001d167812 */ /* 0x000fe400078e3cff */
[----:B------:R-:W-:Y:S02]  /*0d40*/  LOP3.LUT R21, R30, 0x80000000, RZ, 0x3c, !PT ;  /* 0x800000001e157812 */ /* 0x000fe400078e3cff */
[----:B------:R-:W-:Y:S02]  /*0d50*/  LOP3.LUT R18, R31, 0x80000000, RZ, 0x3c, !PT ;  /* 0x800000001f127812 */ /* 0x000fe400078e3cff */
[----:B------:R-:W-:Y:S02]  /*0d60*/  LOP3.LUT R20, R33, 0x80000000, RZ, 0x3c, !PT ;  /* 0x8000000021147812 */ /* 0x000fe400078e3cff */
[----:B------:R-:W-:-:S02]  /*0d70*/  LOP3.LUT R23, R32, 0x80000000, RZ, 0x3c, !PT ;  /* 0x8000000020177812 */ /* 0x000fc400078e3cff */
[----:B------:R-:W-:Y:S02]  /*0d80*/  LOP3.LUT R25, R34, 0x80000000, RZ, 0x3c, !PT ;  /* 0x8000000022197812 */ /* 0x000fe400078e3cff */
[----:B------:R-:W-:Y:S02]  /*0d90*/  LOP3.LUT R17, R36, 0x80000000, RZ, 0x3c, !PT ;  /* 0x8000000024117812 */ /* 0x000fe400078e3cff */
[----:B------:R-:W-:Y:S02]  /*0da0*/  LOP3.LUT R19, R38, 0x80000000, RZ, 0x3c, !PT ;  /* 0x8000000026137812 */ /* 0x000fe400078e3cff */
[----:B--2---:R-:W-:Y:S02]  /*0db0*/  SHF.R.U32.HI R49, RZ, UR5, R27 ;  /* 0x00000005ff317c19 */ /* 0x004fe4000801161b */
[----:B------:R-:W-:Y:S02]  /*0dc0*/  SHF.R.U32.HI R52, RZ, UR5, R22 ;  /* 0x00000005ff347c19 */ /* 0x000fe40008011616 */
[----:B------:R-:W-:-:S02]  /*0dd0*/  LOP3.LUT R49, R49, UR4, RZ, 0x30, !PT ;  /* 0x0000000431317c12 */ /* 0x000fc4000f8e30ff */
[----:B------:R-:W-:Y:S02]  /*0de0*/  LOP3.LUT R52, R52, UR4, RZ, 0x30, !PT ;  /* 0x0000000434347c12 */ /* 0x000fe4000f8e30ff */
[----:B------:R-:W-:Y:S01]  /*0df0*/  SHF.R.U32.HI R56, RZ, UR5, R21 ;  /* 0x00000005ff387c19 */ /* 0x000fe20008011615 */
[--C-:B------:R-:W-:Y:S01]  /*0e00*/  IMAD R0, R49, 0x4, R5.reuse ;  /* 0x0000000431007824 */ /* 0x100fe200078e0205 */
[----:B------:R-:W-:Y:S01]  /*0e10*/  SHF.R.U32.HI R48, RZ, UR5, R18 ;  /* 0x00000005ff307c19 */ /* 0x000fe20008011612 */
[----:B------:R-:W-:Y:S01]  /*0e20*/  IMAD R6, R52, 0x4, R5 ;  /* 0x0000000434067824 */ /* 0x000fe200078e0205 */
[----:B------:R-:W-:Y:S01]  /*0e30*/  LOP3.LUT R56, R56, UR4, RZ, 0x30, !PT ;  /* 0x0000000438387c12 */ /* 0x000fe2000f8e30ff */
[----:B------:R-:W-:Y:S01]  /*0e40*/  NOP ;  /* 0x0000000000007918 */ /* 0x000fe20000000000 */
[----:B01----:R-:W-:Y:S01]  /*0e50*/  SHF.R.U32.HI R9, RZ, UR5, R20 ;  /* 0x00000005ff097c19 */ /* 0x003fe20008011614 */
[----:B------:R0:W-:Y:S01]  /*0e60*/  ATOMS.POPC.INC.32 RZ, [R0+URZ] ;  /* 0x0000000000ff7f8c */ /* 0x0001e2000d8000ff */
[----:B------:R-:W-:-:S02]  /*0e70*/  LOP3.LUT R48, R48, UR4, RZ, 0x30, !PT ;  /* 0x0000000430307c12 */ /* 0x000fc4000f8e30ff */
[----:B------:R-:W-:Y:S01]  /*0e80*/  SHF.R.U32.HI R8, RZ, UR5, R23 ;  /* 0x00000005ff087c19 */ /* 0x000fe20008011617 */
[----:B------:R1:W-:Y:S01]  /*0e90*/  ATOMS.POPC.INC.32 RZ, [R6+URZ] ;  /* 0x0000000006ff7f8c */ /* 0x0003e2000d8000ff */
[----:B------:R-:W-:Y:S02]  /*0ea0*/  SHF.R.U32.HI R11, RZ, UR5, R25 ;  /* 0x00000005ff0b7c19 */ /* 0x000fe40008011619 */
[----:B------:R-:W-:Y:S01]  /*0eb0*/  LOP3.LUT R10, R9, UR4, RZ, 0x30, !PT ;  /* 0x00000004090a7c12 */ /* 0x000fe2000f8e30ff */
[--C-:B0-----:R-:W-:Y:S01]  /*0ec0*/  IMAD R0, R56, 0x4, R5.reuse ;  /* 0x0000000438007824 */ /* 0x101fe200078e0205 */
[----:B------:R-:W-:Y:S02]  /*0ed0*/  LOP3.LUT R8, R8, UR4, RZ, 0x30, !PT ;  /* 0x0000000408087c12 */ /* 0x000fe4000f8e30ff */
[----:B------:R-:W-:Y:S01]  /*0ee0*/  LOP3.LUT R12, R11, UR4, RZ, 0x30, !PT ;  /* 0x000000040b0c7c12 */ /* 0x000fe2000f8e30ff */
[--C-:B-1----:R-:W-:Y:S01]  /*0ef0*/  IMAD R6, R48, 0x4, R5.reuse ;  /* 0x0000000430067824 */ /* 0x102fe200078e0205 */
[----:B------:R0:W-:Y:S01]  /*0f00*/  ATOMS.POPC.INC.32 RZ, [R0+URZ] ;  /* 0x0000000000ff7f8c */ /* 0x0001e2000d8000ff */
[--C-:B------:R-:W-:Y:S01]  /*0f10*/  IMAD R9, R10, 0x4, R5.reuse ;  /* 0x000000040a097824 */ /* 0x100fe200078e0205 */
[----:B------:R-:W-:Y:S01]  /*0f20*/  LOP3.LUT R10, R35, 0x80000000, RZ, 0x3c, !PT ;  /* 0x80000000230a7812 */ /* 0x000fe200078e3cff */
[--C-:B------:R-:W-:Y:S01]  /*0f30*/  IMAD R8, R8, 0x4, R5.reuse ;  /* 0x0000000408087824 */ /* 0x100fe200078e0205 */
[----:B------:R1:W-:Y:S01]  /*0f40*/  ATOMS.POPC.INC.32 RZ, [R6+URZ] ;  /* 0x0000000006ff7f8c */ /* 0x0003e2000d8000ff */
[----:B------:R-:W-:Y:S01]  /*0f50*/  IMAD R11, R12, 0x4, R5 ;  /* 0x000000040c0b7824 */ /* 0x000fe200078e0205 */
[----:B------:R-:W-:-:S02]  /*0f60*/  LOP3.LUT R12, R37, 0x80000000, RZ, 0x3c, !PT ;  /* 0x80000000250c7812 */ /* 0x000fc400078e3cff */
[----:B------:R-:W-:Y:S01]  /*0f70*/  LOP3.LUT R16, R39, 0x80000000, RZ, 0x3c, !PT ;  /* 0x8000000027107812 */ /* 0x000fe200078e3cff */
[----:B------:R-:W-:Y:S01]  /*0f80*/  ATOMS.POPC.INC.32 RZ, [R8+URZ] ;  /* 0x0000000008ff7f8c */ /* 0x000fe2000d8000ff */
[----:B0-----:R-:W-:Y:S02]  /*0f90*/  SHF.R.U32.HI R0, RZ, UR5, R10 ;  /* 0x00000005ff007c19 */ /* 0x001fe4000801160a */
[----:B-1----:R-:W-:Y:S01]  /*0fa0*/  SHF.R.U32.HI R6, RZ, UR5, R17 ;  /* 0x00000005ff067c19 */ /* 0x002fe20008011611 */
[----:B------:R0:W-:Y:S01]  /*0fb0*/  ATOMS.POPC.INC.32 RZ, [R9+URZ] ;  /* 0x0000000009ff7f8c */ /* 0x0001e2000d8000ff */
[----:B------:R-:W-:Y:S02]  /*0fc0*/  SHF.R.U32.HI R14, RZ, UR5, R19 ;  /* 0x00000005ff0e7c19 */ /* 0x000fe40008011613 */
[----:B------:R-:W-:Y:S01]  /*0fd0*/  LOP3.LUT R6, R6, UR4, RZ, 0x30, !PT ;  /* 0x0000000406067c12 */ /* 0x000fe2000f8e30ff */
[----:B------:R1:W-:Y:S01]  /*0fe0*/  ATOMS.POPC.INC.32 RZ, [R11+URZ] ;  /* 0x000000000bff7f8c */ /* 0x0003e2000d8000ff */
[----:B------:R-:W-:-:S02]  /*0ff0*/  SHF.R.U32.HI R13, RZ, UR5, R12 ;  /* 0x00000005ff0d7c19 */ /* 0x000fc4000801160c */
[----:B------:R-:W-:Y:S02]  /*1000*/  LOP3.LUT R0, R0, UR4, RZ, 0x30, !PT ;  /* 0x0000000400007c12 */ /* 0x000fe4000f8e30ff */
[----:B0-----:R-:W-:Y:S02]  /*1010*/  SHF.R.U32.HI R9, RZ, UR5, R16 ;  /* 0x00000005ff097c19 */ /* 0x001fe40008011610 */
[----:B------:R-:W-:Y:S01]  /*1020*/  LOP3.LUT R50, R14, UR4, RZ, 0x30, !PT ;  /* 0x000000040e327c12 */ /* 0x000fe2000f8e30ff */
[--C-:B------:R-:W-:Y:S01]  /*1030*/  IMAD R14, R6, 0x4, R5.reuse ;  /* 0x00000004060e7824 */ /* 0x100fe200078e0205 */
[----:B------:R-:W-:Y:S01]  /*1040*/  LOP3.LUT R8, R13, UR4, RZ, 0x30, !PT ;  /* 0x000000040d087c12 */ /* 0x000fe2000f8e30ff */
[--C-:B------:R-:W-:Y:S01]  /*1050*/  IMAD R0, R0, 0x4, R5.reuse ;  /* 0x0000000400007824 */ /* 0x100fe200078e0205 */
[----:B------:R-:W-:Y:S01]  /*1060*/  LOP3.LUT R6, R9, UR4, RZ, 0x30, !PT ;  /* 0x0000000409067c12 */ /* 0x000fe2000f8e30ff */
[--C-:B------:R-:W-:Y:S01]  /*1070*/  IMAD R50, R50, 0x4, R5.reuse ;  /* 0x0000000432327824 */ /* 0x100fe200078e0205 */
[----:B------:R-:W-:Y:S01]  /*1080*/  LOP3.LUT R9, R40, 0x80000000, RZ, 0x3c, !PT ;  /* 0x8000000028097812 */ /* 0x000fe200078e3cff */
[--C-:B------:R-:W-:Y:S01]  /*1090*/  IMAD R26, R8, 0x4, R5.reuse ;  /* 0x00000004081a7824 */ /* 0x100fe200078e0205 */
[----:B------:R0:W-:Y:S01]  /*10a0*/  ATOMS.POPC.INC.32 RZ, [R0+URZ] ;  /* 0x0000000000ff7f8c */ /* 0x0001e2000d8000ff */
[----:B------:R-:W-:Y:S01]  /*10b0*/  IMAD R51, R6, 0x4, R5 ;  /* 0x0000000406337824 */ /* 0x000fe200078e0205 */
[----:B------:R-:W-:-:S02]  /*10c0*/  LOP3.LUT R6, R43, 0x80000000, RZ, 0x3c, !PT ;  /* 0x800000002b067812 */ /* 0x000fc400078e3cff */
[----:B-1----:R-:W-:Y:S01]  /*10d0*/  LOP3.LUT R11, R44, 0x80000000, RZ, 0x3c, !PT ;  /* 0x800000002c0b7812 */ /* 0x002fe200078e3cff */
[----:B------:R1:W-:Y:S01]  /*10e0*/  ATOMS.POPC.INC.32 RZ, [R14+URZ] ;  /* 0x000000000eff7f8c */ /* 0x0003e2000d8000ff */
[----:B------:R-:W-:Y:S02]  /*10f0*/  LOP3.LUT R8, R45, 0x80000000, RZ, 0x3c, !PT ;  /* 0x800000002d087812 */ /* 0x000fe400078e3cff */
[----:B------:R-:W-:Y:S01]  /*1100*/  LOP3.LUT R13, R46, 0x80000000, RZ, 0x3c, !PT ;  /* 0x800000002e0d7812 */ /* 0x000fe200078e3cff */
[----:B------:R2:W-:Y:S01]  /*1110*/  ATOMS.POPC.INC.32 RZ, [R26+URZ] ;  /* 0x000000001aff7f8c */ /* 0x0005e2000d8000ff */
[----:B0-----:R-:W-:Y:S02]  /*1120*/  SHF.R.U32.HI R0, RZ, UR5, R9 ;  /* 0x00000005ff007c19 */ /* 0x001fe40008011609 */
[----:B------:R-:W-:Y:S01]  /*1130*/  SHF.R.U32.HI R53, RZ, UR5, R11 ;  /* 0x00000005ff357c19 */ /* 0x000fe2000801160b */
[----:B-1----:R-:W0:Y:S01]  /*1140*/  LDC.64 R14, c[0x0][0x380] ;  /* 0x0000e000ff0e7b82 */ /* 0x002e220000000a00 */
[----:B------:R-:W-:Y:S01]  /*1150*/  SHF.R.U32.HI R55, RZ, UR5, R8 ;  /* 0x00000005ff377c19 */ /* 0x000fe20008011608 */
[----:B------:R1:W-:Y:S01]  /*1160*/  ATOMS.POPC.INC.32 RZ, [R50+URZ] ;  /* 0x0000000032ff7f8c */ /* 0x0003e2000d8000ff */
[----:B------:R-:W-:-:S02]  /*1170*/  SHF.R.U32.HI R57, RZ, UR5, R13 ;  /* 0x00000005ff397c19 */ /* 0x000fc4000801160d */
[----:B--2---:R-:W-:Y:S01]  /*1180*/  SHF.R.U32.HI R26, RZ, UR5, R6 ;  /* 0x00000005ff1a7c19 */ /* 0x004fe20008011606 */
[----:B------:R2:W-:Y:S01]  /*1190*/  ATOMS.POPC.INC.32 RZ, [R51+URZ] ;  /* 0x0000000033ff7f8c */ /* 0x0005e2000d8000ff */
[----:B------:R-:W-:Y:S02]  /*11a0*/  LOP3.LUT R0, R0, UR4, RZ, 0x30, !PT ;  /* 0x0000000400007c12 */ /* 0x000fe4000f8e30ff */
[----:B------:R-:W-:Y:S02]  /*11b0*/  LOP3.LUT R54, R26, UR4, RZ, 0x30, !PT ;  /* 0x000000041a367c12 */ /* 0x000fe4000f8e30ff */
[----:B------:R-:W-:Y:S01]  /*11c0*/  LOP3.LUT R58, R53, UR4, RZ, 0x30, !PT ;  /* 0x00000004353a7c12 */ /* 0x000fe2000f8e30ff */
[--C-:B------:R-:W-:Y:S01]  /*11d0*/  IMAD R53, R0, 0x4, R5.reuse ;  /* 0x0000000400357824 */ /* 0x100fe200078e0205 */
[----:B------:R-:W-:Y:S01]  /*11e0*/  ISETP.GT.U32.AND P2, PT, R3, 0xff, PT ;  /* 0x000000ff0300780c */ /* 0x000fe20003f44070 */
[--C-:B------:R-:W-:Y:S01]  /*11f0*/  IMAD R54, R54, 0x4, R5.reuse ;  /* 0x0000000436367824 */ /* 0x100fe200078e0205 */
[----:B------:R-:W-:Y:S01]  /*1200*/  LOP3.LUT R60, R55, UR4, RZ, 0x30, !PT ;  /* 0x00000004373c7c12 */ /* 0x000fe2000f8e30ff */
[--C-:B------:R-:W-:Y:S01]  /*1210*/  IMAD R58, R58, 0x4, R5.reuse ;  /* 0x000000043a3a7824 */ /* 0x100fe200078e0205 */
[----:B------:R-:W-:Y:S01]  /*1220*/  LOP3.LUT R26, R57, UR4, RZ, 0x30, !PT ;  /* 0x00000004391a7c12 */ /* 0x000fe2000f8e30ff */
[----:B------:R3:W-:Y:S01]  /*1230*/  ATOMS.POPC.INC.32 RZ, [R53+URZ] ;  /* 0x0000000035ff7f8c */ /* 0x0007e2000d8000ff */
[----:B-1----:R-:W-:Y:S01]  /*1240*/  P2R R50, PR, RZ, 0x4 ;  /* 0x00000004ff327803 */ /* 0x002fe20000000000 */
[----:B------:R-:W-:-:S02]  /*1250*/  IMAD R60, R60, 0x4, R5 ;  /* 0x000000043c3c7824 */ /* 0x000fc400078e0205 */
[----:B------:R-:W-:Y:S01]  /*1260*/  IMAD R5, R26, 0x4, R5 ;  /* 0x000000041a057824 */ /* 0x000fe200078e0205 */
[----:B------:R3:W-:Y:S01]  /*1270*/  ATOMS.POPC.INC.32 RZ, [R54+URZ] ;  /* 0x0000000036ff7f8c */ /* 0x0007e2000d8000ff */
[----:B--2---:R-:W-:Y:S02]  /*1280*/  IMAD R51, R3, 0x4, R7 ;  /* 0x0000000403337824 */ /* 0x004fe400078e0207 */
[----:B------:R-:W-:Y:S01]  /*1290*/  IMAD.MOV.U32 R0, RZ, RZ, RZ ;  /* 0x000000ffff007224 */ /* 0x000fe200078e00ff */
[----:B------:R3:W-:Y:S04]  /*12a0*/  ATOMS.POPC.INC.32 RZ, [R58+URZ] ;  /* 0x000000003aff7f8c */ /* 0x0007e8000d8000ff */
[----:B------:R3:W-:Y:S04]  /*12b0*/  ATOMS.POPC.INC.32 RZ, [R60+URZ] ;  /* 0x000000003cff7f8c */ /* 0x0007e8000d8000ff */
[----:B------:R3:W-:Y:S01]  /*12c0*/  ATOMS.POPC.INC.32 RZ, [R5+URZ] ;  /* 0x0000000005ff7f8c */ /* 0x0007e2000d8000ff */
[----:B------:R-:W-:Y:S06]  /*12d0*/  BAR.SYNC.DEFER_BLOCKING 0x0 ;  /* 0x0000000000007b1d */ /* 0x000fec0000010000 */
[----:B------:R-:W-:Y:S05]  /*12e0*/  @P2 BRA `(.L_x_13) ;  /* 0x00000000008c2947 */ /* 0x000fea0003800000 */
[----:B------:R-:W1:Y:S04]  /*12f0*/  LDS R0, [R51] ;  /* 0x0000000033007984 */ /* 0x000e680000000800 */
[----:B---3--:R-:W2:Y:S04]  /*1300*/  LDS R5, [R51+0x400] ;  /* 0x0004000033057984 */ /* 0x008ea80000000800 */
[----:B------:R-:W3:Y:S04]  /*1310*/  LDS R53, [R51+0x800] ;  /* 0x0008000033357984 */ /* 0x000ee80000000800 */
[----:B------:R-:W4:Y:S04]  /*1320*/  LDS R55, [R51+0xc00] ;  /* 0x000c000033377984 */ /* 0x000f280000000800 */
[----:B------:R-:W5:Y:S04]  /*1330*/  LDS R57, [R51+0x1000] ;  /* 0x0010000033397984 */ /* 0x000f680000000800 */
[----:B------:R-:W0:Y:S04]  /*1340*/  LDS R59, [R51+0x1400] ;  /* 0x00140000333b7984 */ /* 0x000e280000000800 */
[----:B------:R-:W-:Y:S04]  /*1350*/  LDS R61, [R51+0x2000] ;  /* 0x00200000333d7984 */ /* 0x000fe80000000800 */
[----:B------:R-:W-:Y:S04]  /*1360*/  LDS R63, [R51+0x2400] ;  /* 0x00240000333f7984 */ /* 0x000fe80000000800 */
[----:B------:R-:W-:Y:S04]  /*1370*/  LDS R65, [R51+0x2800] ;  /* 0x0028000033417984 */ /* 0x000fe80000000800 */
[----:B------:R-:W-:Y:S04]  /*1380*/  STS [R51], RZ ;  /* 0x000000ff33007388 */ /* 0x000fe80000000800 */
[----:B-1----:R-:W-:Y:S01]  /*1390*/  STS [R51+0x400], R0 ;  /* 0x0004000033007388 */ /* 0x002fe20000000800 */
[----:B--2---:R-:W-:-:S03]  /*13a0*/  IMAD.IADD R54, R0, 0x1, R5 ;  /* 0x0000000100367824 */ /* 0x004fc600078e0205 */
[----:B------:R-:W1:Y:S01]  /*13b0*/  LDS R5, [R51+0x1800] ;  /* 0x0018000033057984 */ /* 0x000e620000000800 */
[----:B---3--:R-:W-:-:S03]  /*13c0*/  IMAD.IADD R58, R54, 0x1, R53 ;  /* 0x00000001363a7824 */ /* 0x008fc600078e0235 */
[----:B------:R-:W2:Y:S01]  /*13d0*/  LDS R53, [R51+0x1c00] ;  /* 0x001c000033357984 */ /* 0x000ea20000000800 */
[----:B----4-:R-:W-:-:S03]  /*13e0*/  IMAD.IADD R60, R58, 0x1, R55 ;  /* 0x000000013a3c7824 */ /* 0x010fc600078e0237 */
[----:B------:R1:W-:Y:S01]  /*13f0*/  STS [R51+0x800], R54 ;  /* 0x0008003633007388 */ /* 0x0003e20000000800 */
[----:B-----5:R-:W-:-:S03]  /*1400*/  IMAD.IADD R62, R60, 0x1, R57 ;  /* 0x000000013c3e7824 */ /* 0x020fc600078e0239 */
[----:B------:R-:W3:Y:S01]  /*1410*/  LDS R55, [R51+0x2c00] ;  /* 0x002c000033377984 */ /* 0x000ee20000000800 */
[----:B0-----:R-:W-:-:S03]  /*1420*/  IMAD.IADD R64, R62, 0x1, R59 ;  /* 0x000000013e407824 */ /* 0x001fc600078e023b */
[----:B------:R0:W-:Y:S04]  /*1430*/  STS [R51+0xc00], R58 ;  /* 0x000c003a33007388 */ /* 0x0001e80000000800 */
[----:B------:R4:W-:Y:S04]  /*1440*/  STS [R51+0x1000], R60 ;  /* 0x0010003c33007388 */ /* 0x0009e80000000800 */
[----:B------:R4:W-:Y:S04]  /*1450*/  STS [R51+0x1400], R62 ;  /* 0x0014003e33007388 */ /* 0x0009e80000000800 */
[----:B------:R4:W-:Y:S01]  /*1460*/  STS [R51+0x1800], R64 ;  /* 0x0018004033007388 */ /* 0x0009e20000000800 */
[----:B-1----:R-:W-:-:S04]  /*1470*/  IMAD.IADD R54, R64, 0x1, R5 ;  /* 0x0000000140367824 */ /* 0x002fc800078e0205 */
[----:B--2---:R-:W-:Y:S01]  /*1480*/  IMAD.IADD R66, R54, 0x1, R53 ;  /* 0x0000000136427824 */ /* 0x004fe200078e0235 */
[----:B------:R4:W-:Y:S03]  /*1490*/  STS [R51+0x1c00], R54 ;  /* 0x001c003633007388 */ /* 0x0009e60000000800 */
[----:B------:R-:W-:Y:S01]  /*14a0*/  IMAD.IADD R68, R66, 0x1, R61 ;  /* 0x0000000142447824 */ /* 0x000fe200078e023d */
[----:B------:R4:W-:Y:S03]  /*14b0*/  STS [R51+0x2000], R66 ;  /* 0x0020004233007388 */ /* 0x0009e60000000800 */
[----:B------:R-:W-:Y:S01]  /*14c0*/  IMAD.IADD R70, R68, 0x1, R63 ;  /* 0x0000000144467824 */ /* 0x000fe200078e023f */
[----:B------:R4:W-:Y:S03]  /*14d0*/  STS [R51+0x2400], R68 ;  /* 0x0024004433007388 */ /* 0x0009e60000000800 */
[----:B0-----:R-:W-:Y:S01]  /*14e0*/  IMAD.IADD R58, R70, 0x1, R65 ;  /* 0x00000001463a7824 */ /* 0x001fe200078e0241 */
[----:B------:R4:W-:Y:S03]  /*14f0*/  STS [R51+0x2800], R70 ;  /* 0x0028004633007388 */ /* 0x0009e60000000800 */
[----:B---3--:R-:W-:Y:S01]  /*1500*/  IMAD.IADD R0, R58, 0x1, R55 ;  /* 0x000000013a007824 */ /* 0x008fe200078e0237 */
[----:B------:R4:W-:Y:S06]  /*1510*/  STS [R51+0x2c00], R58 ;  /* 0x002c003a33007388 */ /* 0x0009ec0000000800 */
.L_x_13:
[----:B------:R-:W-:Y:S05]  /*1520*/  BSYNC.RECONVERGENT B0 ;  /* 0x0000000000007941 */ /* 0x000fea0003800200 */
.L_x_12:
[----:B------:R-:W-:Y:S01]  /*1530*/  ISETP.NE.AND P0, PT, R0, 0x1980, PT ;  /* 0x000019800000780c */ /* 0x000fe20003f05270 */
[----:B---3--:R-:W-:Y:S01]  /*1540*/  IMAD R5, R42, 0x100, R3 ;  /* 0x000001002a057824 */ /* 0x008fe200078e0203 */
[----:B------:R-:W-:Y:S01]  /*1550*/  @!P2 LOP3.LUT R53, R0, 0x40000000, RZ, 0xfc, !PT ;  /* 0x400000000035a812 */ /* 0x000fe200078efcff */
[----:B------:R-:W-:Y:S01]  /*1560*/  IMAD R41, R41, 0x11, RZ ;  /* 0x0000001129297824 */ /* 0x000fe200078e02ff */
[----:B------:R-:W-:Y:S01]  /*1570*/  ISETP.LT.U32.AND P0, PT, R3, 0x100, !P0 ;  /* 0x000001000300780c */ /* 0x000fe20004701070 */
[----:B0-----:R-:W-:-:S03]  /*1580*/  IMAD.WIDE R14, R5, 0x4, R14 ;  /* 0x00000004050e7825 */ /* 0x001fc600078e020e */
[----:B------:R-:W-:Y:S01]  /*1590*/  LOP3.LUT R57, R41, R4, RZ, 0xfc, !PT ;  /* 0x0000000429397212 */ /* 0x000fe200078efcff */
[----:B----4-:R-:W-:Y:S01]  /*15a0*/  IMAD R54, R42, 0x1980, RZ ;  /* 0x000019802a367824 */ /* 0x010fe200078e02ff */
[----:B------:R0:W-:Y:S07]  /*15b0*/  @!P2 STG.E.STRONG.SYS desc[UR6][R14.64], R53 ;  /* 0x000000350e00a986 */ /* 0x0001ee000c115906 */
[----:B------:R-:W-:Y:S06]  /*15c0*/  BAR.RED.OR.DEFER_BLOCKING 0x0, P0 ;  /* 0x0000000000007b1d */ /* 0x000fec0000014800 */
[----:B------:R-:W1:Y:S01]  /*15d0*/  B2R.RESULT RZ, P0 ;  /* 0x0000000000ff731c */ /* 0x000e620000004000 */
[----:B------:R-:W-:-:S04]  /*15e0*/  IADD3 R4, P1, PT, R54, R57, RZ ;  /* 0x0000003936047210 */ /* 0x000fc80007f3e0ff */
[----:B------:R-:W-:Y:S01]  /*15f0*/  LEA.HI.X.SX32 R55, R54, RZ, 0x1, P1 ;  /* 0x000000ff36377211 */ /* 0x000fe200008f0eff */
[----:B------:R-:W-:-:S03]  /*1600*/  IMAD.SHL.U32 R5, R4, 0x4, RZ ;  /* 0x0000000404057824 */ /* 0x000fc600078e00ff */
[----:B------:R-:W-:Y:S01]  /*1610*/  SHF.L.U64.HI R4, R4, 0x2, R55 ;  /* 0x0000000204047819 */ /* 0x000fe20000010237 */
[----:B01----:R-:W-:Y:S06]  /*1620*/  @!P0 BRA `(.L_x_14) ;  /* 0x0000001000b48947 */ /* 0x003fec0003800000 */
[----:B------:R-:W0:Y:S01]  /*1630*/  LDCU.64 UR8, c[0x0][0x3b8] ;  /* 0x00007700ff0877ac */ /* 0x000e220008000a00 */
[----:B------:R-:W-:Y:S01]  /*1640*/  BSSY B1, `(.L_x_15) ;  /* 0x0000032000017945 */ /* 0x000fe20003800000 */
[----:B------:R-:W-:Y:S01]  /*1650*/  IMAD R13, R3, 0x8, R7 ;  /* 0x00000008030d7824 */ /* 0x000fe200078e0207 */
[----:B0-----:R-:W-:-:S04]  /*1660*/  IADD3 R8, P0, PT, R5, UR8, RZ ;  /* 0x0000000805087c10 */ /* 0x001fc8000ff1e0ff */
[----:B------:R-:W-:Y:S01]  /*1670*/  IADD3.X R9, PT, PT, R4, UR9, RZ, P0, !PT ;  /* 0x0000000904097c10 */ /* 0x000fe200087fe4ff */
[----:B------:R-:W-:Y:S08]  /*1680*/  @P2 BRA `(.L_x_16) ;  /* 0x0000000000b42947 */ /* 0x000ff00003800000 */
[----:B------:R-:W0:Y:S02]  /*1690*/  LDCU.64 UR8, c[0x0][0x398] ;  /* 0x00007300ff0877ac */ /* 0x000e240008000a00 */
[----:B0-----:R-:W-:-:S04]  /*16a0*/  LEA R10, P0, R3, UR8, 0x3 ;  /* 0x00000008030a7c11 */ /* 0x001fc8000f8018ff */
[----:B------:R-:W-:-:S05]  /*16b0*/  LEA.HI.X R11, R3, UR9, RZ, 0x3, P0 ;  /* 0x00000009030b7c11 */ /* 0x000fca00080f1cff */
[----:B------:R-:W2:Y:S01]  /*16c0*/  LDG.E.64 R4, desc[UR6][R10.64] ;  /* 0x000000060a047981 */ /* 0x000ea2000c1e1b00 */
[----:B------:R-:W-:-:S04]  /*16d0*/  ISETP.GT.U32.AND P0, PT, R3, R49, PT ;  /* 0x000000310300720c */ /* 0x000fc80003f04070 */
[----:B------:R-:W-:-:S04]  /*16e0*/  SEL R17, RZ, 0x1980, !P0 ;  /* 0x00001980ff117807 */ /* 0x000fc80004000000 */
[----:B--2---:R-:W-:Y:S01]  /*16f0*/  IADD3 R4, P0, PT, R4, -R17, RZ ;  /* 0x8000001104047210 */ /* 0x004fe20007f1e0ff */
[----:B------:R-:W-:-:S03]  /*1700*/  IMAD.MOV.U32 R17, RZ, RZ, R0 ;  /* 0x000000ffff117224 */ /* 0x000fc600078e0000 */
[----:B------:R-:W-:Y:S02]  /*1710*/  IADD3.X R5, PT, PT, R5, -0x1, RZ, P0, !PT ;  /* 0xffffffff05057810 */ /* 0x000fe400007fe4ff */
[----:B------:R-:W-:-:S03]  /*1720*/  ISETP.GE.AND P0, PT, R42, 0x1, PT ;  /* 0x000000012a00780c */ /* 0x000fc60003f06270 */
[----:B------:R0:W-:Y:S10]  /*1730*/  STS.64 [R13+0x6600], R4 ;  /* 0x006600040d007388 */ /* 0x0001f40000000a00 */
[----:B------:R-:W-:Y:S05]  /*1740*/  @!P0 BRA `(.L_x_17) ;  /* 0x00000000006c8947 */ /* 0x000fea0003800000 */
[----:B------:R-:W-:Y:S01]  /*1750*/  BSSY B0, `(.L_x_18) ;  /* 0x0000019000007945 */ /* 0x000fe20003800000 */
[----:B------:R-:W-:Y:S02]  /*1760*/  IMAD.MOV.U32 R6, RZ, RZ, -0x1 ;  /* 0xffffffffff067424 */ /* 0x000fe400078e00ff */
[----:B------:R-:W-:Y:S02]  /*1770*/  IMAD.MOV.U32 R10, RZ, RZ, R42 ;  /* 0x000000ffff0a7224 */ /* 0x000fe400078e002a */
[----:B------:R-:W-:-:S07]  /*1780*/  IMAD.MOV.U32 R17, RZ, RZ, R0 ;  /* 0x000000ffff117224 */ /* 0x000fce00078e0000 */
.L_x_22:
[----:B0-----:R-:W0:Y:S01]  /*1790*/  LDC.64 R4, c[0x0][0x380] ;  /* 0x0000e000ff047b82 */ /* 0x001e220000000a00 */
[----:B------:R-:W-:Y:S01]  /*17a0*/  VIADD R19, R10, 0xffffffff ;  /* 0xffffffff0a137836 */ /* 0x000fe20000000000 */
[----:B------:R-:W-:Y:S03]  /*17b0*/  BSSY B2, `(.L_x_19) ;  /* 0x0000008000027945 */ /* 0x000fe60003800000 */
[----:B------:R-:W-:-:S04]  /*17c0*/  IMAD R11, R19, 0x100, R3 ;  /* 0x00000100130b7824 */ /* 0x000fc800078e0203 */
[----:B0-----:R-:W-:-:S07]  /*17d0*/  IMAD.WIDE R4, R11, 0x4, R4 ;  /* 0x000000040b047825 */ /* 0x001fce00078e0204 */
.L_x_20:
[----:B------:R-:W-:Y:S05]  /*17e0*/  YIELD ;  /* 0x0000000000007946 */ /* 0x000fea0003800000 */
[----:B------:R0:W-:Y:S06]  /*17f0*/  MEMBAR.SC.CTA ;  /* 0x0000000000007992 */ /* 0x0001ec0000000000 */
[----:B0-----:R-:W2:Y:S02]  /*1800*/  LDG.E.STRONG.SYS R11, desc[UR6][R4.64] ;  /* 0x00000006040b7981 */ /* 0x001ea4000c1f5900 */
[----:B--2---:R-:W-:-:S13]  /*1810*/  ISETP.NE.AND P0, PT, R11, RZ, PT ;  /* 0x000000ff0b00720c */ /* 0x004fda0003f05270 */
[----:B------:R-:W-:Y:S05]  /*1820*/  @!P0 BRA `(.L_x_20) ;  /* 0xfffffffc00ec8947 */ /* 0x000fea000383ffff */
[----:B------:R-:W-:Y:S05]  /*1830*/  BSYNC B2 ;  /* 0x0000000000027941 */ /* 0x000fea0003800000 */
.L_x_19:
[----:B------:R-:W-:Y:S01]  /*1840*/  BSSY.RECONVERGENT B2, `(.L_x_21) ;  /* 0x0000006000027945 */ /* 0x000fe20003800200 */
[C---:B------:R-:W-:Y:S02]  /*1850*/  ISETP.GT.AND P0, PT, R11.reuse, -0x1, PT ;  /* 0xffffffff0b00780c */ /* 0x040fe40003f04270 */
[----:B------:R-:W-:Y:S01]  /*1860*/  LOP3.LUT R4, R11, 0x3fffffff, RZ, 0xc0, !PT ;  /* 0x3fffffff0b047812 */ /* 0x000fe200078ec0ff */
[----:B------:R-:W-:Y:S05]  /*1870*/  WARPSYNC.EXCLUSIVE R6 ;  /* 0x0000000006007348 */ /* 0x000fea0003a00000 */
[----:B------:R-:W-:-:S05]  /*1880*/  IMAD.IADD R17, R4, 0x1, R17 ;  /* 0x0000000104117824 */ /* 0x000fca00078e0211 */
[----:B------:R-:W-:-:S07]  /*1890*/  VOTE.ANY R6, PT, P0 ;  /* 0x0000000000067806 */ /* 0x000fce00000e0100 */
[----:B------:R-:W-:Y:S05]  /*18a0*/  BSYNC.RECONVERGENT B2 ;  /* 0x0000000000027941 */ /* 0x000fea0003800200 */
.L_x_21:
[----:B------:R-:W-:Y:S01]  /*18b0*/  ISETP.GT.U32.AND P1, PT, R10, 0x1, PT ;  /* 0x000000010a00780c */ /* 0x000fe20003f24070 */
[----:B------:R-:W-:-:S12]  /*18c0*/  IMAD.MOV.U32 R10, RZ, RZ, R19 ;  /* 0x000000ffff0a7224 */ /* 0x000fd800078e0013 */
[----:B------:R-:W-:Y:S05]  /*18d0*/  @P0 BRA P1, `(.L_x_22) ;  /* 0xfffffffc00ac0947 */ /* 0x000fea000083ffff */
[----:B------:R-:W-:Y:S05]  /*18e0*/  BSYNC B0 ;  /* 0x0000000000007941 */ /* 0x000fea0003800000 */
.L_x_18:
[----:B------:R1:W2:Y:S02]  /*18f0*/  LDS.64 R4, [R13+0x6600] ;  /* 0x006600000d047984 */ /* 0x0002a40000000a00 */
.L_x_17:
[C---:B------:R-:W-:Y:S01]  /*1900*/  IMAD.IADD R19, R17.reuse, 0x1, -R0 ;  /* 0x0000000111137824 */ /* 0x040fe200078e0a00 */
[----:B------:R-:W-:-:S04]  /*1910*/  LOP3.LUT R11, R17, 0x80000000, RZ, 0xfc, !PT ;  /* 0x80000000110b7812 */ /* 0x000fc800078efcff */
[C---:B0-2---:R-:W-:Y:S01]  /*1920*/  IADD3 R4, P0, PT, R19.reuse, R4, RZ ;  /* 0x0000000413047210 */ /* 0x045fe20007f1e0ff */
[----:B------:R0:W-:Y:S03]  /*1930*/  STG.E.STRONG.SYS desc[UR6][R14.64], R11 ;  /* 0x0000000b0e007986 */ /* 0x0001e6000c115906 */
[----:B------:R-:W-:-:S05]  /*1940*/  LEA.HI.X.SX32 R5, R19, R5, 0x1, P0 ;  /* 0x0000000513057211 */ /* 0x000fca00000f0eff */
[----:B------:R0:W-:Y:S04]  /*1950*/  STS.64 [R13+0x6600], R4 ;  /* 0x006600040d007388 */ /* 0x0001e80000000a00 */
.L_x_16:
[----:B------:R-:W-:Y:S05]  /*1960*/  BSYNC B1 ;  /* 0x0000000000017941 */ /* 0x000fea0003800000 */
.L_x_15:
[----:B0-----:R-:W0:Y:S01]  /*1970*/  LDC R5, c[0x0][0x3c0] ;  /* 0x0000f000ff057b82 */ /* 0x001e220000000800 */
[----:B------:R-:W-:-:S07]  /*1980*/  IMAD R4, R49, 0x8, R7 ;  /* 0x0000000831047824 */ /* 0x000fce00078e0207 */
[----:B------:R-:W2:Y:S01]  /*1990*/  LDC.64 R16, c[0x0][0x390] ;  /* 0x0000e400ff107b82 */ /* 0x000ea20000000a00 */
[----:B0-----:R-:W-:Y:S02]  /*19a0*/  ISETP.GE.AND P0, PT, R47, R5, PT ;  /* 0x000000052f00720c */ /* 0x001fe40003f06270 */
[----:B--2---:R-:W-:-:S04]  /*19b0*/  ISETP.EQ.U32.AND P1, PT, R16, RZ, PT ;  /* 0x000000ff1000720c */ /* 0x004fc80003f22070 */
[----:B------:R-:W-:-:S04]  /*19c0*/  ISETP.EQ.OR.EX P0, PT, R17, RZ, !P0, P1 ;  /* 0x000000ff1100720c */ /* 0x000fc80004702710 */
[----:B------:R-:W-:-:S13]  /*19d0*/  ISETP.GT.U32.OR P0, PT, R3, 0xff, P0 ;  /* 0x000000ff0300780c */ /* 0x000fda0000704470 */
[----:B------:R-:W-:Y:S05]  /*19e0*/  @P0 BRA `(.L_x_23) ;  /* 0x0000000000240947 */ /* 0x000fea0003800000 */
[----:B------:R-:W0:Y:S01]  /*19f0*/  LDS.64 R10, [R13+0x6600] ;  /* 0x006600000d0a7984 */ /* 0x000e220000000a00 */
[C---:B------:R-:W-:Y:S02]  /*1a00*/  ISETP.GT.U32.AND P0, PT, R3.reuse, R49, PT ;  /* 0x000000310300720c */ /* 0x040fe40003f04070 */
[C---:B------:R-:W-:Y:S02]  /*1a10*/  LEA R6, P2, R3.reuse, R16, 0x3 ;  /* 0x0000001003067211 */ /* 0x040fe400078418ff */
[----:B------:R-:W-:Y:S02]  /*1a20*/  SEL R7, RZ, 0x1980, !P0 ;  /* 0x00001980ff077807 */ /* 0x000fe40004000000 */
[--C-:B------:R-:W-:Y:S02]  /*1a30*/  SHF.R.S32.HI R15, RZ, 0x1f, R0.reuse ;  /* 0x0000001fff0f7819 */ /* 0x100fe40000011400 */
[----:B0-----:R-:W-:Y:S02]  /*1a40*/  IADD3 R2, P0, P1, R10, R7, R0 ;  /* 0x000000070a027210 */ /* 0x001fe4000791e000 */
[----:B------:R-:W-:-:S02]  /*1a50*/  LEA.HI.X R7, R3, R17, RZ, 0x3, P2 ;  /* 0x0000001103077211 */ /* 0x000fc400010f1cff */
[----:B------:R-:W-:-:S05]  /*1a60*/  IADD3.X R3, PT, PT, R11, RZ, R15, P0, P1 ;  /* 0x000000ff0b037210 */ /* 0x000fca00007e240f */
[----:B------:R0:W-:Y:S04]  /*1a70*/  STG.E.64 desc[UR6][R6.64], R2 ;  /* 0x0000000206007986 */ /* 0x0001e8000c101b06 */
.L_x_23:
[----:B------:R-:W-:Y:S05]  /*1a80*/  WARPSYNC.ALL ;  /* 0x0000000000007948 */ /* 0x000fea0003800000 */
[----:B------:R-:W-:Y:S01]  /*1a90*/  BAR.SYNC.DEFER_BLOCKING 0x0 ;  /* 0x0000000000007b1d */ /* 0x000fe20000010000 */
[----:B------:R-:W-:-:S05]  /*1aa0*/  ISETP.GT.AND P0, PT, R47, R5, PT ;  /* 0x000000052f00720c */ /* 0x000fca0003f04270 */
[----:B0-----:R0:W2:Y:S08]  /*1ab0*/  LDS.64 R2, [R4+0x6600] ;  /* 0x0066000004027984 */ /* 0x0010b00000000a00 */
[----:B0-----:R-:W-:Y:S05]  /*1ac0*/  @P0 BRA `(.L_x_24) ;  /* 0x00000000005c0947 */ /* 0x001fea0003800000 */
[----:B------:R-:W0:Y:S01]  /*1ad0*/  LDCU.64 UR4, c[0x0][0x3a0] ;  /* 0x00007400ff0477ac */ /* 0x000e220008000a00 */
[----:B--2---:R-:W-:-:S05]  /*1ae0*/  IADD3 R0, P1, PT, R57, R2, RZ ;  /* 0x0000000239007210 */ /* 0x004fca0007f3e0ff */
[----:B------:R-:W-:Y:S01]  /*1af0*/  IMAD.X R7, RZ, RZ, R3, P1 ;  /* 0x000000ffff077224 */ /* 0x000fe200008e0603 */
[----:B0-----:R-:W-:-:S04]  /*1b00*/  LEA R2, P1, R0, UR4, 0x2 ;  /* 0x0000000400027c11 */ /* 0x001fc8000f8210ff */
[----:B------:R-:W-:-:S05]  /*1b10*/  LEA.HI.X R3, R0, UR5, R7, 0x2, P1 ;  /* 0x0000000500037c11 */ /* 0x000fca00088f1407 */
[----:B------:R2:W-:Y:S04]  /*1b20*/  STG.E desc[UR6][R2.64], R28 ;  /* 0x0000001c02007986 */ /* 0x0005e8000c101906 */
        /* <DEDUP_REMOVED lines=15> */
[----:B------:R2:W-:Y:S01]  /*1c20*/  STG.E desc[UR6][R2.64+0x800], R46 ;  /* 0x0008002e02007986 */ /* 0x0005e2000c101906 */
[----:B------:R-:W-:Y:S05]  /*1c30*/  BRA `(.L_x_25) ;  /* 0x0000000000e07947 */ /* 0x000fea0003800000 */
.L_x_24:
[----:B------:R-:W0:Y:S01]  /*1c40*/  LDCU.64 UR4, c[0x0][0x3a0] ;  /* 0x00007400ff0477ac */ /* 0x000e220008000a00 */
[----:B------:R-:W-:Y:S01]  /*1c50*/  IMAD R4, R42, -0x1980, R5 ;  /* 0xffffe6802a047824 */ /* 0x000fe200078e0205 */
[C---:B--2---:R-:W-:Y:S01]  /*1c60*/  IADD3 R0, P1, PT, R57.reuse, R2, RZ ;  /* 0x0000000239007210 */ /* 0x044fe20007f3e0ff */
[C---:B------:R-:W-:Y:S02]  /*1c70*/  VIADD R11, R57.reuse, 0x20 ;  /* 0x00000020390b7836 */ /* 0x040fe40000000000 */
[C---:B-1----:R-:W-:Y:S01]  /*1c80*/  VIADD R13, R57.reuse, 0x40 ;  /* 0x00000040390d7836 */ /* 0x042fe20000000000 */
[-C--:B------:R-:W-:Y:S01]  /*1c90*/  ISETP.GE.AND P5, PT, R57, R4.reuse, PT ;  /* 0x000000043900720c */ /* 0x080fe20003fa6270 */
[----:B------:R-:W-:Y:S01]  /*1ca0*/  IMAD.X R7, RZ, RZ, R3, P1 ;  /* 0x000000ffff077224 */ /* 0x000fe200008e0603 */
[-C--:B------:R-:W-:Y:S01]  /*1cb0*/  ISETP.GE.AND P4, PT, R11, R4.reuse, PT ;  /* 0x000000040b00720c */ /* 0x080fe20003f86270 */
[----:B------:R-:W-:Y:S01]  /*1cc0*/  VIADD R11, R57, 0x60 ;  /* 0x00000060390b7836 */ /* 0x000fe20000000000 */
[----:B------:R-:W-:Y:S01]  /*1cd0*/  ISETP.GE.AND P3, PT, R13, R4, PT ;  /* 0x000000040d00720c */ /* 0x000fe20003f66270 */
[----:B------:R-:W-:-:S02]  /*1ce0*/  VIADD R13, R57, 0x80 ;  /* 0x00000080390d7836 */ /* 0x000fc40000000000 */
[----:B------:R-:W-:Y:S01]  /*1cf0*/  VIADD R15, R57, 0xa0 ;  /* 0x000000a0390f7836 */ /* 0x000fe20000000000 */
[-C--:B------:R-:W-:Y:S01]  /*1d00*/  ISETP.GE.AND P2, PT, R11, R4.reuse, PT ;  /* 0x000000040b00720c */ /* 0x080fe20003f46270 */
[----:B------:R-:W-:Y:S01]  /*1d10*/  VIADD R11, R57, 0xc0 ;  /* 0x000000c0390b7836 */ /* 0x000fe20000000000 */
[C---:B0-----:R-:W-:Y:S02]  /*1d20*/  LEA R2, P1, R0.reuse, UR4, 0x2 ;  /* 0x0000000400027c11 */ /* 0x041fe4000f8210ff */
[-C--:B------:R-:W-:Y:S02]  /*1d30*/  ISETP.GE.AND P6, PT, R15, R4.reuse, PT ;  /* 0x000000040f00720c */ /* 0x080fe40003fc6270 */
[----:B------:R-:W-:Y:S02]  /*1d40*/  LEA.HI.X R3, R0, UR5, R7, 0x2, P1 ;  /* 0x0000000500037c11 */ /* 0x000fe400088f1407 */
[----:B------:R-:W-:Y:S01]  /*1d50*/  ISETP.GE.AND P1, PT, R13, R4, PT ;  /* 0x000000040d00720c */ /* 0x000fe20003f26270 */
[----:B------:R-:W-:-:S02]  /*1d60*/  VIADD R13, R57, 0xe0 ;  /* 0x000000e0390d7836 */ /* 0x000fc40000000000 */
[----:B------:R0:W-:Y:S01]  /*1d70*/  @!P5 STG.E desc[UR6][R2.64], R28 ;  /* 0x0000001c0200d986 */ /* 0x0001e2000c101906 */
[-C--:B------:R-:W-:Y:S01]  /*1d80*/  ISETP.GE.AND P5, PT, R11, R4.reuse, PT ;  /* 0x000000040b00720c */ /* 0x080fe20003fa6270 */
[----:B------:R-:W-:Y:S02]  /*1d90*/  VIADD R11, R57, 0x100 ;  /* 0x00000100390b7836 */ /* 0x000fe40000000000 */
[----:B------:R0:W-:Y:S01]  /*1da0*/  @!P4 STG.E desc[UR6][R2.64+0x80], R29 ;  /* 0x0000801d0200c986 */ /* 0x0001e2000c101906 */
[-C--:B------:R-:W-:Y:S01]  /*1db0*/  ISETP.GE.AND P4, PT, R13, R4.reuse, PT ;  /* 0x000000040d00720c */ /* 0x080fe20003f86270 */
[----:B------:R-:W-:Y:S02]  /*1dc0*/  VIADD R13, R57, 0x120 ;  /* 0x00000120390d7836 */ /* 0x000fe40000000000 */
[----:B------:R0:W-:Y:S01]  /*1dd0*/  @!P3 STG.E desc[UR6][R2.64+0x100], R30 ;  /* 0x0001001e0200b986 */ /* 0x0001e2000c101906 */
        /* <DEDUP_REMOVED lines=21> */
[----:B------:R-:W-:-:S03]  /*1f30*/  ISETP.GE.AND P2, PT, R13, R4, PT ;  /* 0x000000040d00720c */ /* 0x000fc60003f46270 */
[----:B------:R0:W-:Y:S01]  /*1f40*/  @!P1 STG.E desc[UR6][R2.64+0x500], R38 ;  /* 0x0005002602009986 */ /* 0x0001e2000c101906 */
[----:B------:R-:W-:-:S03]  /*1f50*/  ISETP.GE.AND P1, PT, R11, R4, PT ;  /* 0x000000040b00720c */ /* 0x000fc60003f26270 */
[----:B------:R0:W-:Y:S04]  /*1f60*/  @!P6 STG.E desc[UR6][R2.64+0x580], R39 ;  /* 0x000580270200e986 */ /* 0x0001e8000c101906 */
[----:B------:R0:W-:Y:S04]  /*1f70*/  @!P5 STG.E desc[UR6][R2.64+0x600], R40 ;  /* 0x000600280200d986 */ /* 0x0001e8000c101906 */
[----:B------:R0:W-:Y:S04]  /*1f80*/  @!P4 STG.E desc[UR6][R2.64+0x680], R43 ;  /* 0x0006802b0200c986 */ /* 0x0001e8000c101906 */
[----:B------:R0:W-:Y:S04]  /*1f90*/  @!P3 STG.E desc[UR6][R2.64+0x700], R44 ;  /* 0x0007002c0200b986 */ /* 0x0001e8000c101906 */
[----:B------:R0:W-:Y:S04]  /*1fa0*/  @!P2 STG.E desc[UR6][R2.64+0x780], R45 ;  /* 0x0007802d0200a986 */ /* 0x0001e8000c101906 */
[----:B------:R0:W-:Y:S02]  /*1fb0*/  @!P1 STG.E desc[UR6][R2.64+0x800], R46 ;  /* 0x0008002e02009986 */ /* 0x0001e4000c101906 */
.L_x_25:
[----:B------:R-:W-:Y:S05]  /*1fc0*/  @P0 BRA `(.L_x_26) ;  /* 0x0000000000480947 */ /* 0x000fea0003800000 */
[----:B------:R3:W5:Y:S04]  /*1fd0*/  LDG.E R11, desc[UR6][R8.64] ;  /* 0x00000006080b7981 */ /* 0x000768000c1e1900 */
[----:B-1----:R3:W5:Y:S04]  /*1fe0*/  LDG.E R13, desc[UR6][R8.64+0x80] ;  /* 0x00008006080d7981 */ /* 0x002768000c1e1900 */
[----:B------:R3:W5:Y:S04]  /*1ff0*/  LDG.E R15, desc[UR6][R8.64+0x100] ;  /* 0x00010006080f7981 */ /* 0x000768000c1e1900 */
[----:B------:R3:W5:Y:S04]  /*2000*/  LDG.E R17, desc[UR6][R8.64+0x180] ;  /* 0x0001800608117981 */ /* 0x000768000c1e1900 */
[----:B------:R3:W5:Y:S04]  /*2010*/  LDG.E R19, desc[UR6][R8.64+0x200] ;  /* 0x0002000608137981 */ /* 0x000768000c1e1900 */
[----:B------:R3:W5:Y:S04]  /*2020*/  LDG.E R21, desc[UR6][R8.64+0x280] ;  /* 0x0002800608157981 */ /* 0x000768000c1e1900 */
[----:B------:R3:W5:Y:S04]  /*2030*/  LDG.E R23, desc[UR6][R8.64+0x300] ;  /* 0x0003000608177981 */ /* 0x000768000c1e1900 */
[----:B------:R3:W5:Y:S04]  /*2040*/  LDG.E R25, desc[UR6][R8.64+0x380] ;  /* 0x0003800608197981 */ /* 0x000768000c1e1900 */
[----:B------:R3:W5:Y:S04]  /*2050*/  LDG.E R27, desc[UR6][R8.64+0x400] ;  /* 0x00040006081b7981 */ /* 0x000768000c1e1900 */
[----:B0-2---:R3:W5:Y:S04]  /*2060*/  LDG.E R29, desc[UR6][R8.64+0x480] ;  /* 0x00048006081d7981 */ /* 0x005768000c1e1900 */
        /* <DEDUP_REMOVED lines=8> */
.L_x_26:
[----:B------:R-:W-:Y:S02]  /*20f0*/  IMAD.IADD R54, R5, 0x1, -R54 ;  /* 0x0000000105367824 */ /* 0x000fe400078e0a36 */
[C---:B0-2---:R-:W-:Y:S02]  /*2100*/  VIADD R3, R57.reuse, 0x20 ;  /* 0x0000002039037836 */ /* 0x045fe40000000000 */
[C---:B------:R-:W-:Y:S01]  /*2110*/  VIADD R45, R57.reuse, 0x40 ;  /* 0x00000040392d7836 */ /* 0x040fe20000000000 */
[CC--:B------:R-:W-:Y:S01]  /*2120*/  ISETP.GE.AND P5, PT, R57.reuse, R54.reuse, PT ;  /* 0x000000363900720c */ /* 0x0c0fe20003fa6270 */
[----:B------:R-:W-:Y:S01]  /*2130*/  VIADD R47, R57, 0x80 ;  /* 0x00000080392f7836 */ /* 0x000fe20000000000 */
[-C--:B------:R-:W-:Y:S01]  /*2140*/  ISETP.GE.AND P4, PT, R3, R54.reuse, PT ;  /* 0x000000360300720c */ /* 0x080fe20003f86270 */
[----:B------:R-:W-:Y:S01]  /*2150*/  VIADD R3, R57, 0x60 ;  /* 0x0000006039037836 */ /* 0x000fe20000000000 */
[-C--:B------:R-:W-:Y:S01]  /*2160*/  ISETP.GE.AND P3, PT, R45, R54.reuse, PT ;  /* 0x000000362d00720c */ /* 0x080fe20003f66270 */
[----:B------:R-:W-:Y:S01]  /*2170*/  VIADD R45, R57, 0xa0 ;  /* 0x000000a0392d7836 */ /* 0x000fe20000000000 */
[----:B------:R-:W-:-:S02]  /*2180*/  ISETP.GE.AND P1, PT, R47, R54, PT ;  /* 0x000000362f00720c */ /* 0x000fc40003f26270 */
[-C--:B------:R-:W-:Y:S01]  /*2190*/  ISETP.GE.AND P2, PT, R3, R54.reuse, PT ;  /* 0x000000360300720c */ /* 0x080fe20003f46270 */
[----:B------:R-:W-:Y:S01]  /*21a0*/  VIADD R3, R57, 0xc0 ;  /* 0x000000c039037836 */ /* 0x000fe20000000000 */
[-C--:B------:R-:W-:Y:S01]  /*21b0*/  ISETP.GE.AND P6, PT, R45, R54.reuse, PT ;  /* 0x000000362d00720c */ /* 0x080fe20003fc6270 */
[----:B------:R-:W-:Y:S02]  /*21c0*/  VIADD R45, R57, 0xe0 ;  /* 0x000000e0392d7836 */ /* 0x000fe40000000000 */
[----:B------:R0:W5:Y:S01]  /*21d0*/  @!P5 LDG.E R11, desc[UR6][R8.64] ;  /* 0x00000006080bd981 */ /* 0x000162000c1e1900 */
[-C--:B------:R-:W-:Y:S01]  /*21e0*/  ISETP.GE.AND P5, PT, R3, R54.reuse, PT ;  /* 0x000000360300720c */ /* 0x080fe20003fa6270 */
[----:B------:R-:W-:Y:S02]  /*21f0*/  VIADD R3, R57, 0x100 ;  /* 0x0000010039037836 */ /* 0x000fe40000000000 */
[----:B-1----:R0:W5:Y:S01]  /*2200*/  @!P4 LDG.E R13, desc[UR6][R8.64+0x80] ;  /* 0x00008006080dc981 */ /* 0x002162000c1e1900 */
[----:B------:R-:W-:Y:S01]  /*2210*/  ISETP.GE.AND P4, PT, R45, R54, PT ;  /* 0x000000362d00720c */ /* 0x000fe20003f86270 */
[----:B------:R-:W-:-:S02]  /*2220*/  VIADD R45, R57, 0x120 ;  /* 0x00000120392d7836 */ /* 0x000fc40000000000 */
[----:B------:R0:W5:Y:S01]  /*2230*/  @!P3 LDG.E R15, desc[UR6][R8.64+0x100] ;  /* 0x00010006080fb981 */ /* 0x000162000c1e1900 */
[-C--:B------:R-:W-:Y:S01]  /*2240*/  ISETP.GE.AND P3, PT, R3, R54.reuse, PT ;  /* 0x000000360300720c */ /* 0x080fe20003f66270 */
[----:B------:R-:W-:Y:S02]  /*2250*/  VIADD R3, R57, 0x140 ;  /* 0x0000014039037836 */ /* 0x000fe40000000000 */
[----:B------:R0:W5:Y:S01]  /*2260*/  @!P2 LDG.E R17, desc[UR6][R8.64+0x180] ;  /* 0x000180060811a981 */ /* 0x000162000c1e1900 */
[-C--:B------:R-:W-:Y:S01]  /*2270*/  ISETP.GE.AND P2, PT, R45, R54.reuse, PT ;  /* 0x000000362d00720c */ /* 0x080fe20003f46270 */
[----:B------:R-:W-:Y:S02]  /*2280*/  VIADD R45, R57, 0x160 ;  /* 0x00000160392d7836 */ /* 0x000fe40000000000 */
[----:B------:R0:W5:Y:S01]  /*2290*/  @!P1 LDG.E R19, desc[UR6][R8.64+0x200] ;  /* 0x0002000608139981 */ /* 0x000162000c1e1900 */
        /* <DEDUP_REMOVED lines=15> */
[----:B------:R-:W-:-:S03]  /*2390*/  ISETP.GE.AND P2, PT, R45, R54, PT ;  /* 0x000000362d00720c */ /* 0x000fc60003f46270 */
[----:B------:R0:W5:Y:S01]  /*23a0*/  @!P1 LDG.E R31, desc[UR6][R8.64+0x500] ;  /* 0x00050006081f9981 */ /* 0x000162000c1e1900 */
[----:B------:R-:W-:-:S03]  /*23b0*/  ISETP.GE.AND P1, PT, R3, R54, PT ;  /* 0x000000360300720c */ /* 0x000fc60003f26270 */
[----:B------:R0:W5:Y:S04]  /*23c0*/  @!P6 LDG.E R33, desc[UR6][R8.64+0x580] ;  /* 0x000580060821e981 */ /* 0x000168000c1e1900 */
[----:B------:R0:W5:Y:S04]  /*23d0*/  @!P5 LDG.E R35, desc[UR6][R8.64+0x600] ;  /* 0x000600060823d981 */ /* 0x000168000c1e1900 */
[----:B------:R0:W5:Y:S04]  /*23e0*/  @!P4 LDG.E R37, desc[UR6][R8.64+0x680] ;  /* 0x000680060825c981 */ /* 0x000168000c1e1900 */
[----:B------:R0:W5:Y:S04]  /*23f0*/  @!P3 LDG.E R39, desc[UR6][R8.64+0x700] ;  /* 0x000700060827b981 */ /* 0x000168000c1e1900 */
[----:B------:R0:W5:Y:S04]  /*2400*/  @!P2 LDG.E R41, desc[UR6][R8.64+0x780] ;  /* 0x000780060829a981 */ /* 0x000168000c1e1900 */
[----:B------:R0:W5:Y:S02]  /*2410*/  @!P1 LDG.E R43, desc[UR6][R8.64+0x800] ;  /* 0x00080006082b9981 */ /* 0x000164000c1e1900 */
.L_x_27:
[----:B------:R-:W-:Y:S05]  /*2420*/  @P0 BRA `(.L_x_28) ;  /* 0x0000000000540947 */ /* 0x000fea0003800000 */
[----:B------:R-:W1:Y:S02]  /*2430*/  LDCU.64 UR4, c[0x0][0x3b0] ;  /* 0x00007600ff0477ac */ /* 0x000e640008000a00 */
[----:B-1----:R-:W-:-:S04]  /*2440*/  LEA R2, P0, R0, UR4, 0x2 ;  /* 0x0000000400027c11 */ /* 0x002fc8000f8010ff */
[----:B------:R-:W-:-:S05]  /*2450*/  LEA.HI.X R3, R0, UR5, R7, 0x2, P0 ;  /* 0x0000000500037c11 */ /* 0x000fca00080f1407 */
[----:B-----5:R-:W-:Y:S04]  /*2460*/  STG.E desc[UR6][R2.64], R11 ;  /* 0x0000000b02007986 */ /* 0x020fe8000c101906 */
[----:B------:R-:W-:Y:S04]  /*2470*/  STG.E desc[UR6][R2.64+0x80], R13 ;  /* 0x0000800d02007986 */ /* 0x000fe8000c101906 */
        /* <DEDUP_REMOVED lines=14> */
[----:B------:R-:W-:Y:S01]  /*2560*/  STG.E desc[UR6][R2.64+0x800], R43 ;  /* 0x0008002b02007986 */ /* 0x000fe2000c101906 */
[----:B------:R-:W-:Y:S05]  /*2570*/  EXIT ;  /* 0x000000000000794d */ /* 0x000fea0003800000 */
.L_x_28:
[----:B------:R-:W1:Y:S01]  /*2580*/  LDCU.64 UR4, c[0x0][0x3b0] ;  /* 0x00007600ff0477ac */ /* 0x000e620008000a00 */
[----:B------:R-:W-:Y:S02]  /*2590*/  IMAD R42, R42, -0x1980, R5 ;  /* 0xffffe6802a2a7824 */ /* 0x000fe400078e0205 */
[C---:B------:R-:W-:Y:S02]  /*25a0*/  VIADD R5, R57.reuse, 0x40 ;  /* 0x0000004039057836 */ /* 0x040fe40000000000 */
[C---:B------:R-:W-:Y:S01]  /*25b0*/  VIADD R3, R57.reuse, 0x20 ;  /* 0x0000002039037836 */ /* 0x040fe20000000000 */
[CC--:B------:R-:W-:Y:S01]  /*25c0*/  ISETP.GE.AND P3, PT, R57.reuse, R42.reuse, PT ;  /* 0x0000002a3900720c */ /* 0x0c0fe20003f66270 */
[----:B0--3--:R-:W-:Y:S01]  /*25d0*/  VIADD R9, R57, 0x60 ;  /* 0x0000006039097836 */ /* 0x009fe20000000000 */
[-C--:B------:R-:W-:Y:S01]  /*25e0*/  ISETP.GE.AND P1, PT, R5, R42.reuse, PT ;  /* 0x0000002a0500720c */ /* 0x080fe20003f26270 */
[----:B------:R-:W-:Y:S01]  /*25f0*/  VIADD R5, R57, 0x80 ;  /* 0x0000008039057836 */ /* 0x000fe20000000000 */
[-C--:B------:R-:W-:Y:S01]  /*2600*/  ISETP.GE.AND P2, PT, R3, R42.reuse, PT ;  /* 0x0000002a0300720c */ /* 0x080fe20003f46270 */
[----:B------:R-:W-:Y:S01]  /*2610*/  VIADD R45, R57, 0xc0 ;  /* 0x000000c0392d7836 */ /* 0x000fe20000000000 */
[-C--:B------:R-:W-:Y:S01]  /*2620*/  ISETP.GE.AND P0, PT, R9, R42.reuse, PT ;  /* 0x0000002a0900720c */ /* 0x080fe20003f06270 */
[----:B------:R-:W-:Y:S01]  /*2630*/  VIADD R9, R57, 0xa0 ;  /* 0x000000a039097836 */ /* 0x000fe20000000000 */
[----:B------:R-:W-:Y:S01]  /*2640*/  ISETP.GE.AND P6, PT, R5, R42, PT ;  /* 0x0000002a0500720c */ /* 0x000fe20003fc6270 */
[----:B------:R-:W-:Y:S01]  /*2650*/  VIADD R5, R57, 0xe0 ;  /* 0x000000e039057836 */ /* 0x000fe20000000000 */
[----:B-1----:R-:W-:-:S02]  /*2660*/  LEA R2, P4, R0, UR4, 0x2 ;  /* 0x0000000400027c11 */ /* 0x002fc4000f8810ff */
[-C--:B------:R-:W-:Y:S02]  /*2670*/  ISETP.GE.AND P5, PT, R9, R42.reuse, PT ;  /* 0x0000002a0900720c */ /* 0x080fe40003fa6270 */
[----:B------:R-:W-:Y:S01]  /*2680*/  LEA.HI.X R3, R0, UR5, R7, 0x2, P4 ;  /* 0x0000000500037c11 */ /* 0x000fe2000a0f1407 */
[----:B------:R-:W-:Y:S01]  /*2690*/  VIADD R7, R57, 0x100 ;  /* 0x0000010039077836 */ /* 0x000fe20000000000 */
[----:B------:R-:W-:-:S03]  /*26a0*/  ISETP.GE.AND P4, PT, R45, R42, PT ;  /* 0x0000002a2d00720c */ /* 0x000fc60003f86270 */
[----:B-----5:R0:W-:Y:S01]  /*26b0*/  @!P3 STG.E desc[UR6][R2.64], R11 ;  /* 0x0000000b0200b986 */ /* 0x0201e2000c101906 */
        /* <DEDUP_REMOVED lines=19> */
[C---:B------:R-:W-:Y:S02]  /*27f0*/  VIADD R5, R57.reuse, 0x1e0 ;  /* 0x000001e039057836 */ /* 0x040fe40000000000 */
[----:B------:R-:W-:Y:S01]  /*2800*/  VIADD R57, R57, 0x200 ;  /* 0x0000020039397836 */ /* 0x000fe20000000000 */
[----:B------:R0:W-:Y:S01]  /*2810*/  @!P3 STG.E desc[UR6][R2.64+0x380], R25 ;  /* 0x000380190200b986 */ /* 0x0001e2000c101906 */
[----:B------:R-:W-:-:S03]  /*2820*/  ISETP.GE.AND P3, PT, R7, R42, PT ;  /* 0x0000002a0700720c */ /* 0x000fc60003f66270 */
        /* <DEDUP_REMOVED lines=9> */
[----:B------:R0:W-:Y:S01]  /*28c0*/  @!P2 STG.E desc[UR6][R2.64+0x780], R41 ;  /* 0x000780290200a986 */ /* 0x0001e2000c101906 */
[----:B------:R-:W-:Y:S05]  /*28d0*/  @P1 EXIT ;  /* 0x000000000000194d */ /* 0x000fea0003800000 */
[----:B------:R-:W-:Y:S01]  /*28e0*/  STG.E desc[UR6][R2.64+0x800], R43 ;  /* 0x0008002b02007986 */ /* 0x000fe2000c101906 */
[----:B------:R-:W-:Y:S05]  /*28f0*/  EXIT ;  /* 0x000000000000794d */ /* 0x000fea0003800000 */
.L_x_14:
[----:B------:R-:W-:Y:S01]  /*2900*/  IMAD.MOV.U32 R2, RZ, RZ, RZ ;  /* 0x000000ffff027224 */ /* 0x000fe200078e00ff */
[C---:B------:R-:W-:Y:S01]  /*2910*/  ISETP.GT.U32.AND P0, PT, R3.reuse, 0x1f, PT ;  /* 0x0000001f0300780c */ /* 0x040fe20003f04070 */
[----:B------:R-:W-:Y:S05]  /*2920*/  WARPSYNC.ALL ;  /* 0x0000000000007948 */ /* 0x000fea0003800000 */
[----:B------:R-:W-:-:S04]  /*2930*/  IMAD.HI.U32 R14, R3, 0x15555556, R2 ;  /* 0x15555556030e7827 */ /* 0x000fc800078e0002 */
[----:B------:R-:W-:-:S05]  /*2940*/  IMAD R15, R14, 0x4, R7 ;  /* 0x000000040e0f7824 */ /* 0x000fca00078e0207 */
[----:B------:R0:W-:Y:S01]  /*2950*/  STS [R15+0x3410], R0 ;  /* 0x003410000f007388 */ /* 0x0001e20000000800 */
[----:B------:R-:W-:Y:S06]  /*2960*/  BAR.SYNC.DEFER_BLOCKING 0x0 ;  /* 0x0000000000007b1d */ /* 0x000fec0000010000 */
[----:B------:R-:W-:Y:S05]  /*2970*/  @P0 BRA `(.L_x_29) ;  /* 0x0000000000dc0947 */ /* 0x000fea0003800000 */
[----:B------:R-:W-:Y:S01]  /*2980*/  IMAD R14, R3, 0x34, R7 ;  /* 0x00000034030e7824 */ /* 0x000fe200078e0207 */
[----:B------:R-:W-:-:S04]  /*2990*/  UMOV UR8, 0xffffffff ;  /* 0xffffffff00087882 */ /* 0x000fc80000000000 */
[----:B------:R-:W-:Y:S04]  /*29a0*/  LDS R28, [R14+0x3410] ;  /* 0x003410000e1c7984 */ /* 0x000fe80000000800 */
[----:B------:R-:W-:Y:S04]  /*29b0*/  LDS R29, [R14+0x3414] ;  /* 0x003414000e1d7984 */ /* 0x000fe80000000800 */
[----:B------:R-:W1:Y:S04]  /*29c0*/  LDS R30, [R14+0x3418] ;  /* 0x003418000e1e7984 */ /* 0x000e680000000800 */
[----:B------:R-:W-:Y:S04]  /*29d0*/  LDS R31, [R14+0x341c] ;  /* 0x00341c000e1f7984 */ /* 0x000fe80000000800 */
[----:B------:R-:W2:Y:S04]  /*29e0*/  LDS R32, [R14+0x3420] ;  /* 0x003420000e207984 */ /* 0x000ea80000000800 */
[----:B------:R-:W-:Y:S04]  /*29f0*/  LDS R33, [R14+0x3424] ;  /* 0x003424000e217984 */ /* 0x000fe80000000800 */
[----:B------:R-:W3:Y:S04]  /*2a00*/  LDS R34, [R14+0x3428] ;  /* 0x003428000e227984 */ /* 0x000ee80000000800 */
[----:B------:R-:W-:Y:S04]  /*2a10*/  LDS R35, [R14+0x342c] ;  /* 0x00342c000e237984 */ /* 0x000fe80000000800 */
[----:B------:R-:W4:Y:S04]  /*2a20*/  LDS R36, [R14+0x3430] ;  /* 0x003430000e247984 */ /* 0x000f280000000800 */
[----:B------:R-:W-:Y:S04]  /*2a30*/  LDS R37, [R14+0x3434] ;  /* 0x003434000e257984 */ /* 0x000fe80000000800 */
[----:B------:R-:W5:Y:S04]  /*2a40*/  LDS R38, [R14+0x3438] ;  /* 0x003438000e267984 */ /* 0x000f680000000800 */
[----:B------:R-:W0:Y:S01]  /*2a50*/  LDS R39, [R14+0x343c] ;  /* 0x00343c000e277984 */ /* 0x000e220000000800 */
[----:B-1----:R-:W-:-:S04]  /*2a60*/  IADD3 R40, PT, PT, R30, R29, R28 ;  /* 0x0000001d1e287210 */ /* 0x002fc80007ffe01c */
[----:B--2---:R-:W-:-:S04]  /*2a70*/  IADD3 R40, PT, PT, R32, R40, R31 ;  /* 0x0000002820287210 */ /* 0x004fc80007ffe01f */
[----:B---3--:R-:W-:-:S04]  /*2a80*/  IADD3 R40, PT, PT, R34, R40, R33 ;  /* 0x0000002822287210 */ /* 0x008fc80007ffe021 */
[----:B----4-:R-:W-:-:S04]  /*2a90*/  IADD3 R40, PT, PT, R36, R40, R35 ;  /* 0x0000002824287210 */ /* 0x010fc80007ffe023 */
[----:B-----5:R-:W-:-:S05]  /*2aa0*/  IADD3 R40, PT, PT, R38, R40, R37 ;  /* 0x0000002826287210 */ /* 0x020fca0007ffe025 */
[----:B0-----:R-:W-:Y:S01]  /*2ab0*/  IMAD.IADD R39, R39, 0x1, R40 ;  /* 0x0000000127277824 */ /* 0x001fe200078e0228 */
[----:B------:R-:W-:Y:S06]  /*2ac0*/  BRA.DIV UR8, `(.L_x_30) ;  /* 0x0000007a08547947 */ /* 0x000fec000b800000 */
[----:B------:R-:W0:Y:S02]  /*2ad0*/  SHFL.UP P0, R40, R39, 0x1, RZ ;  /* 0x0420000027287989 */ /* 0x000e2400000000ff */
[----:B0-----:R-:W-:-:S05]  /*2ae0*/  @P0 IMAD.IADD R40, R39, 0x1, R40 ;  /* 0x0000000127280824 */ /* 0x001fca00078e0228 */
[----:B------:R-:W0:Y:S02]  /*2af0*/  SHFL.UP P0, R43, R40, 0x2, RZ ;  /* 0x04400000282b7989 */ /* 0x000e2400000000ff */
[----:B0-----:R-:W-:-:S05]  /*2b00*/  @P0 IMAD.IADD R43, R40, 0x1, R43 ;  /* 0x00000001282b0824 */ /* 0x001fca00078e022b */
[----:B------:R-:W0:Y:S02]  /*2b10*/  SHFL.UP P0, R44, R43, 0x4, RZ ;  /* 0x048000002b2c7989 */ /* 0x000e2400000000ff */
[----:B0-----:R-:W-:-:S05]  /*2b20*/  @P0 IMAD.IADD R44, R43, 0x1, R44 ;  /* 0x000000012b2c0824 */ /* 0x001fca00078e022c */
[----:B------:R-:W0:Y:S02]  /*2b30*/  SHFL.UP P0, R45, R44, 0x8, RZ ;  /* 0x050000002c2d7989 */ /* 0x000e2400000000ff */
[----:B0-----:R-:W-:-:S05]  /*2b40*/  @P0 IMAD.IADD R45, R44, 0x1, R45 ;  /* 0x000000012c2d0824 */ /* 0x001fca00078e022d */
[----:B------:R0:W1:Y:S02]  /*2b50*/  SHFL.UP P0, R46, R45, 0x10, RZ ;  /* 0x060000002d2e7989 */ /* 0x00006400000000ff */
.L_x_120:
[----:B-1----:R-:W-:-:S04]  /*2b60*/  @P0 IMAD.IADD R46, R45, 0x1, R46 ;  /* 0x000000012d2e0824 */ /* 0x002fc800078e022e */
[----:B------:R-:W-:-:S04]  /*2b70*/  IMAD.IADD R39, R46, 0x1, -R39 ;  /* 0x000000012e277824 */ /* 0x000fc800078e0a27 */
[----:B------:R-:W-:Y:S01]  /*2b80*/  IMAD.IADD R28, R28, 0x1, R39 ;  /* 0x000000011c1c7824 */ /* 0x000fe200078e0227 */
[----:B------:R1:W-:Y:S03]  /*2b90*/  STS [R14+0x3410], R39 ;  /* 0x003410270e007388 */ /* 0x0003e60000000800 */
        /* <DEDUP_REMOVED lines=19> */
[----:B------:R1:W-:Y:S04]  /*2cd0*/  STS [R14+0x3438], R37 ;  /* 0x003438250e007388 */ /* 0x0003e80000000800 */
[----:B------:R1:W-:Y:S02]  /*2ce0*/  STS [R14+0x343c], R43 ;  /* 0x00343c2b0e007388 */ /* 0x0003e40000000800 */
.L_x_29:
[----:B------:R-:W-:Y:S05]  /*2cf0*/  WARPSYNC.ALL ;  /* 0x0000000000007948 */ /* 0x000fea0003800000 */
[----:B------:R-:W-:Y:S01]  /*2d00*/  BAR.SYNC.DEFER_BLOCKING 0x0 ;  /* 0x0000000000007b1d */ /* 0x000fe20000010000 */
[----:B------:R-:W-:Y:S02]  /*2d10*/  ISETP.NE.AND P0, PT, R50, RZ, PT ;  /* 0x000000ff3200720c */ /* 0x000fe40003f05270 */
[----:B-1----:R-:W-:-:S03]  /*2d20*/  SHF.R.U32.HI R28, RZ, UR5, R27 ;  /* 0x00000005ff1c7c19 */ /* 0x002fc6000801161b */
[----:B------:R-:W-:Y:S01]  /*2d30*/  BSSY.RECONVERGENT B0, `(.L_x_31) ;  /* 0x0000028000007945 */ /* 0x000fe20003800200 */
[----:B------:R-:W-:Y:S01]  /*2d40*/  LOP3.LUT R28, R28, UR4, RZ, 0x30, !PT ;  /* 0x000000041c1c7c12 */ /* 0x000fe2000f8e30ff */
[----:B0-----:R-:W0:Y:S06]  /*2d50*/  LDS R15, [R15+0x3410] ;  /* 0x003410000f0f7984 */ /* 0x001e2c0000000800 */
[----:B------:R-:W-:Y:S05]  /*2d60*/  @P0 BRA `(.L_x_32) ;  /* 0x0000000000900947 */ /* 0x000fea0003800000 */
[----:B------:R-:W0:Y:S04]  /*2d70*/  LDS R14, [R51] ;  /* 0x00000000330e7984 */ /* 0x000e280000000800 */
[----:B------:R-:W1:Y:S04]  /*2d80*/  LDS R30, [R51+0x400] ;  /* 0x00040000331e7984 */ /* 0x000e680000000800 */
[----:B------:R-:W2:Y:S04]  /*2d90*/  LDS R32, [R51+0x800] ;  /* 0x0008000033207984 */ /* 0x000ea80000000800 */
[----:B------:R-:W3:Y:S04]  /*2da0*/  LDS R34, [R51+0xc00] ;  /* 0x000c000033227984 */ /* 0x000ee80000000800 */
[----:B------:R-:W4:Y:S04]  /*2db0*/  LDS R36, [R51+0x1000] ;  /* 0x0010000033247984 */ /* 0x000f280000000800 */
[----:B------:R-:W5:Y:S04]  /*2dc0*/  LDS R38, [R51+0x1400] ;  /* 0x0014000033267984 */ /* 0x000f680000000800 */
[----:B------:R-:W5:Y:S04]  /*2dd0*/  LDS R40, [R51+0x1800] ;  /* 0x0018000033287984 */ /* 0x000f680000000800 */
[----:B------:R-:W5:Y:S04]  /*2de0*/  LDS R44, [R51+0x1c00] ;  /* 0x001c0000332c7984 */ /* 0x000f680000000800 */
[----:B------:R-:W5:Y:S04]  /*2df0*/  LDS R46, [R51+0x2000] ;  /* 0x00200000332e7984 */ /* 0x000f680000000800 */
[----:B------:R-:W5:Y:S04]  /*2e00*/  LDS R58, [R51+0x2400] ;  /* 0x00240000333a7984 */ /* 0x000f680000000800 */
[----:B------:R-:W5:Y:S01]  /*2e10*/  LDS R60, [R51+0x2800] ;  /* 0x00280000333c7984 */ /* 0x000f620000000800 */
[----:B0-----:R-:W-:-:S03]  /*2e20*/  IMAD.IADD R14, R15, 0x1, R14 ;  /* 0x000000010f0e7824 */ /* 0x001fc600078e020e */
[----:B------:R-:W0:Y:S01]  /*2e30*/  LDS R62, [R51+0x2c00] ;  /* 0x002c0000333e7984 */ /* 0x000e220000000800 */
[C---:B-1----:R-:W-:Y:S02]  /*2e40*/  IMAD.IADD R30, R15.reuse, 0x1, R30 ;  /* 0x000000010f1e7824 */ /* 0x042fe400078e021e */
[C---:B--2---:R-:W-:Y:S01]  /*2e50*/  IMAD.IADD R32, R15.reuse, 0x1, R32 ;  /* 0x000000010f207824 */ /* 0x044fe200078e0220 */
[----:B------:R1:W-:Y:S01]  /*2e60*/  STS [R51], R14 ;  /* 0x0000000e33007388 */ /* 0x0003e20000000800 */
[----:B---3--:R-:W-:-:S03]  /*2e70*/  IMAD.IADD R34, R15, 0x1, R34 ;  /* 0x000000010f227824 */ /* 0x008fc600078e0222 */
[----:B------:R1:W-:Y:S01]  /*2e80*/  STS [R51+0x400], R30 ;  /* 0x0004001e33007388 */ /* 0x0003e20000000800 */
[----:B----4-:R-:W-:-:S03]  /*2e90*/  IMAD.IADD R36, R15, 0x1, R36 ;  /* 0x000000010f247824 */ /* 0x010fc600078e0224 */
[----:B------:R1:W-:Y:S01]  /*2ea0*/  STS [R51+0x800], R32 ;  /* 0x0008002033007388 */ /* 0x0003e20000000800 */
[----:B-----5:R-:W-:-:S03]  /*2eb0*/  IMAD.IADD R38, R15, 0x1, R38 ;  /* 0x000000010f267824 */ /* 0x020fc600078e0226 */
[----:B------:R1:W-:Y:S01]  /*2ec0*/  STS [R51+0xc00], R34 ;  /* 0x000c002233007388 */ /* 0x0003e20000000800 */
[----:B------:R-:W-:-:S03]  /*2ed0*/  IMAD.IADD R40, R15, 0x1, R40 ;  /* 0x000000010f287824 */ /* 0x000fc600078e0228 */
        /* <DEDUP_REMOVED lines=9> */
[----:B0-----:R-:W-:-:S03]  /*2f70*/  IMAD.IADD R62, R15, 0x1, R62 ;  /* 0x000000010f3e7824 */ /* 0x001fc600078e023e */
[----:B------:R1:W-:Y:S04]  /*2f80*/  STS [R51+0x2400], R58 ;  /* 0x0024003a33007388 */ /* 0x0003e80000000800 */
[----:B------:R1:W-:Y:S04]  /*2f90*/  STS [R51+0x2800], R60 ;  /* 0x0028003c33007388 */ /* 0x0003e80000000800 */
[----:B------:R1:W-:Y:S02]  /*2fa0*/  STS [R51+0x2c00], R62 ;  /* 0x002c003e33007388 */ /* 0x0003e40000000800 */
.L_x_32:
[----:B------:R-:W-:Y:S05]  /*2fb0*/  BSYNC.RECONVERGENT B0 ;  /* 0x0000000000007941 */ /* 0x000fea0003800200 */
.L_x_31:
[----:B------:R-:W-:Y:S01]  /*2fc0*/  BAR.SYNC.DEFER_BLOCKING 0x0 ;  /* 0x0000000000007b1d */ /* 0x000fe20000010000 */
[----:B------:R-:W-:Y:S01]  /*2fd0*/  R2P PR, R28, 0x7f ;  /* 0x0000007f1c007804 */ /* 0x000fe20000000000 */
[----:B------:R-:W-:-:S04]  /*2fe0*/  IMAD.MOV.U32 R47, RZ, RZ, RZ ;  /* 0x000000ffff2f7224 */ /* 0x000fc800078e00ff */
[----:B------:R-:W-:Y:S08]  /*2ff0*/  BSSY.RECONVERGENT B0, `(.L_x_33) ;  /* 0x0000024000007945 */ /* 0x000ff00003800200 */
[----:B-1----:R-:W-:Y:S02]  /*3000*/  VOTE.ANY R14, PT, P0 ;  /* 0x00000000000e7806 */ /* 0x002fe400000e0100 */
[----:B------:R-:W-:-:S02]  /*3010*/  VOTE.ANY R29, PT, P1 ;  /* 0x00000000001d7806 */ /* 0x000fc400008e0100 */
[----:B------:R-:W-:Y:S02]  /*3020*/  @!P0 LOP3.LUT R14, RZ, R14, RZ, 0x33, !PT ;  /* 0x0000000eff0e8212 */ /* 0x000fe400078e33ff */
[----:B------:R-:W-:Y:S02]  /*3030*/  VOTE.ANY R31, PT, P2 ;  /* 0x00000000001f7806 */ /* 0x000fe400010e0100 */
[----:B------:R-:W-:Y:S02]  /*3040*/  @!P1 LOP3.LUT R29, RZ, R29, RZ, 0x33, !PT ;  /* 0x0000001dff1d9212 */ /* 0x000fe400078e33ff */
[----:B------:R-:W-:Y:S02]  /*3050*/  VOTE.ANY R33, PT, P3 ;  /* 0x0000000000217806 */ /* 0x000fe400018e0100 */
[----:B------:R-:W-:Y:S02]  /*3060*/  @!P2 LOP3.LUT R31, RZ, R31, RZ, 0x33, !PT ;  /* 0x0000001fff1fa212 */ /* 0x000fe400078e33ff */
[----:B------:R-:W-:-:S02]  /*3070*/  LOP3.LUT R14, R29, R14, RZ, 0xc0, !PT ;  /* 0x0000000e1d0e7212 */ /* 0x000fc400078ec0ff */
[----:B------:R-:W-:Y:S02]  /*3080*/  @!P3 LOP3.LUT R33, RZ, R33, RZ, 0x33, !PT ;  /* 0x00000021ff21b212 */ /* 0x000fe400078e33ff */
[----:B------:R-:W-:Y:S02]  /*3090*/  LOP3.LUT R14, R31, R14, RZ, 0xc0, !PT ;  /* 0x0000000e1f0e7212 */ /* 0x000fe400078ec0ff */
[----:B------:R-:W-:Y:S02]  /*30a0*/  VOTE.ANY R29, PT, P4 ;  /* 0x00000000001d7806 */ /* 0x000fe400020e0100 */
[----:B------:R-:W-:Y:S02]  /*30b0*/  LOP3.LUT R14, R33, R14, RZ, 0xc0, !PT ;  /* 0x0000000e210e7212 */ /* 0x000fe400078ec0ff */
[----:B------:R-:W-:Y:S02]  /*30c0*/  @!P4 LOP3.LUT R29, RZ, R29, RZ, 0x33, !PT ;  /* 0x0000001dff1dc212 */ /* 0x000fe400078e33ff */
[----:B------:R-:W-:-:S02]  /*30d0*/  VOTE.ANY R31, PT, P5 ;  /* 0x00000000001f7806 */ /* 0x000fc400028e0100 */
[----:B------:R-:W-:Y:S01]  /*30e0*/  LOP3.LUT R14, R29, R14, RZ, 0xc0, !PT ;  /* 0x0000000e1d0e7212 */ /* 0x000fe200078ec0ff */
[----:B------:R-:W-:Y:S01]  /*30f0*/  IMAD.SHL.U32 R29, R3, 0x20, RZ ;  /* 0x00000020031d7824 */ /* 0x000fe200078e00ff */
[----:B------:R-:W-:Y:S02]  /*3100*/  LOP3.LUT P0, RZ, R28, 0x80, RZ, 0xc0, !PT ;  /* 0x000000801cff7812 */ /* 0x000fe4000780c0ff */
[----:B------:R-:W-:Y:S02]  /*3110*/  @!P5 LOP3.LUT R31, RZ, R31, RZ, 0x33, !PT ;  /* 0x0000001fff1fd212 */ /* 0x000fe400078e33ff */
[----:B------:R-:W-:Y:S02]  /*3120*/  VOTE.ANY R30, PT, P6 ;  /* 0x00000000001e7806 */ /* 0x000fe400030e0100 */
[----:B------:R-:W-:Y:S02]  /*3130*/  LOP3.LUT R31, R31, R14, RZ, 0xc0, !PT ;  /* 0x0000000e1f1f7212 */ /* 0x000fe400078ec0ff */
[----:B------:R-:W1:Y:S01]  /*3140*/  S2R R14, SR_LEMASK ;  /* 0x00000000000e7919 */ /* 0x000e620000003a00 */
[----:B------:R-:W-:-:S04]  /*3150*/  @!P6 LOP3.LUT R30, RZ, R30, RZ, 0x33, !PT ;  /* 0x0000001eff1ee212 */ /* 0x000fc800078e33ff */
[----:B------:R-:W-:Y:S02]  /*3160*/  VOTE.ANY R32, PT, P0 ;  /* 0x0000000000207806 */ /* 0x000fe400000e0100 */
[----:B------:R-:W-:Y:S02]  /*3170*/  LOP3.LUT R31, R30, R31, RZ, 0xc0, !PT ;  /* 0x0000001f1e1f7212 */ /* 0x000fe400078ec0ff */
[----:B------:R-:W-:Y:S02]  /*3180*/  @!P0 LOP3.LUT R32, RZ, R32, RZ, 0x33, !PT ;  /* 0x00000020ff208212 */ /* 0x000fe400078e33ff */
[----:B------:R-:W-:Y:S02]  /*3190*/  LOP3.LUT R30, R29, 0x7c00, RZ, 0xc0, !PT ;  /* 0x00007c001d1e7812 */ /* 0x000fe400078ec0ff */
[----:B------:R-:W-:-:S03]  /*31a0*/  LOP3.LUT R31, R32, R31, RZ, 0xc0, !PT ;  /* 0x0000001f201f7212 */ /* 0x000fc600078ec0ff */
[----:B------:R-:W-:Y:S01]  /*31b0*/  IMAD.IADD R29, R7, 0x1, R30 ;  /* 0x00000001071d7824 */ /* 0x000fe200078e021e */
[----:B------:R-:W2:Y:S01]  /*31c0*/  FLO.U32 R32, R31 ;  /* 0x0000001f00207300 */ /* 0x000ea200000e0000 */
[----:B-1----:R-:W-:Y:S02]  /*31d0*/  LOP3.LUT R44, R14, R31, RZ, 0xc0, !PT ;  /* 0x0000001f0e2c7212 */ /* 0x002fe400078ec0ff */
[----:B--2---:R-:W-:-:S05]  /*31e0*/  ISETP.NE.AND P0, PT, R24, R32, PT ;  /* 0x000000201800720c */ /* 0x004fca0003f05270 */
[----:B------:R-:W1:Y:S08]  /*31f0*/  POPC R44, R44 ;  /* 0x0000002c002c7309 */ /* 0x000e700000000000 */
[----:B------:R-:W-:Y:S05]  /*3200*/  @P0 BRA `(.L_x_34) ;  /* 0x0000000000080947 */ /* 0x000fea0003800000 */
[----:B------:R-:W-:-:S06]  /*3210*/  IMAD R47, R28, 0x4, R29 ;  /* 0x000000041c2f7824 */ /* 0x000fcc00078e021d */
[----:B-1----:R2:W3:Y:S02]  /*3220*/  ATOMS.ADD R47, [R47], R44 ;  /* 0x0000002c2f2f738c */ /* 0x0024e40000000000 */
.L_x_34:
[----:B------:R-:W-:Y:S05]  /*3230*/  BSYNC.RECONVERGENT B0 ;  /* 0x0000000000007941 */ /* 0x000fea0003800200 */
.L_x_33:
[----:B------:R-:W-:Y:S01]  /*3240*/  R2P PR, R52, 0x7f ;  /* 0x0000007f34007804 */ /* 0x000fe20000000000 */
[----:B---3--:R3:W4:Y:S01]  /*3250*/  SHFL.IDX PT, R47, R47, R32, 0x1f ;  /* 0x00001f202f2f7589 */ /* 0x00872200000e0000 */
[----:B------:R-:W-:Y:S01]  /*3260*/  BSSY.RECONVERGENT B0, `(.L_x_35) ;  /* 0x0000021000007945 */ /* 0x000fe20003800200 */
[----:B------:R-:W-:-:S10]  /*3270*/  IMAD.MOV.U32 R49, RZ, RZ, RZ ;  /* 0x000000ffff317224 */ /* 0x000fd400078e00ff */
[----:B------:R-:W-:Y:S02]  /*3280*/  VOTE.ANY R28, PT, P0 ;  /* 0x00000000001c7806 */ /* 0x000fe400000e0100 */
[----:B------:R-:W-:Y:S02]  /*3290*/  VOTE.ANY R31, PT, P1 ;  /* 0x00000000001f7806 */ /* 0x000fe400008e0100 */
[----:B------:R-:W-:Y:S02]  /*32a0*/  @!P0 LOP3.LUT R28, RZ, R28, RZ, 0x33, !PT ;  /* 0x0000001cff1c8212 */ /* 0x000fe400078e33ff */
[----:B------:R-:W-:Y:S02]  /*32b0*/  VOTE.ANY R33, PT, P2 ;  /* 0x0000000000217806 */ /* 0x000fe400010e0100 */
[----:B------:R-:W-:Y:S02]  /*32c0*/  @!P1 LOP3.LUT R31, RZ, R31, RZ, 0x33, !PT ;  /* 0x0000001fff1f9212 */ /* 0x000fe400078e33ff */
[----:B------:R-:W-:-:S02]  /*32d0*/  @!P2 LOP3.LUT R33, RZ, R33, RZ, 0x33, !PT ;  /* 0x00000021ff21a212 */ /* 0x000fc400078e33ff */
[----:B------:R-:W-:Y:S02]  /*32e0*/  LOP3.LUT R28, R31, R28, RZ, 0xc0, !PT ;  /* 0x0000001c1f1c7212 */ /* 0x000fe400078ec0ff */
[----:B------:R-:W-:Y:S02]  /*32f0*/  VOTE.ANY R31, PT, P3 ;  /* 0x00000000001f7806 */ /* 0x000fe400018e0100 */
[----:B------:R-:W-:Y:S02]  /*3300*/  LOP3.LUT R28, R33, R28, RZ, 0xc0, !PT ;  /* 0x0000001c211c7212 */ /* 0x000fe400078ec0ff */
[----:B------:R-:W-:Y:S02]  /*3310*/  LOP3.LUT P0, RZ, R52, 0x80, RZ, 0xc0, !PT ;  /* 0x0000008034ff7812 */ /* 0x000fe4000780c0ff */
[----:B------:R-:W-:Y:S02]  /*3320*/  VOTE.ANY R33, PT, P4 ;  /* 0x0000000000217806 */ /* 0x000fe400020e0100 */
[----:B------:R-:W-:-:S02]  /*3330*/  @!P3 LOP3.LUT R31, RZ, R31, RZ, 0x33, !PT ;  /* 0x0000001fff1fb212 */ /* 0x000fc400078e33ff */
[----:B------:R-:W-:Y:S02]  /*3340*/  @!P4 LOP3.LUT R33, RZ, R33, RZ, 0x33, !PT ;  /* 0x00000021ff21c212 */ /* 0x000fe400078e33ff */
[----:B------:R-:W-:Y:S02]  /*3350*/  LOP3.LUT R28, R31, R28, RZ, 0xc0, !PT ;  /* 0x0000001c1f1c7212 */ /* 0x000fe400078ec0ff */
[----:B------:R-:W-:Y:S02]  /*3360*/  VOTE.ANY R31, PT, P5 ;  /* 0x00000000001f7806 */ /* 0x000fe400028e0100 */
[----:B------:R-:W-:Y:S02]  /*3370*/  LOP3.LUT R28, R33, R28, RZ, 0xc0, !PT ;  /* 0x0000001c211c7212 */ /* 0x000fe400078ec0ff */
[----:B------:R-:W-:Y:S02]  /*3380*/  VOTE.ANY R33, PT, P6 ;  /* 0x0000000000217806 */ /* 0x000fe400030e0100 */
[----:B------:R-:W-:-:S02]  /*3390*/  @!P5 LOP3.LUT R31, RZ, R31, RZ, 0x33, !PT ;  /* 0x0000001fff1fd212 */ /* 0x000fc400078e33ff */
[----:B------:R-:W-:Y:S02]  /*33a0*/  VOTE.ANY R35, PT, P0 ;  /* 0x0000000000237806 */ /* 0x000fe400000e0100 */
[----:B------:R-:W-:Y:S02]  /*33b0*/  @!P6 LOP3.LUT R33, RZ, R33, RZ, 0x33, !PT ;  /* 0x00000021ff21e212 */ /* 0x000fe400078e33ff */
[----:B------:R-:W-:Y:S02]  /*33c0*/  LOP3.LUT R28, R31, R28, RZ, 0xc0, !PT ;  /* 0x0000001c1f1c7212 */ /* 0x000fe400078ec0ff */
[----:B------:R-:W-:Y:S02]  /*33d0*/  @!P0 LOP3.LUT R35, RZ, R35, RZ, 0x33, !PT ;  /* 0x00000023ff238212 */ /* 0x000fe400078e33ff */
[----:B------:R-:W-:-:S04]  /*33e0*/  LOP3.LUT R28, R33, R28, RZ, 0xc0, !PT ;  /* 0x0000001c211c7212 */ /* 0x000fc800078ec0ff */
[----:B------:R-:W-:-:S04]  /*33f0*/  LOP3.LUT R35, R35, R28, RZ, 0xc0, !PT ;  /* 0x0000001c23237212 */ /* 0x000fc800078ec0ff */
[----:B------:R-:W5:Y:S01]  /*3400*/  FLO.U32 R30, R35 ;  /* 0x00000023001e7300 */ /* 0x000f6200000e0000 */
[----:B------:R-:W-:-:S07]  /*3410*/  LOP3.LUT R46, R14, R35, RZ, 0xc0, !PT ;  /* 0x000000230e2e7212 */ /* 0x000fce00078ec0ff */
[----:B------:R-:W0:Y:S01]  /*3420*/  POPC R46, R46 ;  /* 0x0000002e002e7309 */ /* 0x000e220000000000 */
[----:B-----5:R-:W-:-:S13]  /*3430*/  ISETP.NE.AND P0, PT, R24, R30, PT ;  /* 0x0000001e1800720c */ /* 0x020fda0003f05270 */
[----:B0--34-:R-:W-:Y:S05]  /*3440*/  @P0 BRA `(.L_x_36) ;  /* 0x0000000000080947 */ /* 0x019fea0003800000 */
[----:B------:R-:W-:-:S06]  /*3450*/  IMAD R49, R52, 0x4, R29 ;  /* 0x0000000434317824 */ /* 0x000fcc00078e021d */
[----:B------:R0:W3:Y:S02]  /*3460*/  ATOMS.ADD R49, [R49], R46 ;  /* 0x0000002e3131738c */ /* 0x0000e40000000000 */
.L_x_36:
[----:B------:R-:W-:Y:S05]  /*3470*/  BSYNC.RECONVERGENT B0 ;  /* 0x0000000000007941 */ /* 0x000fea0003800200 */
.L_x_35:
        /* <DEDUP_REMOVED lines=35> */
.L_x_38:
[----:B------:R-:W-:Y:S05]  /*36b0*/  BSYNC.RECONVERGENT B0 ;  /* 0x0000000000007941 */ /* 0x000fea0003800200 */
.L_x_37:
        /* <DEDUP_REMOVED lines=27> */
[----:B------:R-:W-:Y:S02]  /*3870*/  LOP3.LUT R35, R35, R28, RZ, 0xc0, !PT ;  /* 0x0000001c23237212 */ /* 0x000fe400078ec0ff */
[----:B------:R-:W-:Y:S02]  /*3880*/  SHF.R.U32.HI R28, RZ, UR5, R23 ;  /* 0x00000005ff1c7c19 */ /* 0x000fe40008011617 */
[----:B------:R-:W5:Y:S01]  /*3890*/  FLO.U32 R39, R35 ;  /* 0x0000002300277300 */ /* 0x000f6200000e0000 */
[----:B------:R-:W-:Y:S02]  /*38a0*/  LOP3.LUT R53, R14, R35, RZ, 0xc0, !PT ;  /* 0x000000230e357212 */ /* 0x000fe400078ec0ff */
[----:B------:R-:W-:-:S05]  /*38b0*/  LOP3.LUT R30, R28, UR4, RZ, 0x30, !PT ;  /* 0x000000041c1e7c12 */ /* 0x000fca000f8e30ff */
[----:B------:R-:W0:Y:S01]  /*38c0*/  POPC R53, R53 ;  /* 0x0000003500357309 */ /* 0x000e220000000000 */
[----:B-----5:R-:W-:-:S13]  /*38d0*/  ISETP.NE.AND P0, PT, R24, R39, PT ;  /* 0x000000271800720c */ /* 0x020fda0003f05270 */
[----:B0--34-:R-:W-:Y:S05]  /*38e0*/  @P0 BRA `(.L_x_40) ;  /* 0x0000000000080947 */ /* 0x019fea0003800000 */
[----:B------:R-:W-:-:S05]  /*38f0*/  IMAD R48, R48, 0x4, R29 ;  /* 0x0000000430307824 */ /* 0x000fca00078e021d */
[----:B------:R0:W3:Y:S02]  /*3900*/  ATOMS.ADD R56, [R48], R53 ;  /* 0x000000353038738c */ /* 0x0000e40000000000 */
.L_x_40:
[----:B------:R-:W-:Y:S05]  /*3910*/  BSYNC.RECONVERGENT B0 ;  /* 0x0000000000007941 */ /* 0x000fea0003800200 */
.L_x_39:
        /* <DEDUP_REMOVED lines=30> */
[----:B0-----:R-:W-:Y:S02]  /*3b00*/  LOP3.LUT R48, R14, R35, RZ, 0xc0, !PT ;  /* 0x000000230e307212 */ /* 0x001fe400078ec0ff */
[----:B------:R-:W-:-:S05]  /*3b10*/  LOP3.LUT R34, R28, UR4, RZ, 0x30, !PT ;  /* 0x000000041c227c12 */ /* 0x000fca000f8e30ff */
[----:B------:R-:W0:Y:S01]  /*3b20*/  POPC R48, R48 ;  /* 0x0000003000307309 */ /* 0x000e220000000000 */
[----:B-----5:R-:W-:-:S13]  /*3b30*/  ISETP.NE.AND P0, PT, R24, R32, PT ;  /* 0x000000201800720c */ /* 0x020fda0003f05270 */
[----:B0--34-:R-:W-:Y:S05]  /*3b40*/  @P0 BRA `(.L_x_42) ;  /* 0x0000000000080947 */ /* 0x019fea0003800000 */
[----:B------:R-:W-:-:S06]  /*3b50*/  IMAD R45, R30, 0x4, R29 ;  /* 0x000000041e2d7824 */ /* 0x000fcc00078e021d */
[----:B------:R0:W3:Y:S02]  /*3b60*/  ATOMS.ADD R45, [R45], R48 ;  /* 0x000000302d2d738c */ /* 0x0000e40000000000 */
.L_x_42:
[----:B------:R-:W-:Y:S05]  /*3b70*/  BSYNC.RECONVERGENT B0 ;  /* 0x0000000000007941 */ /* 0x000fea0003800200 */
.L_x_41:
        /* <DEDUP_REMOVED lines=35> */
[----:B------:R-:W-:-:S06]  /*3db0*/  IMAD R36, R34, 0x4, R29 ;  /* 0x0000000422247824 */ /* 0x000fcc00078e021d */
[----:B------:R0:W3:Y:S02]  /*3dc0*/  ATOMS.ADD R36, [R36], R37 ;  /* 0x000000252424738c */ /* 0x0000e40000000000 */
.L_x_44:
[----:B------:R-:W-:Y:S05]  /*3dd0*/  BSYNC.RECONVERGENT B0 ;  /* 0x0000000000007941 */ /* 0x000fea0003800200 */
.L_x_43:
        /* <DEDUP_REMOVED lines=37> */
.L_x_46:
[----:B------:R-:W-:Y:S05]  /*4030*/  BSYNC.RECONVERGENT B0 ;  /* 0x0000000000007941 */ /* 0x000fea0003800200 */
.L_x_45:
        /* <DEDUP_REMOVED lines=37> */
.L_x_48:
[----:B------:R-:W-:Y:S05]  /*4290*/  BSYNC.RECONVERGENT B0 ;  /* 0x0000000000007941 */ /* 0x000fea0003800200 */
.L_x_47:
[----:B------:R-:W-:Y:S01]  /*42a0*/  R2P PR, R40, 0x7f ;  /* 0x0000007f28007804 */ /* 0x000fe20000000000 */
[----:B---3--:R3:W4:Y:S01]  /*42b0*/  SHFL.IDX PT, R32, R32, R55, 0x1f ;  /* 0x00001f3720207589 */ /* 0x00872200000e0000 */
[----:B------:R-:W-:Y:S01]  /*42c0*/  SHF.R.U32.HI R38, RZ, UR5, R12 ;  /* 0x00000005ff267c19 */ /* 0x000fe2000801160c */
[----:B------:R-:W-:Y:S01]  /*42d0*/  BSSY.RECONVERGENT B0, `(.L_x_49) ;  /* 0x0000022000007945 */ /* 0x000fe20003800200 */
[----:B------:R-:W-:Y:S02]  /*42e0*/  IMAD.MOV.U32 R30, RZ, RZ, RZ ;  /* 0x000000ffff1e7224 */ /* 0x000fe400078e00ff */
[----:B------:R-:W-:-:S07]  /*42f0*/  LOP3.LUT R38, R38, UR4, RZ, 0x30, !PT ;  /* 0x0000000426267c12 */ /* 0x000fce000f8e30ff */
        /* <DEDUP_REMOVED lines=31> */
.L_x_50:
[----:B------:R-:W-:Y:S05]  /*44f0*/  BSYNC.RECONVERGENT B0 ;  /* 0x0000000000007941 */ /* 0x000fea0003800200 */
.L_x_49:
        /* <DEDUP_REMOVED lines=9> */
[----:B------:R-:W-:Y:S02]  /*4590*/  @!P1 LOP3.LUT R39, RZ, R39, RZ, 0x33, !PT ;  /* 0x00000027ff279212 */ /* 0x000fe400078e33ff */
[----:B------:R-:W-:Y:S02]  /*45a0*/  VOTE.ANY R55, PT, P2 ;  /* 0x0000000000377806 */ /* 0x000fe400010e0100 */
[----:B------:R-:W-:-:S02]  /*45b0*/  LOP3.LUT R28, R39, R28, RZ, 0xc0, !PT ;  /* 0x0000001c271c7212 */ /* 0x000fc400078ec0ff */
[----:B------:R-:W-:Y:S02]  /*45c0*/  VOTE.ANY R39, PT, P3 ;  /* 0x0000000000277806 */ /* 0x000fe400018e0100 */
[----:B------:R-:W-:Y:S02]  /*45d0*/  @!P2 LOP3.LUT R55, RZ, R55, RZ, 0x33, !PT ;  /* 0x00000037ff37a212 */ /* 0x000fe400078e33ff */
[----:B------:R-:W-:Y:S02]  /*45e0*/  @!P3 LOP3.LUT R39, RZ, R39, RZ, 0x33, !PT ;  /* 0x00000027ff27b212 */ /* 0x000fe400078e33ff */
[----:B------:R-:W-:Y:S02]  /*45f0*/  LOP3.LUT R28, R55, R28, RZ, 0xc0, !PT ;  /* 0x0000001c371c7212 */ /* 0x000fe400078ec0ff */
[----:B------:R-:W-:Y:S02]  /*4600*/  LOP3.LUT P0, RZ, R38, 0x80, RZ, 0xc0, !PT ;  /* 0x0000008026ff7812 */ /* 0x000fe4000780c0ff */
[----:B------:R-:W-:-:S02]  /*4610*/  VOTE.ANY R55, PT, P4 ;  /* 0x0000000000377806 */ /* 0x000fc400020e0100 */
[----:B------:R-:W-:Y:S02]  /*4620*/  LOP3.LUT R28, R39, R28, RZ, 0xc0, !PT ;  /* 0x0000001c271c7212 */ /* 0x000fe400078ec0ff */
[----:B------:R-:W-:Y:S02]  /*4630*/  VOTE.ANY R39, PT, P5 ;  /* 0x0000000000277806 */ /* 0x000fe400028e0100 */
[----:B------:R-:W-:Y:S02]  /*4640*/  @!P4 LOP3.LUT R55, RZ, R55, RZ, 0x33, !PT ;  /* 0x00000037ff37c212 */ /* 0x000fe400078e33ff */
[----:B------:R-:W-:Y:S02]  /*4650*/  @!P5 LOP3.LUT R39, RZ, R39, RZ, 0x33, !PT ;  /* 0x00000027ff27d212 */ /* 0x000fe400078e33ff */
[----:B------:R-:W-:Y:S02]  /*4660*/  LOP3.LUT R28, R55, R28, RZ, 0xc0, !PT ;  /* 0x0000001c371c7212 */ /* 0x000fe400078ec0ff */
[----:B------:R-:W-:-:S02]  /*4670*/  VOTE.ANY R55, PT, P6 ;  /* 0x0000000000377806 */ /* 0x000fc400030e0100 */
[----:B------:R-:W-:Y:S02]  /*4680*/  LOP3.LUT R28, R39, R28, RZ, 0xc0, !PT ;  /* 0x0000001c271c7212 */ /* 0x000fe400078ec0ff */
[----:B------:R-:W-:Y:S02]  /*4690*/  VOTE.ANY R39, PT, P0 ;  /* 0x0000000000277806 */ /* 0x000fe400000e0100 */
[----:B------:R-:W-:Y:S02]  /*46a0*/  @!P6 LOP3.LUT R55, RZ, R55, RZ, 0x33, !PT ;  /* 0x00000037ff37e212 */ /* 0x000fe400078e33ff */
        /* <DEDUP_REMOVED lines=8> */
[----:B------:R-:W-:-:S05]  /*4730*/  IMAD R43, R38, 0x4, R29 ;  /* 0x00000004262b7824 */ /* 0x000fca00078e021d */
[----:B------:R0:W3:Y:S02]  /*4740*/  ATOMS.ADD R60, [R43], R28 ;  /* 0x0000001c2b3c738c */ /* 0x0000e40000000000 */
.L_x_52:
[----:B------:R-:W-:Y:S05]  /*4750*/  BSYNC.RECONVERGENT B0 ;  /* 0x0000000000007941 */ /* 0x000fea0003800200 */
.L_x_51:
[----:B------:R-:W-:Y:S01]  /*4760*/  R2P PR, R40, 0x7f ;  /* 0x0000007f28007804 */ /* 0x000fe20000000000 */
[----:B---3--:R3:W4:Y:S01]  /*4770*/  SHFL.IDX PT, R39, R60, R39, 0x1f ;  /* 0x00001f273c277589 */ /* 0x00872200000e0000 */
[----:B------:R-:W-:Y:S01]  /*4780*/  SHF.R.U32.HI R58, RZ, UR5, R16 ;  /* 0x00000005ff3a7c19 */ /* 0x000fe20008011610 */
[----:B------:R-:W-:Y:S01]  /*4790*/  BSSY.RECONVERGENT B0, `(.L_x_53) ;  /* 0x0000022000007945 */ /* 0x000fe20003800200 */
[----:B------:R-:W-:Y:S02]  /*47a0*/  IMAD.MOV.U32 R64, RZ, RZ, RZ ;  /* 0x000000ffff407224 */ /* 0x000fe400078e00ff */
[----:B------:R-:W-:-:S07]  /*47b0*/  LOP3.LUT R58, R58, UR4, RZ, 0x30, !PT ;  /* 0x000000043a3a7c12 */ /* 0x000fce000f8e30ff */
[----:B------:R-:W-:Y:S02]  /*47c0*/  VOTE.ANY R38, PT, P0 ;  /* 0x0000000000267806 */ /* 0x000fe400000e0100 */
[----:B0-----:R-:W-:Y:S02]  /*47d0*/  VOTE.ANY R43, PT, P1 ;  /* 0x00000000002b7806 */ /* 0x001fe400008e0100 */
[----:B------:R-:W-:Y:S02]  /*47e0*/  @!P0 LOP3.LUT R38, RZ, R38, RZ, 0x33, !PT ;  /* 0x00000026ff268212 */ /* 0x000fe400078e33ff */
[----:B------:R-:W-:Y:S02]  /*47f0*/  @!P1 LOP3.LUT R43, RZ, R43, RZ, 0x33, !PT ;  /* 0x0000002bff2b9212 */ /* 0x000fe400078e33ff */
[----:B------:R-:W-:Y:S02]  /*4800*/  LOP3.LUT P0, RZ, R40, 0x80, RZ, 0xc0, !PT ;  /* 0x0000008028ff7812 */ /* 0x000fe4000780c0ff */
[----:B------:R-:W-:-:S02]  /*4810*/  LOP3.LUT R38, R43, R38, RZ, 0xc0, !PT ;  /* 0x000000262b267212 */ /* 0x000fc400078ec0ff */
[----:B------:R-:W-:-:S04]  /*4820*/  VOTE.ANY R43, PT, P2 ;  /* 0x00000000002b7806 */ /* 0x000fc800010e0100 */
[----:B------:R-:W-:-:S04]  /*4830*/  @!P2 LOP3.LUT R43, RZ, R43, RZ, 0x33, !PT ;  /* 0x0000002bff2ba212 */ /* 0x000fc800078e33ff */
[----:B------:R-:W-:Y:S02]  /*4840*/  LOP3.LUT R38, R43, R38, RZ, 0xc0, !PT ;  /* 0x000000262b267212 */ /* 0x000fe400078ec0ff */
        /* <DEDUP_REMOVED lines=14> */
[----:B------:R-:W-:-:S04]  /*4930*/  LOP3.LUT R55, R43, R38, RZ, 0xc0, !PT ;  /* 0x000000262b377212 */ /* 0x000fc800078ec0ff */
[----:B------:R-:W0:Y:S01]  /*4940*/  FLO.U32 R43, R55 ;  /* 0x00000037002b7300 */ /* 0x000e2200000e0000 */
[----:B------:R-:W-:-:S07]  /*4950*/  LOP3.LUT R38, R14, R55, RZ, 0xc0, !PT ;  /* 0x000000370e267212 */ /* 0x000fce00078ec0ff */
[----:B------:R-:W1:Y:S01]  /*4960*/  POPC R38, R38 ;  /* 0x0000002600267309 */ /* 0x000e620000000000 */
[----:B0-----:R-:W-:-:S13]  /*4970*/  ISETP.NE.AND P0, PT, R24, R43, PT ;  /* 0x0000002b1800720c */ /* 0x001fda0003f05270 */
[----:B-1-34-:R-:W-:Y:S05]  /*4980*/  @P0 BRA `(.L_x_54) ;  /* 0x0000000000080947 */ /* 0x01afea0003800000 */
[----:B------:R-:W-:-:S05]  /*4990*/  IMAD R55, R40, 0x4, R29 ;  /* 0x0000000428377824 */ /* 0x000fca00078e021d */
[----:B------:R0:W1:Y:S02]  /*49a0*/  ATOMS.ADD R64, [R55], R38 ;  /* 0x000000263740738c */ /* 0x0000640000000000 */
.L_x_54:
[----:B------:R-:W-:Y:S05]  /*49b0*/  BSYNC.RECONVERGENT B0 ;  /* 0x0000000000007941 */ /* 0x000fea0003800200 */
.L_x_53:
[----:B------:R-:W-:Y:S01]  /*49c0*/  R2P PR, R58, 0x7f ;  /* 0x0000007f3a007804 */ /* 0x000fe20000000000 */
[----:B-1----:R1:W3:Y:S01]  /*49d0*/  SHFL.IDX PT, R43, R64, R43, 0x1f ;  /* 0x00001f2b402b7589 */ /* 0x0022e200000e0000 */
        /* <DEDUP_REMOVED lines=30> */
[----:B------:R-:W4:Y:S01]  /*4bc0*/  POPC R40, R40 ;  /* 0x0000002800287309 */ /* 0x000f220000000000 */
[----:B0-----:R-:W-:-:S13]  /*4bd0*/  ISETP.NE.AND P0, PT, R24, R55, PT ;  /* 0x000000371800720c */ /* 0x001fda0003f05270 */
[----:B-1-34-:R-:W-:Y:S05]  /*4be0*/  @P0 BRA `(.L_x_56) ;  /* 0x0000000000080947 */ /* 0x01afea0003800000 */
[----:B------:R-:W-:-:S05]  /*4bf0*/  IMAD R59, R58, 0x4, R29 ;  /* 0x000000043a3b7824 */ /* 0x000fca00078e021d */
[----:B------:R0:W1:Y:S02]  /*4c00*/  ATOMS.ADD R62, [R59], R40 ;  /* 0x000000283b3e738c */ /* 0x0000640000000000 */
.L_x_56:
[----:B------:R-:W-:Y:S05]  /*4c10*/  BSYNC.RECONVERGENT B0 ;  /* 0x0000000000007941 */ /* 0x000fea0003800200 */
.L_x_55:
[----:B------:R-:W-:Y:S01]  /*4c20*/  R2P PR, R60, 0x7f ;  /* 0x0000007f3c007804 */ /* 0x000fe20000000000 */
[----:B--2---:R-:W-:Y:S01]  /*4c30*/  IMAD.IADD R44, R44, 0x1, R47 ;  /* 0x000000012c2c7824 */ /* 0x004fe200078e022f */
[----:B------:R-:W-:Y:S01]  /*4c40*/  BSSY.RECONVERGENT B0, `(.L_x_57) ;  /* 0x0000025000007945 */ /* 0x000fe20003800200 */
[----:B------:R-:W-:Y:S02]  /*4c50*/  IMAD.IADD R46, R46, 0x1, R49 ;  /* 0x000000012e2e7824 */ /* 0x000fe400078e0231 */
[----:B-1----:R1:W2:Y:S01]  /*4c60*/  SHFL.IDX PT, R49, R62, R55, 0x1f ;  /* 0x00001f373e317589 */ /* 0x0022a200000e0000 */
[----:B------:R-:W-:-:S07]  /*4c70*/  IMAD.MOV.U32 R64, RZ, RZ, RZ ;  /* 0x000000ffff407224 */ /* 0x000fce00078e00ff */
[----:B------:R-:W-:Y:S02]  /*4c80*/  VOTE.ANY R58, PT, P0 ;  /* 0x00000000003a7806 */ /* 0x000fe400000e0100 */
[----:B------:R-:W-:Y:S02]  /*4c90*/  VOTE.ANY R47, PT, P1 ;  /* 0x00000000002f7806 */ /* 0x000fe400008e0100 */
        /* <DEDUP_REMOVED lines=22> */
[----:B------:R-:W-:Y:S02]  /*4e00*/  SHF.R.U32.HI R58, RZ, UR5, R6 ;  /* 0x00000005ff3a7c19 */ /* 0x000fe40008011606 */
[----:B0-----:R-:W0:Y:S01]  /*4e10*/  FLO.U32 R59, R61 ;  /* 0x0000003d003b7300 */ /* 0x001e2200000e0000 */
[----:B------:R-:W-:Y:S02]  /*4e20*/  LOP3.LUT R47, R14, R61, RZ, 0xc0, !PT ;  /* 0x0000003d0e2f7212 */ /* 0x000fe400078ec0ff */
[----:B------:R-:W-:-:S05]  /*4e30*/  LOP3.LUT R58, R58, UR4, RZ, 0x30, !PT ;  /* 0x000000043a3a7c12 */ /* 0x000fca000f8e30ff */
[----:B------:R-:W3:Y:S01]  /*4e40*/  POPC R47, R47 ;  /* 0x0000002f002f7309 */ /* 0x000ee20000000000 */
[----:B0-----:R-:W-:-:S13]  /*4e50*/  ISETP.NE.AND P0, PT, R24, R59, PT ;  /* 0x0000003b1800720c */ /* 0x001fda0003f05270 */
[----:B-123--:R-:W-:Y:S05]  /*4e60*/  @P0 BRA `(.L_x_58) ;  /* 0x0000000000080947 */ /* 0x00efea0003800000 */
[----:B------:R-:W-:-:S05]  /*4e70*/  IMAD R60, R60, 0x4, R29 ;  /* 0x000000043c3c7824 */ /* 0x000fca00078e021d */
[----:B------:R0:W1:Y:S02]  /*4e80*/  ATOMS.ADD R64, [R60], R47 ;  /* 0x0000002f3c40738c */ /* 0x0000640000000000 */
.L_x_58:
[----:B------:R-:W-:Y:S05]  /*4e90*/  BSYNC.RECONVERGENT B0 ;  /* 0x0000000000007941 */ /* 0x000fea0003800200 */
.L_x_57:
[----:B------:R-:W-:Y:S01]  /*4ea0*/  R2P PR, R58, 0x7f ;  /* 0x0000007f3a007804 */ /* 0x000fe20000000000 */
[----:B------:R-:W-:Y:S01]  /*4eb0*/  IMAD.IADD R52, R51, 0x1, R52 ;  /* 0x0000000133347824 */ /* 0x000fe200078e0234 */
[----:B-1----:R1:W2:Y:S01]  /*4ec0*/  SHFL.IDX PT, R64, R64, R59, 0x1f ;  /* 0x00001f3b40407589 */ /* 0x0022a200000e0000 */
[----:B------:R-:W-:Y:S01]  /*4ed0*/  BSSY.RECONVERGENT B0, `(.L_x_59) ;  /* 0x0000024000007945 */ /* 0x000fe20003800200 */
[----:B------:R-:W-:Y:S02]  /*4ee0*/  IMAD.IADD R56, R53, 0x1, R56 ;  /* 0x0000000135387824 */ /* 0x000fe400078e0238 */
[----:B------:R-:W-:-:S07]  /*4ef0*/  IMAD.MOV.U32 R62, RZ, RZ, RZ ;  /* 0x000000ffff3e7224 */ /* 0x000fce00078e00ff */
        /* <DEDUP_REMOVED lines=25> */
[----:B------:R-:W0:Y:S01]  /*5090*/  FLO.U32 R55, R61 ;  /* 0x0000003d00377300 */ /* 0x000e2200000e0000 */
[----:B------:R-:W-:Y:S02]  /*50a0*/  LOP3.LUT R51, R14, R61, RZ, 0xc0, !PT ;  /* 0x0000003d0e337212 */ /* 0x000fe400078ec0ff */
[----:B------:R-:W-:-:S05]  /*50b0*/  LOP3.LUT R60, R60, UR4, RZ, 0x30, !PT ;  /* 0x000000043c3c7c12 */ /* 0x000fca000f8e30ff */
[----:B------:R-:W3:Y:S01]  /*50c0*/  POPC R51, R51 ;  /* 0x0000003300337309 */ /* 0x000ee20000000000 */
[----:B0-----:R-:W-:-:S13]  /*50d0*/  ISETP.NE.AND P0, PT, R24, R55, PT ;  /* 0x000000371800720c */ /* 0x001fda0003f05270 */
[----:B-123--:R-:W-:Y:S05]  /*50e0*/  @P0 BRA `(.L_x_60) ;  /* 0x0000000000080947 */ /* 0x00efea0003800000 */
[----:B------:R-:W-:-:S05]  /*50f0*/  IMAD R58, R58, 0x4, R29 ;  /* 0x000000043a3a7824 */ /* 0x000fca00078e021d */
[----:B------:R0:W1:Y:S02]  /*5100*/  ATOMS.ADD R62, [R58], R51 ;  /* 0x000000333a3e738c */ /* 0x0000640000000000 */
.L_x_60:
[----:B------:R-:W-:Y:S05]  /*5110*/  BSYNC.RECONVERGENT B0 ;  /* 0x0000000000007941 */ /* 0x000fea0003800200 */
.L_x_59:
[----:B------:R-:W-:Y:S01]  /*5120*/  R2P PR, R60, 0x7f ;  /* 0x0000007f3c007804 */ /* 0x000fe20000000000 */
[----:B------:R-:W-:Y:S01]  /*5130*/  IMAD.IADD R48, R48, 0x1, R45 ;  /* 0x0000000130307824 */ /* 0x000fe200078e022d */
[----:B-1----:R1:W2:Y:S01]  /*5140*/  SHFL.IDX PT, R62, R62, R55, 0x1f ;  /* 0x00001f373e3e7589 */ /* 0x0022a200000e0000 */
[----:B------:R-:W-:Y:S01]  /*5150*/  BSSY.RECONVERGENT B0, `(.L_x_61) ;  /* 0x0000024000007945 */ /* 0x000fe20003800200 */
[----:B------:R-:W-:-:S09]  /*5160*/  IMAD.MOV.U32 R66, RZ, RZ, RZ ;  /* 0x000000ffff427224 */ /* 0x000fd200078e00ff */
        /* <DEDUP_REMOVED lines=23> */
[----:B------:R-:W-:Y:S01]  /*52e0*/  LOP3.LUT R53, R58, R53, RZ, 0xc0, !PT ;  /* 0x000000353a357212 */ /* 0x000fe200078ec0ff */
[----:B------:R-:W-:Y:S01]  /*52f0*/  IMAD.IADD R58, R37, 0x1, R36 ;  /* 0x00000001253a7824 */ /* 0x000fe200078e0224 */
        /* <DEDUP_REMOVED lines=9> */
.L_x_62:
[----:B------:R-:W-:Y:S05]  /*5390*/  BSYNC.RECONVERGENT B0 ;  /* 0x0000000000007941 */ /* 0x000fea0003800200 */
.L_x_61:
[----:B------:R-:W-:Y:S01]  /*53a0*/  R2P PR, R36, 0x7f ;  /* 0x0000007f24007804 */ /* 0x000fe20000000000 */
[----:B------:R-:W-:Y:S01]  /*53b0*/  IMAD.IADD R34, R35, 0x1, R34 ;  /* 0x0000000123227824 */ /* 0x000fe200078e0222 */
[----:B------:R-:W-:Y:S01]  /*53c0*/  BSSY.RECONVERGENT B0, `(.L_x_63) ;  /* 0x0000022000007945 */ /* 0x000fe20003800200 */
[----:B------:R-:W-:-:S10]  /*53d0*/  IMAD.MOV.U32 R55, RZ, RZ, RZ ;  /* 0x000000ffff377224 */ /* 0x000fd400078e00ff */
        /* <DEDUP_REMOVED lines=24> */
[----:B-1----:R0:W1:Y:S02]  /*5560*/  SHFL.IDX PT, R60, R66, R45, 0x1f ;  /* 0x00001f2d423c7589 */ /* 0x00206400000e0000 */
[----:B------:R-:W2:Y:S01]  /*5570*/  FLO.U32 R59, R53 ;  /* 0x00000035003b7300 */ /* 0x000ea200000e0000 */
[----:B------:R-:W-:-:S07]  /*5580*/  LOP3.LUT R35, R14, R53, RZ, 0xc0, !PT ;  /* 0x000000350e237212 */ /* 0x000fce00078ec0ff */
[----:B------:R-:W3:Y:S01]  /*5590*/  POPC R35, R35 ;  /* 0x0000002300237309 */ /* 0x000ee20000000000 */
[----:B--2---:R-:W-:-:S13]  /*55a0*/  ISETP.NE.AND P0, PT, R24, R59, PT ;  /* 0x0000003b1800720c */ /* 0x004fda0003f05270 */
[----:B01-3--:R-:W-:Y:S05]  /*55b0*/  @P0 BRA `(.L_x_64) ;  /* 0x0000000000080947 */ /* 0x00bfea0003800000 */
[----:B------:R-:W-:-:S05]  /*55c0*/  IMAD R36, R36, 0x4, R29 ;  /* 0x0000000424247824 */ /* 0x000fca00078e021d */
[----:B------:R0:W1:Y:S02]  /*55d0*/  ATOMS.ADD R55, [R36], R35 ;  /* 0x000000232437738c */ /* 0x0000640000000000 */
.L_x_64:
[----:B------:R-:W-:Y:S05]  /*55e0*/  BSYNC.RECONVERGENT B0 ;  /* 0x0000000000007941 */ /* 0x000fea0003800200 */
.L_x_63:
[----:B------:R-:W-:Y:S01]  /*55f0*/  R2P PR, R26, 0x7f ;  /* 0x0000007f1a007804 */ /* 0x000fe20000000000 */
[----:B01----:R0:W1:Y:S01]  /*5600*/  SHFL.IDX PT, R36, R55, R59, 0x1f ;  /* 0x00001f3b37247589 */ /* 0x00306200000e0000 */
[----:B------:R-:W-:Y:S11]  /*5610*/  BSSY.RECONVERGENT B0, `(.L_x_65) ;  /* 0x0000021000007945 */ /* 0x000ff60003800200 */
[----:B------:R-:W-:-:S02]  /*5620*/  VOTE.ANY R45, PT, P0 ;  /* 0x00000000002d7806 */ /* 0x000fc400000e0100 */
[----:B------:R-:W-:Y:S02]  /*5630*/  VOTE.ANY R66, PT, P1 ;  /* 0x0000000000427806 */ /* 0x000fe400008e0100 */
[----:B------:R-:W-:Y:S02]  /*5640*/  @!P0 LOP3.LUT R45, RZ, R45, RZ, 0x33, !PT ;  /* 0x0000002dff2d8212 */ /* 0x000fe400078e33ff */
[----:B------:R-:W-:Y:S02]  /*5650*/  @!P1 LOP3.LUT R66, RZ, R66, RZ, 0x33, !PT ;  /* 0x00000042ff429212 */ /* 0x000fe400078e33ff */
[----:B------:R-:W-:Y:S02]  /*5660*/  LOP3.LUT P0, RZ, R26, 0x80, RZ, 0xc0, !PT ;  /* 0x000000801aff7812 */ /* 0x000fe4000780c0ff */
        /* <DEDUP_REMOVED lines=19> */
[----:B------:R-:W2:Y:S01]  /*57a0*/  FLO.U32 R53, R45 ;  /* 0x0000002d00357300 */ /* 0x000ea200000e0000 */
[----:B------:R-:W-:-:S07]  /*57b0*/  LOP3.LUT R14, R14, R45, RZ, 0xc0, !PT ;  /* 0x0000002d0e0e7212 */ /* 0x000fce00078ec0ff */
[----:B0-----:R0:W3:Y:S01]  /*57c0*/  POPC R55, R14 ;  /* 0x0000000e00377309 */ /* 0x0010e20000000000 */
[----:B--2---:R-:W-:Y:S01]  /*57d0*/  ISETP.NE.AND P0, PT, R24, R53, PT ;  /* 0x000000351800720c */ /* 0x004fe20003f05270 */
[----:B------:R-:W-:-:S12]  /*57e0*/  IMAD.MOV.U32 R24, RZ, RZ, RZ ;  /* 0x000000ffff187224 */ /* 0x000fd800078e00ff */
[----:B01-3--:R-:W-:Y:S05]  /*57f0*/  @P0 BRA `(.L_x_66) ;  /* 0x0000000000080947 */ /* 0x00bfea0003800000 */
[----:B------:R-:W-:-:S06]  /*5800*/  IMAD R24, R26, 0x4, R29 ;  /* 0x000000041a187824 */ /* 0x000fcc00078e021d */
[----:B------:R0:W1:Y:S02]  /*5810*/  ATOMS.ADD R24, [R24], R55 ;  /* 0x000000371818738c */ /* 0x0000640000000000 */
.L_x_66:
[----:B------:R-:W-:Y:S05]  /*5820*/  BSYNC.RECONVERGENT B0 ;  /* 0x0000000000007941 */ /* 0x000fea0003800200 */
.L_x_65:
[----:B------:R-:W-:Y:S01]  /*5830*/  BAR.SYNC.DEFER_BLOCKING 0x0 ;  /* 0x0000000000007b1d */ /* 0x000fe20000010000 */
[----:B------:R-:W-:Y:S01]  /*5840*/  IMAD.IADD R26, R40, 0x1, R49 ;  /* 0x00000001281a7824 */ /* 0x000fe200078e0231 */
[----:B------:R-:W-:Y:S01]  /*5850*/  ISETP.NE.AND P0, PT, R50, RZ, PT ;  /* 0x000000ff3200720c */ /* 0x000fe20003f05270 */
[----:B------:R-:W-:Y:S02]  /*5860*/  IMAD.IADD R28, R28, 0x1, R39 ;  /* 0x000000011c1c7824 */ /* 0x000fe400078e0227 */
[----:B------:R-:W-:Y:S01]  /*5870*/  IMAD R40, R44, 0x4, R7 ;  /* 0x000000042c287824 */ /* 0x000fe200078e0207 */
[----:B------:R-:W-:Y:S01]  /*5880*/  BSSY B1, `(.L_x_67) ;  /* 0x000005c000017945 */ /* 0x000fe20003800000 */
[----:B------:R-:W-:Y:S01]  /*5890*/  IMAD.IADD R14, R38, 0x1, R43 ;  /* 0x00000001260e7824 */ /* 0x000fe200078e022b */
[----:B-1----:R-:W1:Y:S01]  /*58a0*/  SHFL.IDX PT, R24, R24, R53, 0x1f ;  /* 0x00001f3518187589 */ /* 0x002e6200000e0000 */
[----:B------:R-:W-:Y:S02]  /*58b0*/  IMAD R39, R46, 0x4, R7 ;  /* 0x000000042e277824 */ /* 0x000fe400078e0207 */
[----:B------:R-:W-:-:S02]  /*58c0*/  IMAD.IADD R60, R37, 0x1, R60 ;  /* 0x00000001253c7824 */ /* 0x000fc400078e023c */
[--C-:B------:R-:W-:Y:S02]  /*58d0*/  IMAD R38, R52, 0x4, R7.reuse ;  /* 0x0000000434267824 */ /* 0x100fe400078e0207 */
[----:B------:R-:W-:Y:S02]  /*58e0*/  IMAD.IADD R32, R33, 0x1, R32 ;  /* 0x0000000121207824 */ /* 0x000fe400078e0220 */
[----:B------:R-:W-:Y:S02]  /*58f0*/  IMAD.IADD R44, R35, 0x1, R36 ;  /* 0x00000001232c7824 */ /* 0x000fe400078e0224 */
[--C-:B------:R-:W-:Y:S02]  /*5900*/  IMAD R37, R56, 0x4, R7.reuse ;  /* 0x0000000438257824 */ /* 0x100fe400078e0207 */
[----:B------:R-:W-:Y:S02]  /*5910*/  IMAD.IADD R30, R31, 0x1, R30 ;  /* 0x000000011f1e7824 */ /* 0x000fe400078e021e */
[--C-:B------:R-:W-:Y:S01]  /*5920*/  IMAD R36, R48, 0x4, R7.reuse ;  /* 0x0000000430247824 */ /* 0x100fe200078e0207 */
[----:B------:R2:W-:Y:S01]  /*5930*/  STS [R40+-0x4], R27 ;  /* 0xfffffc1b28007388 */ /* 0x0005e20000000800 */
[----:B------:R-:W-:-:S02]  /*5940*/  IMAD R35, R58, 0x4, R7 ;  /* 0x000000043a237824 */ /* 0x000fc400078e0207 */
[--C-:B------:R-:W-:Y:S01]  /*5950*/  IMAD R34, R34, 0x4, R7.reuse ;  /* 0x0000000422227824 */ /* 0x100fe200078e0207 */
[----:B------:R-:W-:Y:S01]  /*5960*/  STS [R39+-0x4], R22 ;  /* 0xfffffc1627007388 */ /* 0x000fe20000000800 */
[--C-:B------:R-:W-:Y:S02]  /*5970*/  IMAD R33, R32, 0x4, R7.reuse ;  /* 0x0000000420217824 */ /* 0x100fe400078e0207 */
[----:B------:R-:W-:Y:S01]  /*5980*/  IMAD.IADD R64, R47, 0x1, R64 ;  /* 0x000000012f407824 */ /* 0x000fe200078e0240 */
[----:B------:R-:W-:Y:S01]  /*5990*/  STS [R38+-0x4], R21 ;  /* 0xfffffc1526007388 */ /* 0x000fe20000000800 */
[--C-:B------:R-:W-:Y:S02]  /*59a0*/  IMAD R32, R30, 0x4, R7.reuse ;  /* 0x000000041e207824 */ /* 0x100fe400078e0207 */
[----:B------:R-:W-:Y:S01]  /*59b0*/  IMAD.IADD R62, R51, 0x1, R62 ;  /* 0x00000001333e7824 */ /* 0x000fe200078e023e */
[----:B------:R-:W-:Y:S01]  /*59c0*/  STS [R37+-0x4], R18 ;  /* 0xfffffc1225007388 */ /* 0x000fe20000000800 */
[----:B------:R-:W-:-:S02]  /*59d0*/  IMAD R31, R28, 0x4, R7 ;  /* 0x000000041c1f7824 */ /* 0x000fc400078e0207 */
[--C-:B------:R-:W-:Y:S01]  /*59e0*/  IMAD R30, R14, 0x4, R7.reuse ;  /* 0x000000040e1e7824 */ /* 0x100fe200078e0207 */
[----:B------:R-:W-:Y:S01]  /*59f0*/  STS [R36+-0x4], R23 ;  /* 0xfffffc1724007388 */ /* 0x000fe20000000800 */
[--C-:B------:R-:W-:Y:S02]  /*5a00*/  IMAD R29, R26, 0x4, R7.reuse ;  /* 0x000000041a1d7824 */ /* 0x100fe400078e0207 */
[----:B-1----:R-:W-:Y:S01]  /*5a10*/  IMAD.IADD R24, R55, 0x1, R24 ;  /* 0x0000000137187824 */ /* 0x002fe200078e0218 */
[----:B------:R-:W-:Y:S01]  /*5a20*/  STS [R35+-0x4], R20 ;  /* 0xfffffc1423007388 */ /* 0x000fe20000000800 */
[--C-:B------:R-:W-:Y:S02]  /*5a30*/  IMAD R28, R64, 0x4, R7.reuse ;  /* 0x00000004401c7824 */ /* 0x100fe400078e0207 */
[--C-:B--2---:R-:W-:Y:S01]  /*5a40*/  IMAD R27, R62, 0x4, R7.reuse ;  /* 0x000000043e1b7824 */ /* 0x104fe200078e0207 */
[----:B------:R1:W-:Y:S01]  /*5a50*/  STS [R34+-0x4], R25 ;  /* 0xfffffc1922007388 */ /* 0x0003e20000000800 */
[----:B------:R-:W-:-:S02]  /*5a60*/  IMAD R26, R60, 0x4, R7 ;  /* 0x000000043c1a7824 */ /* 0x000fc400078e0207 */
[--C-:B------:R-:W-:Y:S01]  /*5a70*/  IMAD R24, R24, 0x4, R7.reuse ;  /* 0x0000000418187824 */ /* 0x100fe200078e0207 */
[----:B------:R-:W-:Y:S04]  /*5a80*/  STS [R33+-0x4], R10 ;  /* 0xfffffc0a21007388 */ /* 0x000fe80000000800 */
[----:B------:R-:W-:Y:S01]  /*5a90*/  STS [R32+-0x4], R17 ;  /* 0xfffffc1120007388 */ /* 0x000fe20000000800 */
[----:B-1----:R-:W-:-:S03]  /*5aa0*/  IMAD R25, R44, 0x4, R7 ;  /* 0x000000042c197824 */ /* 0x002fc600078e0207 */
[----:B------:R-:W-:Y:S04]  /*5ab0*/  STS [R31+-0x4], R12 ;  /* 0xfffffc0c1f007388 */ /* 0x000fe80000000800 */
[----:B------:R1:W-:Y:S04]  /*5ac0*/  STS [R30+-0x4], R19 ;  /* 0xfffffc131e007388 */ /* 0x0003e80000000800 */
[----:B------:R2:W-:Y:S04]  /*5ad0*/  STS [R29+-0x4], R16 ;  /* 0xfffffc101d007388 */ /* 0x0005e80000000800 */
[----:B------:R2:W-:Y:S01]  /*5ae0*/  STS [R28+-0x4], R9 ;  /* 0xfffffc091c007388 */ /* 0x0005e20000000800 */
[----:B-1----:R-:W-:-:S03]  /*5af0*/  IMAD R19, R3, 0x8, R7 ;  /* 0x0000000803137824 */ /* 0x002fc600078e0207 */
[----:B------:R2:W-:Y:S04]  /*5b00*/  STS [R27+-0x4], R6 ;  /* 0xfffffc061b007388 */ /* 0x0005e80000000800 */
[----:B------:R2:W-:Y:S04]  /*5b10*/  STS [R26+-0x4], R11 ;  /* 0xfffffc0b1a007388 */ /* 0x0005e80000000800 */
[----:B------:R2:W-:Y:S04]  /*5b20*/  STS [R25+-0x4], R8 ;  /* 0xfffffc0819007388 */ /* 0x0005e80000000800 */
[----:B------:R2:W-:Y:S01]  /*5b30*/  STS [R24+-0x4], R13 ;  /* 0xfffffc0d18007388 */ /* 0x0005e20000000800 */
[----:B------:R-:W-:Y:S05]  /*5b40*/  @P0 BRA `(.L_x_68) ;  /* 0x0000000000bc0947 */ /* 0x000fea0003800000 */
[----:B------:R-:W1:Y:S02]  /*5b50*/  LDCU.64 UR8, c[0x0][0x398] ;  /* 0x00007300ff0877ac */ /* 0x000e640008000a00 */
[----:B-1----:R-:W-:-:S04]  /*5b60*/  LEA R10, P0, R3, UR8, 0x3 ;  /* 0x00000008030a7c11 */ /* 0x002fc8000f8018ff */
[----:B--2---:R-:W-:-:S05]  /*5b70*/  LEA.HI.X R11, R3, UR9, RZ, 0x3, P0 ;  /* 0x00000009030b7c11 */ /* 0x004fca00080f1cff */
[----:B------:R-:W2:Y:S01]  /*5b80*/  LDG.E.64 R8, desc[UR6][R10.64] ;  /* 0x000000060a087981 */ /* 0x000ea2000c1e1b00 */
[----:B------:R-:W-:Y:S02]  /*5b90*/  SHF.R.S32.HI R13, RZ, 0x1f, R15 ;  /* 0x0000001fff0d7819 */ /* 0x000fe4000001140f */
[----:B--2---:R-:W-:-:S05]  /*5ba0*/  IADD3 R8, P0, PT, -R15, R8, RZ ;  /* 0x000000080f087210 */ /* 0x004fca0007f1e1ff */
[----:B------:R-:W-:Y:S01]  /*5bb0*/  IMAD.X R9, R9, 0x1, ~R13, P0 ;  /* 0x0000000109097824 */ /* 0x000fe200000e0e0d */
[----:B------:R-:W-:Y:S01]  /*5bc0*/  ISETP.GE.AND P0, PT, R42, 0x1, PT ;  /* 0x000000012a00780c */ /* 0x000fe20003f06270 */
[----:B------:R-:W-:-:S03]  /*5bd0*/  IMAD.MOV.U32 R13, RZ, RZ, R0 ;  /* 0x000000ffff0d7224 */ /* 0x000fc600078e0000 */
[----:B------:R1:W-:Y:S09]  /*5be0*/  STS.64 [R19+0x6600], R8 ;  /* 0x0066000813007388 */ /* 0x0003f20000000a00 */
[----:B------:R-:W-:Y:S05]  /*5bf0*/  @!P0 BRA `(.L_x_69) ;  /* 0x00000000006c8947 */ /* 0x000fea0003800000 */
[----:B------:R-:W-:Y:S01]  /*5c00*/  BSSY B0, `(.L_x_70) ;  /* 0x0000019000007945 */ /* 0x000fe20003800000 */
[----:B------:R-:W-:Y:S02]  /*5c10*/  IMAD.MOV.U32 R6, RZ, RZ, -0x1 ;  /* 0xffffffffff067424 */ /* 0x000fe400078e00ff */
[----:B------:R-:W-:Y:S02]  /*5c20*/  IMAD.MOV.U32 R10, RZ, RZ, R42 ;  /* 0x000000ffff0a7224 */ /* 0x000fe400078e002a */
[----:B------:R-:W-:-:S07]  /*5c30*/  IMAD.MOV.U32 R13, RZ, RZ, R0 ;  /* 0x000000ffff0d7224 */ /* 0x000fce00078e0000 */
.L_x_74:
[----:B-1----:R-:W1:Y:S01]  /*5c40*/  LDC.64 R8, c[0x0][0x380] ;  /* 0x0000e000ff087b82 */ /* 0x002e620000000a00 */
[----:B------:R-:W-:Y:S01]  /*5c50*/  VIADD R17, R10, 0xffffffff ;  /* 0xffffffff0a117836 */ /* 0x000fe20000000000 */
[----:B------:R-:W-:Y:S03]  /*5c60*/  BSSY B2, `(.L_x_71) ;  /* 0x0000008000027945 */ /* 0x000fe60003800000 */
[----:B------:R-:W-:-:S04]  /*5c70*/  IMAD R11, R17, 0x100, R3 ;  /* 0x00000100110b7824 */ /* 0x000fc800078e0203 */
[----:B-1----:R-:W-:-:S07]  /*5c80*/  IMAD.WIDE R8, R11, 0x4, R8 ;  /* 0x000000040b087825 */ /* 0x002fce00078e0208 */
.L_x_72:
[----:B------:R-:W-:Y:S05]  /*5c90*/  YIELD ;  /* 0x0000000000007946 */ /* 0x000fea0003800000 */
[----:B------:R1:W-:Y:S06]  /*5ca0*/  MEMBAR.SC.CTA ;  /* 0x0000000000007992 */ /* 0x0003ec0000000000 */
[----:B-1----:R-:W2:Y:S02]  /*5cb0*/  LDG.E.STRONG.SYS R11, desc[UR6][R8.64] ;  /* 0x00000006080b7981 */ /* 0x002ea4000c1f5900 */
[----:B--2---:R-:W-:-:S13]  /*5cc0*/  ISETP.NE.AND P0, PT, R11, RZ, PT ;  /* 0x000000ff0b00720c */ /* 0x004fda0003f05270 */
[----:B------:R-:W-:Y:S05]  /*5cd0*/  @!P0 BRA `(.L_x_72) ;  /* 0xfffffffc00ec8947 */ /* 0x000fea000383ffff */
[----:B------:R-:W-:Y:S05]  /*5ce0*/  BSYNC B2 ;  /* 0x0000000000027941 */ /* 0x000fea0003800000 */
.L_x_71:
[----:B------:R-:W-:Y:S01]  /*5cf0*/  BSSY.RECONVERGENT B2, `(.L_x_73) ;  /* 0x0000006000027945 */ /* 0x000fe20003800200 */
[C---:B------:R-:W-:Y:S02]  /*5d00*/  ISETP.GT.AND P0, PT, R11.reuse, -0x1, PT ;  /* 0xffffffff0b00780c */ /* 0x040fe40003f04270 */
[----:B------:R-:W-:Y:S01]  /*5d10*/  LOP3.LUT R8, R11, 0x3fffffff, RZ, 0xc0, !PT ;  /* 0x3fffffff0b087812 */ /* 0x000fe200078ec0ff */
[----:B------:R-:W-:Y:S05]  /*5d20*/  WARPSYNC.EXCLUSIVE R6 ;  /* 0x0000000006007348 */ /* 0x000fea0003a00000 */
[----:B------:R-:W-:-:S05]  /*5d30*/  IMAD.IADD R13, R8, 0x1, R13 ;  /* 0x00000001080d7824 */ /* 0x000fca00078e020d */
[----:B------:R-:W-:-:S07]  /*5d40*/  VOTE.ANY R6, PT, P0 ;  /* 0x0000000000067806 */ /* 0x000fce00000e0100 */
[----:B------:R-:W-:Y:S05]  /*5d50*/  BSYNC.RECONVERGENT B2 ;  /* 0x0000000000027941 */ /* 0x000fea0003800200 */
.L_x_73:
[----:B------:R-:W-:Y:S01]  /*5d60*/  ISETP.GT.U32.AND P1, PT, R10, 0x1, PT ;  /* 0x000000010a00780c */ /* 0x000fe20003f24070 */
[----:B------:R-:W-:-:S12]  /*5d70*/  IMAD.MOV.U32 R10, RZ, RZ, R17 ;  /* 0x000000ffff0a7224 */ /* 0x000fd800078e0011 */
[----:B------:R-:W-:Y:S05]  /*5d80*/  @P0 BRA P1, `(.L_x_74) ;  /* 0xfffffffc00ac0947 */ /* 0x000fea000083ffff */
[----:B------:R-:W-:Y:S05]  /*5d90*/  BSYNC B0 ;  /* 0x0000000000007941 */ /* 0x000fea0003800000 */
.L_x_70:
[----:B------:R2:W3:Y:S02]  /*5da0*/  LDS.64 R8, [R19+0x6600] ;  /* 0x0066000013087984 */ /* 0x0004e40000000a00 */
.L_x_69:
[----:B------:R-:W4:Y:S01]  /*5db0*/  LDC.64 R10, c[0x0][0x380] ;  /* 0x0000e000ff0a7b82 */ /* 0x000f220000000a00 */
[C---:B------:R-:W-:Y:S01]  /*5dc0*/  IMAD.IADD R17, R13.reuse, 0x1, -R0 ;  /* 0x000000010d117824 */ /* 0x040fe200078e0a00 */
[----:B------:R-:W-:Y:S01]  /*5dd0*/  LOP3.LUT R13, R13, 0x80000000, RZ, 0xfc, !PT ;  /* 0x800000000d0d7812 */ /* 0x000fe200078efcff */
[----:B------:R-:W-:-:S03]  /*5de0*/  IMAD R21, R42, 0x100, R3 ;  /* 0x000001002a157824 */ /* 0x000fc600078e0203 */
[----:B-1-3--:R-:W-:-:S04]  /*5df0*/  IADD3 R8, P0, PT, R17, R8, RZ ;  /* 0x0000000811087210 */ /* 0x00afc80007f1e0ff */
[----:B------:R-:W-:-:S05]  /*5e00*/  LEA.HI.X.SX32 R9, R17, R9, 0x1, P0 ;  /* 0x0000000911097211 */ /* 0x000fca00000f0eff */
[----:B------:R1:W-:Y:S01]  /*5e10*/  STS.64 [R19+0x6600], R8 ;  /* 0x0066000813007388 */ /* 0x0003e20000000a00 */
[----:B----4-:R-:W-:-:S05]  /*5e20*/  IMAD.WIDE R10, R21, 0x4, R10 ;  /* 0x00000004150a7825 */ /* 0x010fca00078e020a */
[----:B------:R1:W-:Y:S02]  /*5e30*/  STG.E.STRONG.SYS desc[UR6][R10.64], R13 ;  /* 0x0000000d0a007986 */ /* 0x0003e4000c115906 */
.L_x_68:
[----:B------:R-:W-:Y:S05]  /*5e40*/  BSYNC B1 ;  /* 0x0000000000017941 */ /* 0x000fea0003800000 */
.L_x_67:
[----:B------:R-:W3:Y:S01]  /*5e50*/  LDC R23, c[0x0][0x3c0] ;  /* 0x0000f000ff177b82 */ /* 0x000ee20000000800 */
[----:B--2---:R-:W-:-:S07]  /*5e60*/  VIADD R6, R54, 0x1980 ;  /* 0x0000198036067836 */ /* 0x004fce0000000000 */
[----:B-1----:R-:W1:Y:S01]  /*5e70*/  LDC.64 R10, c[0x0][0x390] ;  /* 0x0000e400ff0a7b82 */ /* 0x002e620000000a00 */
[----:B---3--:R-:W-:Y:S02]  /*5e80*/  ISETP.GE.AND P0, PT, R6, R23, PT ;  /* 0x000000170600720c */ /* 0x008fe40003f06270 */
[----:B-1----:R-:W-:-:S04]  /*5e90*/  ISETP.EQ.U32.AND P1, PT, R10, RZ, PT ;  /* 0x000000ff0a00720c */ /* 0x002fc80003f22070 */
[----:B------:R-:W-:-:S04]  /*5ea0*/  ISETP.EQ.OR.EX P0, PT, R11, RZ, !P0, P1 ;  /* 0x000000ff0b00720c */ /* 0x000fc80004702710 */
[----:B------:R-:W-:-:S13]  /*5eb0*/  ISETP.GT.U32.OR P0, PT, R3, 0xff, P0 ;  /* 0x000000ff0300780c */ /* 0x000fda0000704470 */
[----:B------:R-:W-:Y:S05]  /*5ec0*/  @P0 BRA `(.L_x_75) ;  /* 0x0000000000200947 */ /* 0x000fea0003800000 */
[----:B------:R-:W1:Y:S01]  /*5ed0*/  LDS.64 R8, [R19+0x6600] ;  /* 0x0066000013087984 */ /* 0x000e620000000a00 */
[C---:B------:R-:W-:Y:S02]  /*5ee0*/  LEA R10, P2, R3.reuse, R10, 0x3 ;  /* 0x0000000a030a7211 */ /* 0x040fe400078418ff */
[--C-:B------:R-:W-:Y:S02]  /*5ef0*/  SHF.R.S32.HI R13, RZ, 0x1f, R0.reuse ;  /* 0x0000001fff0d7819 */ /* 0x100fe40000011400 */
[----:B------:R-:W-:Y:S02]  /*5f00*/  LEA.HI.X R11, R3, R11, RZ, 0x3, P2 ;  /* 0x0000000b030b7211 */ /* 0x000fe400010f1cff */
[----:B-1----:R-:W-:Y:S02]  /*5f10*/  IADD3 R8, P0, P1, R8, R15, R0 ;  /* 0x0000000f08087210 */ /* 0x002fe4000791e000 */
[----:B------:R-:W-:-:S04]  /*5f20*/  SHF.R.S32.HI R15, RZ, 0x1f, R15 ;  /* 0x0000001fff0f7819 */ /* 0x000fc8000001140f */
[----:B------:R-:W-:-:S05]  /*5f30*/  IADD3.X R9, PT, PT, R9, R15, R13, P0, P1 ;  /* 0x0000000f09097210 */ /* 0x000fca00007e240d */
[----:B------:R1:W-:Y:S02]  /*5f40*/  STG.E.64 desc[UR6][R10.64], R8 ;  /* 0x000000080a007986 */ /* 0x0003e4000c101b06 */
.L_x_75:
[----:B------:R-:W-:Y:S01]  /*5f50*/  ISETP.GT.AND P0, PT, R6, R23, PT ;  /* 0x000000170600720c */ /* 0x000fe20003f04270 */
[----:B------:R-:W-:Y:S05]  /*5f60*/  WARPSYNC.ALL ;  /* 0x0000000000007948 */ /* 0x000fea0003800000 */
[----:B------:R-:W-:Y:S01]  /*5f70*/  BAR.SYNC.DEFER_BLOCKING 0x0 ;  /* 0x0000000000007b1d */ /* 0x000fe20000010000 */
[----:B------:R-:W-:-:S06]  /*5f80*/  IMAD R22, R3, 0x4, R7 ;  /* 0x0000000403167824 */ /* 0x000fcc00078e0207 */
[----:B------:R-:W-:Y:S05]  /*5f90*/  @P0 BRA `(.L_x_76) ;  /* 0x0000000c003c0947 */ /* 0x000fea0003800000 */
[----:B------:R-:W2:Y:S01]  /*5fa0*/  LDS R0, [R22] ;  /* 0x0000000016007984 */ /* 0x000ea20000000800 */
[----:B------:R-:W2:Y:S01]  /*5fb0*/  LDCU UR5, c[0x0][0x3c4] ;  /* 0x00007880ff0577ac */ /* 0x000ea20008000800 */
[----:B------:R-:W3:Y:S01]  /*5fc0*/  LDCU.64 UR8, c[0x0][0x3a0] ;  /* 0x00007400ff0877ac */ /* 0x000ee20008000a00 */
[----:B--2---:R-:W-:Y:S02]  /*5fd0*/  SHF.R.U32.HI R6, RZ, UR5, R0 ;  /* 0x00000005ff067c19 */ /* 0x004fe40008011600 */
[----:B------:R-:W-:Y:S02]  /*5fe0*/  LOP3.LUT R15, R0, 0x80000000, RZ, 0x3c, !PT ;  /* 0x80000000000f7812 */ /* 0x000fe400078e3cff */
[----:B------:R-:W-:-:S05]  /*5ff0*/  LOP3.LUT R6, R6, UR4, RZ, 0x30, !PT ;  /* 0x0000000406067c12 */ /* 0x000fca000f8e30ff */
[----:B-1----:R-:W-:-:S06]  /*6000*/  IMAD R8, R6, 0x8, R7 ;  /* 0x0000000806087824 */ /* 0x002fcc00078e0207 */
[----:B------:R-:W1:Y:S02]  /*6010*/  LDS.64 R8, [R8+0x6600] ;  /* 0x0066000008087984 */ /* 0x000e640000000a00 */
[----:B-1----:R-:W-:-:S05]  /*6020*/  IADD3 R6, P1, PT, R8, R3, RZ ;  /* 0x0000000308067210 */ /* 0x002fca0007f3e0ff */
[----:B------:R-:W-:Y:S01]  /*6030*/  IMAD.X R9, RZ, RZ, R9, P1 ;  /* 0x000000ffff097224 */ /* 0x000fe200008e0609 */
[----:B---3--:R-:W-:-:S04]  /*6040*/  LEA R10, P1, R6, UR8, 0x2 ;  /* 0x00000008060a7c11 */ /* 0x008fc8000f8210ff */
[----:B------:R-:W-:-:S05]  /*6050*/  LEA.HI.X R11, R6, UR9, R9, 0x2, P1 ;  /* 0x00000009060b7c11 */ /* 0x000fca00088f1409 */
[----:B------:R-:W-:Y:S01]  /*6060*/  STG.E desc[UR6][R10.64], R15 ;  /* 0x0000000f0a007986 */ /* 0x000fe2000c101906 */
[----:B------:R-:W-:-:S03]  /*6070*/  NOP ;  /* 0x0000000000007918 */ /* 0x000fc60000000000 */
[----:B------:R-:W1:Y:S02]  /*6080*/  LDS R0, [R22+0x600] ;  /* 0x0006000016007984 */ /* 0x000e640000000800 */
[----:B-1----:R-:W-:Y:S02]  /*6090*/  SHF.R.U32.HI R6, RZ, UR5, R0 ;  /* 0x00000005ff067c19 */ /* 0x002fe40008011600 */
[----:B------:R-:W-:Y:S02]  /*60a0*/  LOP3.LUT R15, R0, 0x80000000, RZ, 0x3c, !PT ;  /* 0x80000000000f7812 */ /* 0x000fe400078e3cff */
[----:B------:R-:W-:-:S05]  /*60b0*/  LOP3.LUT R6, R6, UR4, RZ, 0x30, !PT ;  /* 0x0000000406067c12 */ /* 0x000fca000f8e30ff */
[----:B------:R-:W-:-:S06]  /*60c0*/  IMAD R8, R6, 0x8, R7 ;  /* 0x0000000806087824 */ /* 0x000fcc00078e0207 */
[----:B------:R-:W1:Y:S02]  /*60d0*/  LDS.64 R8, [R8+0x6600] ;  /* 0x0066000008087984 */ /* 0x000e640000000a00 */
[----:B-1----:R-:W-:-:S05]  /*60e0*/  IADD3 R6, P1, PT, R8, R3, RZ ;  /* 0x0000000308067210 */ /* 0x002fca0007f3e0ff */
[----:B------:R-:W-:Y:S01]  /*60f0*/  IMAD.X R9, RZ, RZ, R9, P1 ;  /* 0x000000ffff097224 */ /* 0x000fe200008e0609 */
[----:B------:R-:W-:-:S04]  /*6100*/  LEA R12, P1, R6, UR8, 0x2 ;  /* 0x00000008060c7c11 */ /* 0x000fc8000f8210ff */
        /* <DEDUP_REMOVED lines=163> */
[----:B------:R-:W-:-:S05]  /*6b40*/  IMAD R12, R6, 0x8, R7 ;  /* 0x00000008060c7824 */ /* 0x000fca00078e0207 */
        /* <DEDUP_REMOVED lines=17> */
[----:B------:R1:W-:Y:S01]  /*6c60*/  STG.E desc[UR6][R6.64+0x6000], R9 ;  /* 0x0060000906007986 */ /* 0x0003e2000c101906 */
[----:B------:R-:W-:Y:S01]  /*6c70*/  NOP ;  /* 0x0000000000007918 */ /* 0x000fe20000000000 */
[----:B------:R-:W-:Y:S05]  /*6c80*/  BRA `(.L_x_77) ;  /* 0x00000014000c7947 */ /* 0x000fea0003800000 */
.L_x_76:
[----:B-1----:R-:W-:Y:S01]  /*6c90*/  IMAD R9, R42, -0x1980, R23 ;  /* 0xffffe6802a097824 */ /* 0x002fe200078e0217 */
[----:B------:R-:W-:Y:S01]  /*6ca0*/  BSSY.RECONVERGENT B0, `(.L_x_78) ;  /* 0x000001b000007945 */ /* 0x000fe20003800200 */
[C---:B------:R-:W-:Y:S02]  /*6cb0*/  VIADD R0, R3.reuse, 0x180 ;  /* 0x0000018003007836 */ /* 0x040fe40000000000 */
[C---:B------:R-:W-:Y:S01]  /*6cc0*/  VIADD R6, R3.reuse, 0x300 ;  /* 0x0000030003067836 */ /* 0x040fe20000000000 */
[CC--:B------:R-:W-:Y:S01]  /*6cd0*/  ISETP.GE.AND P1, PT, R3.reuse, R9.reuse, PT ;  /* 0x000000090300720c */ /* 0x0c0fe20003f26270 */
[C---:B------:R-:W-:Y:S01]  /*6ce0*/  VIADD R8, R3.reuse, 0x480 ;  /* 0x0000048003087836 */ /* 0x040fe20000000000 */
[-C--:B------:R-:W-:Y:S01]  /*6cf0*/  ISETP.GE.AND P2, PT, R0, R9.reuse, PT ;  /* 0x000000090000720c */ /* 0x080fe20003f46270 */
[C---:B------:R-:W-:Y:S01]  /*6d00*/  VIADD R0, R3.reuse, 0x600 ;  /* 0x0000060003007836 */ /* 0x040fe20000000000 */
[-C--:B------:R-:W-:Y:S01]  /*6d10*/  ISETP.GE.AND P3, PT, R6, R9.reuse, PT ;  /* 0x000000090600720c */ /* 0x080fe20003f66270 */
[C---:B------:R-:W-:Y:S01]  /*6d20*/  VIADD R6, R3.reuse, 0x780 ;  /* 0x0000078003067836 */ /* 0x040fe20000000000 */
[-C--:B------:R-:W-:Y:S01]  /*6d30*/  ISETP.GE.AND P4, PT, R8, R9.reuse, PT ;  /* 0x000000090800720c */ /* 0x080fe20003f86270 */
[----:B------:R-:W-:Y:S01]  /*6d40*/  VIADD R8, R3, 0x900 ;  /* 0x0000090003087836 */ /* 0x000fe20000000000 */
[----:B------:R-:W-:-:S02]  /*6d50*/  ISETP.GE.AND P5, PT, R0, R9, PT ;  /* 0x000000090000720c */ /* 0x000fc40003fa6270 */
[----:B------:R-:W-:-:S03]  /*6d60*/  ISETP.GE.AND P6, PT, R6, R9, PT ;  /* 0x000000090600720c */ /* 0x000fc60003fc6270 */
[----:B------:R-:W-:Y:S10]  /*6d70*/  @P1 BRA `(.L_x_79) ;  /* 0x0000000000341947 */ /* 0x000ff40003800000 */
[----:B------:R-:W1:Y:S01]  /*6d80*/  LDS R0, [R22] ;  /* 0x0000000016007984 */ /* 0x000e620000000800 */
[----:B------:R-:W1:Y:S01]  /*6d90*/  LDCU UR5, c[0x0][0x3c4] ;  /* 0x00007880ff0577ac */ /* 0x000e620008000800 */
[----:B------:R-:W2:Y:S01]  /*6da0*/  LDCU.64 UR8, c[0x0][0x3a0] ;  /* 0x00007400ff0877ac */ /* 0x000ea20008000a00 */
[----:B-1----:R-:W-:Y:S02]  /*6db0*/  SHF.R.U32.HI R6, RZ, UR5, R0 ;  /* 0x00000005ff067c19 */ /* 0x002fe40008011600 */
[----:B------:R-:W-:Y:S02]  /*6dc0*/  LOP3.LUT R13, R0, 0x80000000, RZ, 0x3c, !PT ;  /* 0x80000000000d7812 */ /* 0x000fe400078e3cff */
[----:B------:R-:W-:-:S05]  /*6dd0*/  LOP3.LUT R6, R6, UR4, RZ, 0x30, !PT ;  /* 0x0000000406067c12 */ /* 0x000fca000f8e30ff */
[----:B------:R-:W-:-:S05]  /*6de0*/  IMAD R6, R6, 0x8, R7 ;  /* 0x0000000806067824 */ /* 0x000fca00078e0207 */
[----:B------:R-:W1:Y:S02]  /*6df0*/  LDS.64 R10, [R6+0x6600] ;  /* 0x00660000060a7984 */ /* 0x000e640000000a00 */
[----:B-1----:R-:W-:-:S05]  /*6e00*/  IADD3 R12, P1, PT, R10, R3, RZ ;  /* 0x000000030a0c7210 */ /* 0x002fca0007f3e0ff */
[----:B------:R-:W-:Y:S01]  /*6e10*/  IMAD.X R11, RZ, RZ, R11, P1 ;  /* 0x000000ffff0b7224 */ /* 0x000fe200008e060b */
[----:B--2---:R-:W-:-:S04]  /*6e20*/  LEA R10, P1, R12, UR8, 0x2 ;  /* 0x000000080c0a7c11 */ /* 0x004fc8000f8210ff */
[----:B------:R-:W-:-:S05]  /*6e30*/  LEA.HI.X R11, R12, UR9, R11, 0x2, P1 ;  /* 0x000000090c0b7c11 */ /* 0x000fca00088f140b */
[----:B------:R1:W-:Y:S04]  /*6e40*/  STG.E desc[UR6][R10.64], R13 ;  /* 0x0000000d0a007986 */ /* 0x0003e8000c101906 */
.L_x_79:
[----:B------:R-:W-:Y:S05]  /*6e50*/  BSYNC.RECONVERGENT B0 ;  /* 0x0000000000007941 */ /* 0x000fea0003800200 */
.L_x_78:
[----:B------:R-:W-:Y:S01]  /*6e60*/  NOP ;  /* 0x0000000000007918 */ /* 0x000fe20000000000 */
[----:B------:R-:W-:Y:S01]  /*6e70*/  BSSY.RECONVERGENT B0, `(.L_x_80) ;  /* 0x0000011000007945 */ /* 0x000fe20003800200 */
[----:B------:R-:W-:Y:S01]  /*6e80*/  ISETP.GE.AND P1, PT, R8, R9, PT ;  /* 0x000000090800720c */ /* 0x000fe20003f26270 */
[----:B------:R-:W-:Y:S02]  /*6e90*/  VIADD R8, R3, 0xa80 ;  /* 0x00000a8003087836 */ /* 0x000fe40000000000 */
[----:B------:R-:W-:Y:S10]  /*6ea0*/  @P2 BRA `(.L_x_81) ;  /* 0x0000000000342947 */ /* 0x000ff40003800000 */
[----:B------:R-:W2:Y:S01]  /*6eb0*/  LDS R0, [R22+0x600] ;  /* 0x0006000016007984 */ /* 0x000ea20000000800 */
[----:B------:R-:W2:Y:S01]  /*6ec0*/  LDCU UR5, c[0x0][0x3c4] ;  /* 0x00007880ff0577ac */ /* 0x000ea20008000800 */
[----:B------:R-:W3:Y:S01]  /*6ed0*/  LDCU.64 UR8, c[0x0][0x3a0] ;  /* 0x00007400ff0877ac */ /* 0x000ee20008000a00 */
[----:B--2---:R-:W-:Y:S02]  /*6ee0*/  SHF.R.U32.HI R6, RZ, UR5, R0 ;  /* 0x00000005ff067c19 */ /* 0x004fe40008011600 */
[----:B-1----:R-:W-:Y:S02]  /*6ef0*/  LOP3.LUT R13, R0, 0x80000000, RZ, 0x3c, !PT ;  /* 0x80000000000d7812 */ /* 0x002fe400078e3cff */
[----:B------:R-:W-:-:S05]  /*6f00*/  LOP3.LUT R6, R6, UR4, RZ, 0x30, !PT ;  /* 0x0000000406067c12 */ /* 0x000fca000f8e30ff */
[----:B------:R-:W-:-:S05]  /*6f10*/  IMAD R6, R6, 0x8, R7 ;  /* 0x0000000806067824 */ /* 0x000fca00078e0207 */
[----:B------:R-:W1:Y:S02]  /*6f20*/  LDS.64 R10, [R6+0x6600] ;  /* 0x00660000060a7984 */ /* 0x000e640000000a00 */
[----:B-1----:R-:W-:-:S05]  /*6f30*/  IADD3 R12, P2, PT, R10, R3, RZ ;  /* 0x000000030a0c7210 */ /* 0x002fca0007f5e0ff */
[----:B------:R-:W-:Y:S01]  /*6f40*/  IMAD.X R11, RZ, RZ, R11, P2 ;  /* 0x000000ffff0b7224 */ /* 0x000fe200010e060b */
[----:B---3--:R-:W-:-:S04]  /*6f50*/  LEA R10, P2, R12, UR8, 0x2 ;  /* 0x000000080c0a7c11 */ /* 0x008fc8000f8410ff */
[----:B------:R-:W-:-:S05]  /*6f60*/  LEA.HI.X R11, R12, UR9, R11, 0x2, P2 ;  /* 0x000000090c0b7c11 */ /* 0x000fca00090f140b */
[----:B------:R2:W-:Y:S04]  /*6f70*/  STG.E desc[UR6][R10.64+0x600], R13 ;  /* 0x0006000d0a007986 */ /* 0x0005e8000c101906 */
.L_x_81:
[----:B------:R-:W-:Y:S05]  /*6f80*/  BSYNC.RECONVERGENT B0 ;  /* 0x0000000000007941 */ /* 0x000fea0003800200 */
.L_x_80:
[----:B------:R-:W-:Y:S01]  /*6f90*/  NOP ;  /* 0x0000000000007918 */ /* 0x000fe20000000000 */
[----:B------:R-:W-:Y:S01]  /*6fa0*/  BSSY.RECONVERGENT B0, `(.L_x_82) ;  /* 0x0000011000007945 */ /* 0x000fe20003800200 */
[----:B------:R-:W-:Y:S02]  /*6fb0*/  ISETP.GE.AND P2, PT, R8, R9, PT ;  /* 0x000000090800720c */ /* 0x000fe40003f46270 */
[----:B------:R-:W-:Y:S01]  /*6fc0*/  LOP3.LUT R8, R3, 0xc00, RZ, 0xfc, !PT ;  /* 0x00000c0003087812 */ /* 0x000fe200078efcff */
[----:B------:R-:W-:Y:S10]  /*6fd0*/  @P3 BRA `(.L_x_83) ;  /* 0x0000000000343947 */ /* 0x000ff40003800000 */
[----:B------:R-:W3:Y:S01]  /*6fe0*/  LDS R0, [R22+0xc00] ;  /* 0x000c000016007984 */ /* 0x000ee20000000800 */
[----:B------:R-:W3:Y:S01]  /*6ff0*/  LDCU UR5, c[0x0][0x3c4] ;  /* 0x00007880ff0577ac */ /* 0x000ee20008000800 */
[----:B------:R-:W4:Y:S01]  /*7000*/  LDCU.64 UR8, c[0x0][0x3a0] ;  /* 0x00007400ff0877ac */ /* 0x000f220008000a00 */
[----:B---3--:R-:W-:Y:S02]  /*7010*/  SHF.R.U32.HI R6, RZ, UR5, R0 ;  /* 0x00000005ff067c19 */ /* 0x008fe40008011600 */
[----:B-12---:R-:W-:Y:S02]  /*7020*/  LOP3.LUT R13, R0, 0x80000000, RZ, 0x3c, !PT ;  /* 0x80000000000d7812 */ /* 0x006fe400078e3cff */
[----:B------:R-:W-:-:S05]  /*7030*/  LOP3.LUT R6, R6, UR4, RZ, 0x30, !PT ;  /* 0x0000000406067c12 */ /* 0x000fca000f8e30ff */
[----:B------:R-:W-:-:S05]  /*7040*/  IMAD R6, R6, 0x8, R7 ;  /* 0x0000000806067824 */ /* 0x000fca00078e0207 */
[----:B------:R-:W1:Y:S02]  /*7050*/  LDS.64 R10, [R6+0x6600] ;  /* 0x00660000060a7984 */ /* 0x000e640000000a00 */
[----:B-1----:R-:W-:-:S05]  /*7060*/  IADD3 R12, P3, PT, R10, R3, RZ ;  /* 0x000000030a0c7210 */ /* 0x002fca0007f7e0ff */
[----:B------:R-:W-:Y:S01]  /*7070*/  IMAD.X R11, RZ, RZ, R11, P3 ;  /* 0x000000ffff0b7224 */ /* 0x000fe200018e060b */
[----:B----4-:R-:W-:-:S04]  /*7080*/  LEA R10, P3, R12, UR8, 0x2 ;  /* 0x000000080c0a7c11 */ /* 0x010fc8000f8610ff */
[----:B------:R-:W-:-:S05]  /*7090*/  LEA.HI.X R11, R12, UR9, R11, 0x2, P3 ;  /* 0x000000090c0b7c11 */ /* 0x000fca00098f140b */
[----:B------:R3:W-:Y:S04]  /*70a0*/  STG.E desc[UR6][R10.64+0xc00], R13 ;  /* 0x000c000d0a007986 */ /* 0x0007e8000c101906 */
.L_x_83:
[----:B------:R-:W-:Y:S05]  /*70b0*/  BSYNC.RECONVERGENT B0 ;  /* 0x0000000000007941 */ /* 0x000fea0003800200 */
.L_x_82:
[----:B------:R-:W-:Y:S01]  /*70c0*/  NOP ;  /* 0x0000000000007918 */ /* 0x000fe20000000000 */
[----:B------:R-:W-:Y:S01]  /*70d0*/  BSSY.RECONVERGENT B0, `(.L_x_84) ;  /* 0x0000011000007945 */ /* 0x000fe20003800200 */
[----:B------:R-:W-:Y:S01]  /*70e0*/  ISETP.GE.AND P3, PT, R8, R9, PT ;  /* 0x000000090800720c */ /* 0x000fe20003f66270 */
[----:B------:R-:W-:Y:S02]  /*70f0*/  VIADD R8, R3, 0xd80 ;  /* 0x00000d8003087836 */ /* 0x000fe40000000000 */
[----:B------:R-:W-:Y:S10]  /*7100*/  @P4 BRA `(.L_x_85) ;  /* 0x0000000000344947 */ /* 0x000ff40003800000 */
[----:B------:R-:W4:Y:S01]  /*7110*/  LDS R0, [R22+0x1200] ;  /* 0x0012000016007984 */ /* 0x000f220000000800 */
[----:B------:R-:W4:Y:S01]  /*7120*/  LDCU UR5, c[0x0][0x3c4] ;  /* 0x00007880ff0577ac */ /* 0x000f220008000800 */
[----:B------:R-:W5:Y:S01]  /*7130*/  LDCU.64 UR8, c[0x0][0x3a0] ;  /* 0x00007400ff0877ac */ /* 0x000f620008000a00 */
[----:B----4-:R-:W-:Y:S02]  /*7140*/  SHF.R.U32.HI R6, RZ, UR5, R0 ;  /* 0x00000005ff067c19 */ /* 0x010fe40008011600 */
[----:B-123--:R-:W-:Y:S02]  /*7150*/  LOP3.LUT R13, R0, 0x80000000, RZ, 0x3c, !PT ;  /* 0x80000000000d7812 */ /* 0x00efe400078e3cff */
[----:B------:R-:W-:-:S05]  /*7160*/  LOP3.LUT R6, R6, UR4, RZ, 0x30, !PT ;  /* 0x0000000406067c12 */ /* 0x000fca000f8e30ff */
[----:B------:R-:W-:-:S05]  /*7170*/  IMAD R6, R6, 0x8, R7 ;  /* 0x0000000806067824 */ /* 0x000fca00078e0207 */
[----:B------:R-:W1:Y:S02]  /*7180*/  LDS.64 R10, [R6+0x6600] ;  /* 0x00660000060a7984 */ /* 0x000e640000000a00 */
[----:B-1----:R-:W-:-:S05]  /*7190*/  IADD3 R12, P4, PT, R10, R3, RZ ;  /* 0x000000030a0c7210 */ /* 0x002fca0007f9e0ff */
[----:B------:R-:W-:Y:S01]  /*71a0*/  IMAD.X R11, RZ, RZ, R11, P4 ;  /* 0x000000ffff0b7224 */ /* 0x000fe200020e060b */
[----:B-----5:R-:W-:-:S04]  /*71b0*/  LEA R10, P4, R12, UR8, 0x2 ;  /* 0x000000080c0a7c11 */ /* 0x020fc8000f8810ff */
[----:B------:R-:W-:-:S05]  /*71c0*/  LEA.HI.X R11, R12, UR9, R11, 0x2, P4 ;  /* 0x000000090c0b7c11 */ /* 0x000fca000a0f140b */
[----:B------:R4:W-:Y:S04]  /*71d0*/  STG.E desc[UR6][R10.64+0x1200], R13 ;  /* 0x0012000d0a007986 */ /* 0x0009e8000c101906 */
.L_x_85:
[----:B------:R-:W-:Y:S05]  /*71e0*/  BSYNC.RECONVERGENT B0 ;  /* 0x0000000000007941 */ /* 0x000fea0003800200 */
.L_x_84:
[----:B------:R-:W-:Y:S01]  /*71f0*/  NOP ;  /* 0x0000000000007918 */ /* 0x000fe20000000000 */
[----:B------:R-:W-:Y:S01]  /*7200*/  BSSY.RECONVERGENT B0, `(.L_x_86) ;  /* 0x0000011000007945 */ /* 0x000fe20003800200 */
[----:B------:R-:W-:Y:S01]  /*7210*/  ISETP.GE.AND P4, PT, R8, R9, PT ;  /* 0x000000090800720c */ /* 0x000fe20003f86270 */
[----:B------:R-:W-:Y:S02]  /*7220*/  VIADD R8, R3, 0xf00 ;  /* 0x00000f0003087836 */ /* 0x000fe40000000000 */
[----:B------:R-:W-:Y:S10]  /*7230*/  @P5 BRA `(.L_x_87) ;  /* 0x0000000000345947 */ /* 0x000ff40003800000 */
[----:B------:R-:W5:Y:S01]  /*7240*/  LDS R0, [R22+0x1800] ;  /* 0x0018000016007984 */ /* 0x000f620000000800 */
[----:B------:R-:W5:Y:S01]  /*7250*/  LDCU UR5, c[0x0][0x3c4] ;  /* 0x00007880ff0577ac */ /* 0x000f620008000800 */
[----:B------:R-:W0:Y:S01]  /*7260*/  LDCU.64 UR8, c[0x0][0x3a0] ;  /* 0x00007400ff0877ac */ /* 0x000e220008000a00 */
[----:B-----5:R-:W-:Y:S02]  /*7270*/  SHF.R.U32.HI R6, RZ, UR5, R0 ;  /* 0x00000005ff067c19 */ /* 0x020fe40008011600 */
[----:B-1234-:R-:W-:Y:S02]  /*7280*/  LOP3.LUT R13, R0, 0x80000000, RZ, 0x3c, !PT ;  /* 0x80000000000d7812 */ /* 0x01efe400078e3cff */
[----:B------:R-:W-:-:S05]  /*7290*/  LOP3.LUT R6, R6, UR4, RZ, 0x30, !PT ;  /* 0x0000000406067c12 */ /* 0x000fca000f8e30ff */
[----:B------:R-:W-:-:S05]  /*72a0*/  IMAD R6, R6, 0x8, R7 ;  /* 0x0000000806067824 */ /* 0x000fca00078e0207 */
[----:B------:R-:W1:Y:S02]  /*72b0*/  LDS.64 R10, [R6+0x6600] ;  /* 0x00660000060a7984 */ /* 0x000e640000000a00 */
[----:B-1----:R-:W-:-:S05]  /*72c0*/  IADD3 R12, P5, PT, R10, R3, RZ ;  /* 0x000000030a0c7210 */ /* 0x002fca0007fbe0ff */
[----:B------:R-:W-:Y:S01]  /*72d0*/  IMAD.X R11, RZ, RZ, R11, P5 ;  /* 0x000000ffff0b7224 */ /* 0x000fe200028e060b */
[----:B0-----:R-:W-:-:S04]  /*72e0*/  LEA R10, P5, R12, UR8, 0x2 ;  /* 0x000000080c0a7c11 */ /* 0x001fc8000f8a10ff */
[----:B------:R-:W-:-:S05]  /*72f0*/  LEA.HI.X R11, R12, UR9, R11, 0x2, P5 ;  /* 0x000000090c0b7c11 */ /* 0x000fca000a8f140b */
[----:B------:R0:W-:Y:S04]  /*7300*/  STG.E desc[UR6][R10.64+0x1800], R13 ;  /* 0x0018000d0a007986 */ /* 0x0001e8000c101906 */
.L_x_87:
[----:B------:R-:W-:Y:S05]  /*7310*/  BSYNC.RECONVERGENT B0 ;  /* 0x0000000000007941 */ /* 0x000fea0003800200 */
.L_x_86:
        /* <DEDUP_REMOVED lines=9> */
[----:B01234-:R-:W-:Y:S02]  /*73b0*/  LOP3.LUT R13, R0, 0x80000000, RZ, 0x3c, !PT ;  /* 0x80000000000d7812 */ /* 0x01ffe400078e3cff */
[----:B------:R-:W-:-:S05]  /*73c0*/  LOP3.LUT R6, R6, UR4, RZ, 0x30, !PT ;  /* 0x0000000406067c12 */ /* 0x000fca000f8e30ff */
[----:B------:R-:W-:-:S05]  /*73d0*/  IMAD R6, R6, 0x8, R7 ;  /* 0x0000000806067824 */ /* 0x000fca00078e0207 */
[----:B------:R-:W0:Y:S02]  /*73e0*/  LDS.64 R10, [R6+0x6600] ;  /* 0x00660000060a7984 */ /* 0x000e240000000a00 */
[----:B0-----:R-:W-:-:S05]  /*73f0*/  IADD3 R12, P6, PT, R10, R3, RZ ;  /* 0x000000030a0c7210 */ /* 0x001fca0007fde0ff */
[----:B------:R-:W-:Y:S01]  /*7400*/  IMAD.X R11, RZ, RZ, R11, P6 ;  /* 0x000000ffff0b7224 */ /* 0x000fe200030e060b */
[----:B------:R-:W-:-:S04]  /*7410*/  LEA R10, P6, R12, UR8, 0x2 ;  /* 0x000000080c0a7c11 */ /* 0x000fc8000f8c10ff */
[----:B------:R-:W-:-:S05]  /*7420*/  LEA.HI.X R11, R12, UR9, R11, 0x2, P6 ;  /* 0x000000090c0b7c11 */ /* 0x000fca000b0f140b */
[----:B------:R0:W-:Y:S04]  /*7430*/  STG.E desc[UR6][R10.64+0x1e00], R13 ;  /* 0x001e000d0a007986 */ /* 0x0001e8000c101906 */
.L_x_89:
[----:B------:R-:W-:Y:S05]  /*7440*/  BSYNC.RECONVERGENT B0 ;  /* 0x0000000000007941 */ /* 0x000fea0003800200 */
.L_x_88:
        /* <DEDUP_REMOVED lines=18> */
.L_x_91:
[----:B------:R-:W-:Y:S05]  /*7570*/  BSYNC.RECONVERGENT B0 ;  /* 0x0000000000007941 */ /* 0x000fea0003800200 */
.L_x_90:
        /* <DEDUP_REMOVED lines=18> */
.L_x_93:
[----:B------:R-:W-:Y:S05]  /*76a0*/  BSYNC.RECONVERGENT B0 ;  /* 0x0000000000007941 */ /* 0x000fea0003800200 */
.L_x_92:
        /* <DEDUP_REMOVED lines=18> */
.L_x_95:
[----:B------:R-:W-:Y:S05]  /*77d0*/  BSYNC.RECONVERGENT B0 ;  /* 0x0000000000007941 */ /* 0x000fea0003800200 */
.L_x_94:
        /* <DEDUP_REMOVED lines=18> */
.L_x_97:
[----:B------:R-:W-:Y:S05]  /*7900*/  BSYNC.RECONVERGENT B0 ;  /* 0x0000000000007941 */ /* 0x000fea0003800200 */
.L_x_96:
[----:B------:R-:W-:Y:S01]  /*7910*/  NOP ;  /* 0x0000000000007918 */ /* 0x000fe20000000000 */
[----:B------:R-:W-:Y:S01]  /*7920*/  BSSY.RECONVERGENT B0, `(.L_x_98) ;  /* 0x0000011000007945 */ /* 0x000fe20003800200 */
[----:B------:R-:W-:Y:S02]  /*7930*/  ISETP.GE.AND P4, PT, R8, R9, PT ;  /* 0x000000090800720c */ /* 0x000fe40003f86270 */
[----:B------:R-:W-:Y:S01]  /*7940*/  LOP3.LUT R8, R3, 0x1800, RZ, 0xfc, !PT ;  /* 0x0000180003087812 */ /* 0x000fe200078efcff */
        /* <DEDUP_REMOVED lines=14> */
.L_x_99:
[----:B------:R-:W-:Y:S05]  /*7a30*/  BSYNC.RECONVERGENT B0 ;  /* 0x0000000000007941 */ /* 0x000fea0003800200 */
.L_x_98:
[----:B------:R-:W-:Y:S01]  /*7a40*/  NOP ;  /* 0x0000000000007918 */ /* 0x000fe20000000000 */
[----:B------:R-:W-:Y:S01]  /*7a50*/  BSSY.RECONVERGENT B0, `(.L_x_100) ;  /* 0x0000010000007945 */ /* 0x000fe20003800200 */
[----:B------:R-:W-:-:S03]  /*7a60*/  ISETP.GE.AND P5, PT, R8, R9, PT ;  /* 0x000000090800720c */ /* 0x000fc60003fa6270 */
        /* <DEDUP_REMOVED lines=14> */
.L_x_101:
[----:B------:R-:W-:Y:S05]  /*7b50*/  BSYNC.RECONVERGENT B0 ;  /* 0x0000000000007941 */ /* 0x000fea0003800200 */
.L_x_100:
[----:B------:R-:W-:Y:S01]  /*7b60*/  NOP ;  /* 0x0000000000007918 */ /* 0x000fe20000000000 */
[----:B------:R-:W-:Y:S04]  /*7b70*/  BSSY.RECONVERGENT B0, `(.L_x_102) ;  /* 0x000000f000007945 */ /* 0x000fe80003800200 */
[----:B------:R-:W-:Y:S05]  /*7b80*/  @P1 BRA `(.L_x_103) ;  /* 0x0000000000341947 */ /* 0x000fea0003800000 */
        /* <DEDUP_REMOVED lines=13> */
.L_x_103:
[----:B------:R-:W-:Y:S05]  /*7c60*/  BSYNC.RECONVERGENT B0 ;  /* 0x0000000000007941 */ /* 0x000fea0003800200 */
.L_x_102:
        /* <DEDUP_REMOVED lines=16> */
.L_x_105:
[----:B------:R-:W-:Y:S05]  /*7d70*/  BSYNC.RECONVERGENT B0 ;  /* 0x0000000000007941 */ /* 0x000fea0003800200 */
.L_x_104:
        /* <DEDUP_REMOVED lines=16> */
.L_x_107:
[----:B------:R-:W-:Y:S05]  /*7e80*/  BSYNC.RECONVERGENT B0 ;  /* 0x0000000000007941 */ /* 0x000fea0003800200 */
.L_x_106:
        /* <DEDUP_REMOVED lines=16> */
.L_x_109:
[----:B------:R-:W-:Y:S05]  /*7f90*/  BSYNC.RECONVERGENT B0 ;  /* 0x0000000000007941 */ /* 0x000fea0003800200 */
.L_x_108:
[----:B------:R-:W-:Y:S01]  /*7fa0*/  NOP ;  /* 0x0000000000007918 */ /* 0x000fe20000000000 */
[----:B------:R-:W-:Y:S04]  /*7fb0*/  BSSY.RECONVERGENT B0, `(.L_x_110) ;  /* 0x000000f000007945 */ /* 0x000fe80003800200 */
[----:B------:R-:W-:Y:S05]  /*7fc0*/  @P5 BRA `(.L_x_111) ;  /* 0x0000000000345947 */ /* 0x000fea0003800000 */
[----:B------:R-:W5:Y:S01]  /*7fd0*/  LDS R0, [R22+0x6000] ;  /* 0x0060000016007984 */ /* 0x000f620000000800 */
[----:B------:R-:W5:Y:S01]  /*7fe0*/  LDCU UR5, c[0x0][0x3c4] ;  /* 0x00007880ff0577ac */ /* 0x000f620008000800 */
[----:B------:R-:W1:Y:S01]  /*7ff0*/  LDCU.64 UR8, c[0x0][0x3a0] ;  /* 0x00007400ff0877ac */ /* 0x000e620008000a00 */
[----:B-----5:R-:W-:-:S04]  /*8000*/  SHF.R.U32.HI R6, RZ, UR5, R0 ;  /* 0x00000005ff067c19 */ /* 0x020fc80008011600 */
[----:B------:R-:W-:-:S05]  /*8010*/  LOP3.LUT R6, R6, UR4, RZ, 0x30, !PT ;  /* 0x0000000406067c12 */ /* 0x000fca000f8e30ff */
[----:B0-----:R-:W-:-:S05]  /*8020*/  IMAD R8, R6, 0x8, R7 ;  /* 0x0000000806087824 */ /* 0x001fca00078e0207 */
[----:B------:R-:W0:Y:S02]  /*8030*/  LDS.64 R6, [R8+0x6600] ;  /* 0x0066000008067984 */ /* 0x000e240000000a00 */
[----:B0-----:R-:W-:-:S05]  /*8040*/  IADD3 R9, P1, PT, R6, R3, RZ ;  /* 0x0000000306097210 */ /* 0x001fca0007f3e0ff */
[----:B-1234-:R-:W-:Y:S01]  /*8050*/  IMAD.X R10, RZ, RZ, R7, P1 ;  /* 0x000000ffff0a7224 */ /* 0x01efe200008e0607 */
[----:B------:R-:W-:-:S04]  /*8060*/  LEA R6, P1, R9, UR8, 0x2 ;  /* 0x0000000809067c11 */ /* 0x000fc8000f8210ff */
[----:B------:R-:W-:Y:S02]  /*8070*/  LEA.HI.X R7, R9, UR9, R10, 0x2, P1 ;  /* 0x0000000909077c11 */ /* 0x000fe400088f140a */
[----:B------:R-:W-:-:S05]  /*8080*/  LOP3.LUT R9, R0, 0x80000000, RZ, 0x3c, !PT ;  /* 0x8000000000097812 */ /* 0x000fca00078e3cff */
[----:B------:R0:W-:Y:S02]  /*8090*/  STG.E desc[UR6][R6.64+0x6000], R9 ;  /* 0x0060000906007986 */ /* 0x0001e4000c101906 */
.L_x_111:
[----:B------:R-:W-:Y:S05]  /*80a0*/  BSYNC.RECONVERGENT B0 ;  /* 0x0000000000007941 */ /* 0x000fea0003800200 */
.L_x_110:
[----:B------:R-:W-:Y:S01]  /*80b0*/  NOP ;  /* 0x0000000000007918 */ /* 0x000fe20000000000 */
.L_x_77:
[----:B------:R-:W5:Y:S01]  /*80c0*/  LDS R0, [R22] ;  /* 0x0000000016007984 */ /* 0x000f620000000800 */
[----:B------:R-:W5:Y:S03]  /*80d0*/  LDCU UR5, c[0x0][0x3c4] ;  /* 0x00007880ff0577ac */ /* 0x000f660008000800 */
[----:B01----:R-:W0:Y:S04]  /*80e0*/  LDS R6, [R22+0x600] ;  /* 0x0006000016067984 */ /* 0x003e280000000800 */
[----:B------:R-:W1:Y:S04]  /*80f0*/  LDS R7, [R22+0xc00] ;  /* 0x000c000016077984 */ /* 0x000e680000000800 */
[----:B------:R-:W1:Y:S04]  /*8100*/  LDS R8, [R22+0x1200] ;  /* 0x0012000016087984 */ /* 0x000e680000000800 */
[----:B------:R-:W1:Y:S04]  /*8110*/  LDS R9, [R22+0x1800] ;  /* 0x0018000016097984 */ /* 0x000e680000000800 */
[----:B--234-:R-:W2:Y:S04]  /*8120*/  LDS R10, [R22+0x1e00] ;  /* 0x001e0000160a7984 */ /* 0x01cea80000000800 */
[----:B------:R-:W3:Y:S04]  /*8130*/  LDS R11, [R22+0x2400] ;  /* 0x00240000160b7984 */ /* 0x000ee80000000800 */
[----:B------:R-:W4:Y:S04]  /*8140*/  LDS R12, [R22+0x2a00] ;  /* 0x002a0000160c7984 */ /* 0x000f280000000800 */
[----:B------:R-:W4:Y:S04]  /*8150*/  LDS R13, [R22+0x3000] ;  /* 0x00300000160d7984 */ /* 0x000f280000000800 */
[----:B------:R-:W4:Y:S04]  /*8160*/  LDS R14, [R22+0x3600] ;  /* 0x00360000160e7984 */ /* 0x000f280000000800 */
[----:B------:R-:W4:Y:S01]  /*8170*/  LDS R15, [R22+0x3c00] ;  /* 0x003c0000160f7984 */ /* 0x000f220000000800 */
[----:B-----5:R-:W-:-:S03]  /*8180*/  SHF.R.U32.HI R0, RZ, UR5, R0 ;  /* 0x00000005ff007c19 */ /* 0x020fc60008011600 */
[----:B------:R-:W5:Y:S01]  /*8190*/  LDS R16, [R22+0x4200] ;  /* 0x0042000016107984 */ /* 0x000f620000000800 */
[----:B0-----:R-:W-:-:S03]  /*81a0*/  SHF.R.U32.HI R6, RZ, UR5, R6 ;  /* 0x00000005ff067c19 */ /* 0x001fc60008011606 */
[----:B------:R-:W0:Y:S01]  /*81b0*/  LDS R17, [R22+0x4800] ;  /* 0x0048000016117984 */ /* 0x000e220000000800 */
[----:B-1----:R-:W-:-:S03]  /*81c0*/  SHF.R.U32.HI R7, RZ, UR5, R7 ;  /* 0x00000005ff077c19 */ /* 0x002fc60008011607 */
[----:B------:R-:W1:Y:S01]  /*81d0*/  LDS R18, [R22+0x4e00] ;  /* 0x004e000016127984 */ /* 0x000e620000000800 */
[----:B------:R-:W-:-:S03]  /*81e0*/  SHF.R.U32.HI R8, RZ, UR5, R8 ;  /* 0x00000005ff087c19 */ /* 0x000fc60008011608 */
[----:B------:R-:W1:Y:S01]  /*81f0*/  LDS R19, [R22+0x5400] ;  /* 0x0054000016137984 */ /* 0x000e620000000800 */
[----:B------:R-:W-:-:S03]  /*8200*/  SHF.R.U32.HI R9, RZ, UR5, R9 ;  /* 0x00000005ff097c19 */ /* 0x000fc60008011609 */
[----:B------:R-:W1:Y:S01]  /*8210*/  LDS R20, [R22+0x5a00] ;  /* 0x005a000016147984 */ /* 0x000e620000000800 */
[----:B--2---:R-:W-:-:S03]  /*8220*/  SHF.R.U32.HI R10, RZ, UR5, R10 ;  /* 0x00000005ff0a7c19 */ /* 0x004fc6000801160a */
[----:B------:R-:W2:Y:S01]  /*8230*/  LDS R21, [R22+0x6000] ;  /* 0x0060000016157984 */ /* 0x000ea20000000800 */
[----:B---3--:R-:W-:Y:S02]  /*8240*/  SHF.R.U32.HI R11, RZ, UR5, R11 ;  /* 0x00000005ff0b7c19 */ /* 0x008fe4000801160b */
[----:B----4-:R-:W-:Y:S02]  /*8250*/  SHF.R.U32.HI R12, RZ, UR5, R12 ;  /* 0x00000005ff0c7c19 */ /* 0x010fe4000801160c */
[----:B------:R-:W-:Y:S02]  /*8260*/  SHF.R.U32.HI R13, RZ, UR5, R13 ;  /* 0x00000005ff0d7c19 */ /* 0x000fe4000801160d */
[----:B------:R-:W-:Y:S02]  /*8270*/  SHF.R.U32.HI R43, RZ, UR5, R14 ;  /* 0x00000005ff2b7c19 */ /* 0x000fe4000801160e */
[----:B------:R-:W-:Y:S02]  /*8280*/  LOP3.LUT R14, R12, UR4, RZ, 0x30, !PT ;  /* 0x000000040c0e7c12 */ /* 0x000fe4000f8e30ff */
[----:B------:R-:W-:-:S02]  /*8290*/  SHF.R.U32.HI R44, RZ, UR5, R15 ;  /* 0x00000005ff2c7c19 */ /* 0x000fc4000801160f */
[----:B------:R-:W-:Y:S02]  /*82a0*/  LOP3.LUT R15, R11, UR4, RZ, 0x30, !PT ;  /* 0x000000040b0f7c12 */ /* 0x000fe4000f8e30ff */
[----:B-----5:R-:W-:Y:S02]  /*82b0*/  SHF.R.U32.HI R45, RZ, UR5, R16 ;  /* 0x00000005ff2d7c19 */ /* 0x020fe40008011610 */
[----:B------:R-:W-:Y:S02]  /*82c0*/  LOP3.LUT R16, R10, UR4, RZ, 0x30, !PT ;  /* 0x000000040a107c12 */ /* 0x000fe4000f8e30ff */
[----:B0-----:R-:W-:Y:S02]  /*82d0*/  SHF.R.U32.HI R46, RZ, UR5, R17 ;  /* 0x00000005ff2e7c19 */ /* 0x001fe40008011611 */
[----:B------:R-:W-:Y:S02]  /*82e0*/  LOP3.LUT R17, R9, UR4, RZ, 0x30, !PT ;  /* 0x0000000409117c12 */ /* 0x000fe4000f8e30ff */
[----:B-1----:R-:W-:-:S02]  /*82f0*/  SHF.R.U32.HI R47, RZ, UR5, R18 ;  /* 0x00000005ff2f7c19 */ /* 0x002fc40008011612 */
[----:B------:R-:W-:Y:S02]  /*8300*/  LOP3.LUT R18, R8, UR4, RZ, 0x30, !PT ;  /* 0x0000000408127c12 */ /* 0x000fe4000f8e30ff */
[----:B------:R-:W-:Y:S02]  /*8310*/  SHF.R.U32.HI R48, RZ, UR5, R19 ;  /* 0x00000005ff307c19 */ /* 0x000fe40008011613 */
[----:B------:R-:W-:Y:S02]  /*8320*/  LOP3.LUT R19, R7, UR4, RZ, 0x30, !PT ;  /* 0x0000000407137c12 */ /* 0x000fe4000f8e30ff */
[----:B------:R-:W-:Y:S02]  /*8330*/  SHF.R.U32.HI R49, RZ, UR5, R20 ;  /* 0x00000005ff317c19 */ /* 0x000fe40008011614 */
[----:B------:R-:W-:Y:S02]  /*8340*/  LOP3.LUT R20, R6, UR4, RZ, 0x30, !PT ;  /* 0x0000000406147c12 */ /* 0x000fe4000f8e30ff */
[----:B--2---:R-:W-:-:S02]  /*8350*/  SHF.R.U32.HI R50, RZ, UR5, R21 ;  /* 0x00000005ff327c19 */ /* 0x004fc40008011615 */
[----:B------:R-:W-:Y:S02]  /*8360*/  LOP3.LUT R21, R0, UR4, RZ, 0x30, !PT ;  /* 0x0000000400157c12 */ /* 0x000fe4000f8e30ff */
[----:B------:R-:W-:Y:S02]  /*8370*/  LOP3.LUT R13, R13, UR4, RZ, 0x30, !PT ;  /* 0x000000040d0d7c12 */ /* 0x000fe4000f8e30ff */
[----:B------:R-:W-:Y:S02]  /*8380*/  LOP3.LUT R12, R43, UR4, RZ, 0x30, !PT ;  /* 0x000000042b0c7c12 */ /* 0x000fe4000f8e30ff */
[----:B------:R-:W-:Y:S02]  /*8390*/  LOP3.LUT R11, R44, UR4, RZ, 0x30, !PT ;  /* 0x000000042c0b7c12 */ /* 0x000fe4000f8e30ff */
[----:B------:R-:W-:Y:S02]  /*83a0*/  LOP3.LUT R10, R45, UR4, RZ, 0x30, !PT ;  /* 0x000000042d0a7c12 */ /* 0x000fe4000f8e30ff */
[----:B------:R-:W-:-:S02]  /*83b0*/  LOP3.LUT R9, R46, UR4, RZ, 0x30, !PT ;  /* 0x000000042e097c12 */ /* 0x000fc4000f8e30ff */
[----:B------:R-:W-:Y:S02]  /*83c0*/  LOP3.LUT R8, R47, UR4, RZ, 0x30, !PT ;  /* 0x000000042f087c12 */ /* 0x000fe4000f8e30ff */
[----:B------:R-:W-:Y:S02]  /*83d0*/  LOP3.LUT R7, R48, UR4, RZ, 0x30, !PT ;  /* 0x0000000430077c12 */ /* 0x000fe4000f8e30ff */
[----:B------:R-:W-:Y:S02]  /*83e0*/  LOP3.LUT R6, R49, UR4, RZ, 0x30, !PT ;  /* 0x0000000431067c12 */ /* 0x000fe4000f8e30ff */
[----:B------:R-:W-:Y:S01]  /*83f0*/  LOP3.LUT R0, R50, UR4, RZ, 0x30, !PT ;  /* 0x0000000432007c12 */ /* 0x000fe2000f8e30ff */
[----:B------:R-:W-:Y:S06]  /*8400*/  @P0 BRA `(.L_x_112) ;  /* 0x0000000000640947 */ /* 0x000fec0003800000 */
[----:B------:R-:W0:Y:S01]  /*8410*/  LDCU.64 UR4, c[0x0][0x3b8] ;  /* 0x00007700ff0477ac */ /* 0x000e220008000a00 */
[----:B------:R-:W-:Y:S01]  /*8420*/  IMAD R5, R42, 0x1980, RZ ;  /* 0x000019802a057824 */ /* 0x000fe200078e02ff */
[----:B------:R-:W-:-:S04]  /*8430*/  LOP3.LUT R2, R41, 0x1f, R3, 0xf8, !PT ;  /* 0x0000001f29027812 */ /* 0x000fc800078ef803 */
[----:B------:R-:W-:-:S04]  /*8440*/  IADD3 R3, P1, PT, R5, R2, RZ ;  /* 0x0000000205037210 */ /* 0x000fc80007f3e0ff */
[----:B------:R-:W-:Y:S02]  /*8450*/  LEA.HI.X.SX32 R4, R5, RZ, 0x1, P1 ;  /* 0x000000ff05047211 */ /* 0x000fe400008f0eff */
[----:B0-----:R-:W-:-:S04]  /*8460*/  LEA R2, P1, R3, UR4, 0x2 ;  /* 0x0000000403027c11 */ /* 0x001fc8000f8210ff */
        /* <DEDUP_REMOVED lines=19> */
.L_x_112:
[----:B------:R-:W-:Y:S01]  /*85a0*/  IMAD.IADD R60, R23, 0x1, -R54 ;  /* 0x00000001173c7824 */ /* 0x000fe200078e0a36 */
[----:B------:R-:W0:Y:S01]  /*85b0*/  LDCU.64 UR4, c[0x0][0x3b8] ;  /* 0x00007700ff0477ac */ /* 0x000e220008000a00 */
[----:B------:R-:W-:-:S03]  /*85c0*/  VIADD R3, R57, 0x20 ;  /* 0x0000002039037836 */ /* 0x000fc60000000000 */
[-C--:B------:R-:W-:Y:S02]  /*85d0*/  ISETP.GE.AND P2, PT, R57, R60.reuse, PT ;  /* 0x0000003c3900720c */ /* 0x080fe40003f46270 */
[----:B------:R-:W-:Y:S01]  /*85e0*/  ISETP.GE.AND P1, PT, R3, R60, PT ;  /* 0x0000003c0300720c */ /* 0x000fe20003f26270 */
[----:B------:R-:W-:-:S05]  /*85f0*/  VIADD R3, R57, 0x40 ;  /* 0x0000004039037836 */ /* 0x000fca0000000000 */
[----:B------:R-:W-:Y:S01]  /*8600*/  ISETP.GE.AND P5, PT, R3, R60, PT ;  /* 0x0000003c0300720c */ /* 0x000fe20003fa6270 */
[----:B------:R-:W-:-:S05]  /*8610*/  VIADD R3, R57, 0x60 ;  /* 0x0000006039037836 */ /* 0x000fca0000000000 */
[----:B------:R-:W-:Y:S01]  /*8620*/  ISETP.GE.AND P4, PT, R3, R60, PT ;  /* 0x0000003c0300720c */ /* 0x000fe20003f86270 */
[----:B------:R-:W-:Y:S01]  /*8630*/  VIADD R3, R57, 0x80 ;  /* 0x0000008039037836 */ /* 0x000fe20000000000 */
[----:B0-----:R-:W-:Y:S01]  /*8640*/  IADD3 R2, P6, PT, R5, UR4, RZ ;  /* 0x0000000405027c10 */ /* 0x001fe2000ffde0ff */
[----:B------:R-:W-:-:S03]  /*8650*/  VIADD R5, R57, 0xa0 ;  /* 0x000000a039057836 */ /* 0x000fc60000000000 */
[-C--:B------:R-:W-:Y:S02]  /*8660*/  ISETP.GE.AND P3, PT, R3, R60.reuse, PT ;  /* 0x0000003c0300720c */ /* 0x080fe40003f66270 */
[----:B------:R-:W-:Y:S02]  /*8670*/  IADD3.X R3, PT, PT, R4, UR5, RZ, P6, !PT ;  /* 0x0000000504037c10 */ /* 0x000fe4000b7fe4ff */
[-C--:B------:R-:W-:Y:S01]  /*8680*/  ISETP.GE.AND P6, PT, R5, R60.reuse, PT ;  /* 0x0000003c0500720c */ /* 0x080fe20003fc6270 */
[----:B------:R-:W-:Y:S02]  /*8690*/  VIADD R5, R57, 0xc0 ;  /* 0x000000c039057836 */ /* 0x000fe40000000000 */
[----:B------:R-:W5:Y:S03]  /*86a0*/  @!P2 LDG.E R41, desc[UR6][R2.64] ;  /* 0x000000060229a981 */ /* 0x000f66000c1e1900 */
[-C--:B------:R-:W-:Y:S01]  /*86b0*/  ISETP.GE.AND P2, PT, R5, R60.reuse, PT ;  /* 0x0000003c0500720c */ /* 0x080fe20003f46270 */
[----:B------:R-:W-:Y:S01]  /*86c0*/  VIADD R5, R57, 0xe0 ;  /* 0x000000e039057836 */ /* 0x000fe20000000000 */
[----:B------:R-:W5:Y:S04]  /*86d0*/  @!P1 LDG.E R44, desc[UR6][R2.64+0x80] ;  /* 0x00008006022c9981 */ /* 0x000f68000c1e1900 */
[----:B------:R-:W-:Y:S01]  /*86e0*/  ISETP.GE.AND P1, PT, R5, R60, PT ;  /* 0x0000003c0500720c */ /* 0x000fe20003f26270 */
[----:B------:R-:W-:Y:S01]  /*86f0*/  VIADD R59, R57, 0x100 ;  /* 0x00000100393b7836 */ /* 0x000fe20000000000 */
[----:B------:R-:W5:Y:S04]  /*8700*/  @!P5 LDG.E R43, desc[UR6][R2.64+0x100] ;  /* 0x00010006022bd981 */ /* 0x000f68000c1e1900 */
[----:B------:R-:W5:Y:S04]  /*8710*/  @!P4 LDG.E R46, desc[UR6][R2.64+0x180] ;  /* 0x00018006022ec981 */ /* 0x000f68000c1e1900 */
[----:B------:R-:W5:Y:S03]  /*8720*/  @!P2 LDG.E R47, desc[UR6][R2.64+0x300] ;  /* 0x00030006022fa981 */ /* 0x000f66000c1e1900 */
[C---:B------:R-:W-:Y:S01]  /*8730*/  @!P1 IADD3 R5, P2, PT, R54.reuse, R57, RZ ;  /* 0x0000003936059210 */ /* 0x040fe20007f5e0ff */
[----:B------:R-:W5:Y:S03]  /*8740*/  @!P3 LDG.E R45, desc[UR6][R2.64+0x200] ;  /* 0x00020006022db981 */ /* 0x000f66000c1e1900 */
[----:B------:R-:W-:Y:S01]  /*8750*/  @!P1 LEA.HI.X.SX32 R62, R54, RZ, 0x1, P2 ;  /* 0x000000ff363e9211 */ /* 0x000fe200010f0eff */
[----:B------:R0:W5:Y:S01]  /*8760*/  @!P6 LDG.E R48, desc[UR6][R2.64+0x280] ;  /* 0x000280060230e981 */ /* 0x000162000c1e1900 */
[----:B------:R-:W-:-:S04]  /*8770*/  @!P1 LEA R4, P2, R5, UR4, 0x2 ;  /* 0x0000000405049c11 */ /* 0x000fc8000f8410ff */
[----:B------:R-:W-:-:S05]  /*8780*/  @!P1 LEA.HI.X R5, R5, UR5, R62, 0x2, P2 ;  /* 0x0000000505059c11 */ /* 0x000fca00090f143e */
[----:B------:R1:W5:Y:S01]  /*8790*/  @!P1 LDG.E R50, desc[UR6][R4.64+0x380] ;  /* 0x0003800604329981 */ /* 0x000362000c1e1900 */
[----:B------:R-:W-:-:S13]  /*87a0*/  ISETP.GE.AND P1, PT, R59, R60, PT ;  /* 0x0000003c3b00720c */ /* 0x000fda0003f26270 */
[----:B------:R-:W-:-:S04]  /*87b0*/  @!P1 IADD3 R59, P2, PT, R54, R57, RZ ;  /* 0x00000039363b9210 */ /* 0x000fc80007f5e0ff */
[----:B------:R-:W-:Y:S02]  /*87c0*/  @!P1 LEA.HI.X.SX32 R62, R54, RZ, 0x1, P2 ;  /* 0x000000ff363e9211 */ /* 0x000fe400010f0eff */
[----:B0-----:R-:W-:-:S04]  /*87d0*/  @!P1 LEA R2, P2, R59, UR4, 0x2 ;  /* 0x000000043b029c11 */ /* 0x001fc8000f8410ff */
[----:B------:R-:W-:Y:S01]  /*87e0*/  @!P1 LEA.HI.X R3, R59, UR5, R62, 0x2, P2 ;  /* 0x000000053b039c11 */ /* 0x000fe200090f143e */
[----:B------:R-:W-:-:S04]  /*87f0*/  VIADD R59, R57, 0x120 ;  /* 0x00000120393b7836 */ /* 0x000fc80000000000 */
[----:B------:R0:W5:Y:S01]  /*8800*/  @!P1 LDG.E R49, desc[UR6][R2.64+0x400] ;  /* 0x0004000602319981 */ /* 0x000162000c1e1900 */
[----:B------:R-:W-:-:S13]  /*8810*/  ISETP.GE.AND P1, PT, R59, R60, PT ;  /* 0x0000003c3b00720c */ /* 0x000fda0003f26270 */
[----:B------:R-:W-:-:S04]  /*8820*/  @!P1 IADD3 R59, P2, PT, R54, R57, RZ ;  /* 0x00000039363b9210 */ /* 0x000fc80007f5e0ff */
[----:B------:R-:W-:Y:S02]  /*8830*/  @!P1 LEA.HI.X.SX32 R62, R54, RZ, 0x1, P2 ;  /* 0x000000ff363e9211 */ /* 0x000fe400010f0eff */
[----:B-1----:R-:W-:-:S04]  /*8840*/  @!P1 LEA R4, P2, R59, UR4, 0x2 ;  /* 0x000000043b049c11 */ /* 0x002fc8000f8410ff */
[----:B------:R-:W-:Y:S01]  /*8850*/  @!P1 LEA.HI.X R5, R59, UR5, R62, 0x2, P2 ;  /* 0x000000053b059c11 */ /* 0x000fe200090f143e */
[----:B------:R-:W-:-:S04]  /*8860*/  VIADD R59, R57, 0x140 ;  /* 0x00000140393b7836 */ /* 0x000fc80000000000 */
        /* <DEDUP_REMOVED lines=9> */
[----:B------:R-:W-:-:S05]  /*8900*/  @!P1 IMAD R62, R42, 0x1980, RZ ;  /* 0x000019802a3e9824 */ /* 0x000fca00078e02ff */
[----:B-1----:R-:W-:-:S04]  /*8910*/  @!P1 IADD3 R5, P2, PT, R62, R57, RZ ;  /* 0x000000393e059210 */ /* 0x002fc80007f5e0ff */
[----:B------:R-:W-:Y:S02]  /*8920*/  @!P1 LEA.HI.X.SX32 R62, R62, RZ, 0x1, P2 ;  /* 0x000000ff3e3e9211 */ /* 0x000fe400010f0eff */
[----:B------:R-:W-:Y:S01]  /*8930*/  @!P1 LEA R4, P2, R5, UR4, 0x2 ;  /* 0x0000000405049c11 */ /* 0x000fe2000f8410ff */
[----:B------:R-:W-:-:S03]  /*8940*/  VIADD R59, R57, 0x180 ;  /* 0x00000180393b7836 */ /* 0x000fc60000000000 */
[----:B------:R-:W-:-:S05]  /*8950*/  @!P1 LEA.HI.X R5, R5, UR5, R62, 0x2, P2 ;  /* 0x0000000505059c11 */ /* 0x000fca00090f143e */
[----:B------:R1:W5:Y:S01]  /*8960*/  @!P1 LDG.E R56, desc[UR6][R4.64+0x580] ;  /* 0x0005800604389981 */ /* 0x000362000c1e1900 */
[----:B------:R-:W-:-:S13]  /*8970*/  ISETP.GE.AND P1, PT, R59, R60, PT ;  /* 0x0000003c3b00720c */ /* 0x000fda0003f26270 */
[----:B0-----:R-:W-:-:S05]  /*8980*/  @!P1 IMAD R2, R42, 0x1980, RZ ;  /* 0x000019802a029824 */ /* 0x001fca00078e02ff */
[----:B------:R-:W-:-:S04]  /*8990*/  @!P1 IADD3 R3, P2, PT, R2, R57, RZ ;  /* 0x0000003902039210 */ /* 0x000fc80007f5e0ff */
[----:B------:R-:W-:Y:S02]  /*89a0*/  @!P1 LEA.HI.X.SX32 R62, R2, RZ, 0x1, P2 ;  /* 0x000000ff023e9211 */ /* 0x000fe400010f0eff */
[----:B------:R-:W-:Y:S01]  /*89b0*/  @!P1 LEA R2, P2, R3, UR4, 0x2 ;  /* 0x0000000403029c11 */ /* 0x000fe2000f8410ff */
[----:B------:R-:W-:-:S03]  /*89c0*/  VIADD R59, R57, 0x1a0 ;  /* 0x000001a0393b7836 */ /* 0x000fc60000000000 */
[----:B------:R-:W-:-:S05]  /*89d0*/  @!P1 LEA.HI.X R3, R3, UR5, R62, 0x2, P2 ;  /* 0x0000000503039c11 */ /* 0x000fca00090f143e */
[----:B------:R0:W5:Y:S01]  /*89e0*/  @!P1 LDG.E R53, desc[UR6][R2.64+0x600] ;  /* 0x0006000602359981 */ /* 0x000162000c1e1900 */
[----:B------:R-:W-:-:S13]  /*89f0*/  ISETP.GE.AND P1, PT, R59, R60, PT ;  /* 0x0000003c3b00720c */ /* 0x000fda0003f26270 */
[----:B-1----:R-:W-:-:S05]  /*8a00*/  @!P1 IMAD R4, R42, 0x1980, RZ ;  /* 0x000019802a049824 */ /* 0x002fca00078e02ff */
[----:B------:R-:W-:-:S04]  /*8a10*/  @!P1 IADD3 R5, P2, PT, R4, R57, RZ ;  /* 0x0000003904059210 */ /* 0x000fc80007f5e0ff */
[----:B------:R-:W-:Y:S02]  /*8a20*/  @!P1 LEA.HI.X.SX32 R62, R4, RZ, 0x1, P2 ;  /* 0x000000ff043e9211 */ /* 0x000fe400010f0eff */
[----:B------:R-:W-:Y:S01]  /*8a30*/  @!P1 LEA R4, P2, R5, UR4, 0x2 ;  /* 0x0000000405049c11 */ /* 0x000fe2000f8410ff */
[----:B------:R-:W-:-:S03]  /*8a40*/  VIADD R59, R57, 0x1c0 ;  /* 0x000001c0393b7836 */ /* 0x000fc60000000000 */
[----:B------:R-:W-:-:S05]  /*8a50*/  @!P1 LEA.HI.X R5, R5, UR5, R62, 0x2, P2 ;  /* 0x0000000505059c11 */ /* 0x000fca00090f143e */
[----:B------:R1:W5:Y:S01]  /*8a60*/  @!P1 LDG.E R54, desc[UR6][R4.64+0x680] ;  /* 0x0006800604369981 */ /* 0x000362000c1e1900 */
[----:B------:R-:W-:Y:S01]  /*8a70*/  ISETP.GE.AND P1, PT, R59, R60, PT ;  /* 0x0000003c3b00720c */ /* 0x000fe20003f26270 */
[----:B------:R-:W-:-:S05]  /*8a80*/  VIADD R59, R57, 0x200 ;  /* 0x00000200393b7836 */ /* 0x000fca0000000000 */
[----:B------:R-:W-:-:S07]  /*8a90*/  ISETP.GE.AND P3, PT, R59, R60, PT ;  /* 0x0000003c3b00720c */ /* 0x000fce0003f66270 */
[----:B0-----:R-:W-:-:S05]  /*8aa0*/  @!P1 IMAD R2, R42, 0x1980, RZ ;  /* 0x000019802a029824 */ /* 0x001fca00078e02ff */
[C---:B------:R-:W-:Y:S01]  /*8ab0*/  @!P1 IADD3 R3, P2, PT, R2.reuse, R57, RZ ;  /* 0x0000003902039210 */ /* 0x040fe20007f5e0ff */
[----:B------:R-:W0:Y:S03]  /*8ac0*/  @!P3 S2R R59, SR_TID.X ;  /* 0x00000000003bb919 */ /* 0x000e260000002100 */
[----:B------:R-:W-:Y:S02]  /*8ad0*/  @!P1 LEA.HI.X.SX32 R62, R2, RZ, 0x1, P2 ;  /* 0x000000ff023e9211 */ /* 0x000fe400010f0eff */
[----:B------:R-:W-:Y:S01]  /*8ae0*/  @!P1 LEA R2, P2, R3, UR4, 0x2 ;  /* 0x0000000403029c11 */ /* 0x000fe2000f8410ff */
[----:B-1----:R-:W-:-:S03]  /*8af0*/  VIADD R5, R57, 0x1e0 ;  /* 0x000001e039057836 */ /* 0x002fc60000000000 */
[----:B------:R-:W-:-:S05]  /*8b00*/  @!P1 LEA.HI.X R3, R3, UR5, R62, 0x2, P2 ;  /* 0x0000000503039c11 */ /* 0x000fca00090f143e */
[----:B------:R0:W5:Y:S01]  /*8b10*/  @!P1 LDG.E R51, desc[UR6][R2.64+0x700] ;  /* 0x0007000602339981 */ /* 0x000162000c1e1900 */
[----:B------:R-:W-:-:S13]  /*8b20*/  ISETP.GE.AND P1, PT, R5, R60, PT ;  /* 0x0000003c0500720c */ /* 0x000fda0003f26270 */
[----:B------:R-:W-:-:S05]  /*8b30*/  @!P1 IMAD R4, R42, 0x1980, RZ ;  /* 0x000019802a049824 */ /* 0x000fca00078e02ff */
[C---:B------:R-:W-:Y:S02]  /*8b40*/  @!P1 IADD3 R5, P2, PT, R4.reuse, R57, RZ ;  /* 0x0000003904059210 */ /* 0x040fe40007f5e0ff */
[----:B0-----:R-:W-:Y:S02]  /*8b50*/  @!P3 LOP3.LUT R2, R59, 0x3e0, RZ, 0xc0, !PT ;  /* 0x000003e03b02b812 */ /* 0x001fe400078ec0ff */
[----:B------:R-:W-:Y:S02]  /*8b60*/  @!P1 LEA.HI.X.SX32 R60, R4, RZ, 0x1, P2 ;  /* 0x000000ff043c9211 */ /* 0x000fe400010f0eff */
[----:B------:R-:W-:Y:S02]  /*8b70*/  @!P1 LEA R4, P2, R5, UR4, 0x2 ;  /* 0x0000000405049c11 */ /* 0x000fe4000f8410ff */
[----:B------:R-:W-:Y:S01]  /*8b80*/  @!P3 LOP3.LUT R59, R59, 0x1f, RZ, 0xc0, !PT ;  /* 0x0000001f3b3bb812 */ /* 0x000fe200078ec0ff */
[----:B------:R-:W-:Y:S01]  /*8b90*/  @!P3 IMAD R3, R42, 0x1980, RZ ;  /* 0x000019802a03b824 */ /* 0x000fe200078e02ff */
[----:B------:R-:W-:-:S03]  /*8ba0*/  @!P1 LEA.HI.X R5, R5, UR5, R60, 0x2, P2 ;  /* 0x0000000505059c11 */ /* 0x000fc600090f143c */
[----:B------:R-:W-:Y:S02]  /*8bb0*/  @!P3 IMAD R2, R2, 0x11, R59 ;  /* 0x000000110202b824 */ /* 0x000fe400078e023b */
[----:B------:R1:W5:Y:S03]  /*8bc0*/  @!P1 LDG.E R58, desc[UR6][R4.64+0x780] ;  /* 0x00078006043a9981 */ /* 0x000366000c1e1900 */
[----:B------:R-:W-:-:S04]  /*8bd0*/  @!P3 IADD3 R59, P1, PT, R3, R2, RZ ;  /* 0x00000002033bb210 */ /* 0x000fc80007f3e0ff */
[----:B------:R-:W-:Y:S02]  /*8be0*/  @!P3 LEA.HI.X.SX32 R60, R3, RZ, 0x1, P1 ;  /* 0x000000ff033cb211 */ /* 0x000fe400008f0eff */
[----:B------:R-:W-:-:S04]  /*8bf0*/  @!P3 LEA R2, P1, R59, UR4, 0x2 ;  /* 0x000000043b02bc11 */ /* 0x000fc8000f8210ff */
[----:B------:R-:W-:-:S05]  /*8c00*/  @!P3 LEA.HI.X R3, R59, UR5, R60, 0x2, P1 ;  /* 0x000000053b03bc11 */ /* 0x000fca00088f143c */
[----:B------:R1:W5:Y:S04]  /*8c10*/  @!P3 LDG.E R57, desc[UR6][R2.64+0x800] ;  /* 0x000800060239b981 */ /* 0x000368000c1e1900 */
.L_x_113:
[----:B------:R-:W-:Y:S08]  /*8c20*/  BAR.SYNC.DEFER_BLOCKING 0x0 ;  /* 0x0000000000007b1d */ /* 0x000ff00000010000 */
[----:B------:R-:W2:Y:S01]  /*8c30*/  S2UR UR5, SR_CgaCtaId ;  /* 0x00000000000579c3 */ /* 0x000ea20000008800 */
[----:B------:R-:W-:Y:S01]  /*8c40*/  UMOV UR4, 0x400 ;  /* 0x0000040000047882 */ /* 0x000fe20000000000 */
[----:B01----:R-:W0:Y:S01]  /*8c50*/  S2R R2, SR_TID.X ;  /* 0x0000000000027919 */ /* 0x003e220000002100 */
[----:B-----5:R1:W-:Y:S04]  /*8c60*/  STS [R40+-0x4], R41 ;  /* 0xfffffc2928007388 */ /* 0x0203e80000000800 */
[----:B------:R1:W-:Y:S01]  /*8c70*/  STS [R39+-0x4], R44 ;  /* 0xfffffc2c27007388 */ /* 0x0003e20000000800 */
[----:B--2---:R-:W-:-:S03]  /*8c80*/  ULEA UR4, UR5, UR4, 0x18 ;  /* 0x0000000405047291 */ /* 0x004fc6000f8ec0ff */
[----:B------:R1:W-:Y:S04]  /*8c90*/  STS [R38+-0x4], R43 ;  /* 0xfffffc2b26007388 */ /* 0x0003e80000000800 */
        /* <DEDUP_REMOVED lines=13> */
[----:B------:R1:W-:Y:S01]  /*8d70*/  STS [R24+-0x4], R57 ;  /* 0xfffffc3918007388 */ /* 0x0003e20000000800 */
[----:B------:R-:W-:Y:S06]  /*8d80*/  BAR.SYNC.DEFER_BLOCKING 0x0 ;  /* 0x0000000000007b1d */ /* 0x000fec0000010000 */
[----:B0-----:R-:W-:Y:S05]  /*8d90*/  @P0 BRA `(.L_x_114) ;  /* 0x00000008006c0947 */ /* 0x001fea0003800000 */
[----:B------:R-:W-:Y:S01]  /*8da0*/  LEA R21, R21, UR4, 0x3 ;  /* 0x0000000415157c11 */ /* 0x000fe2000f8e18ff */
[----:B------:R-:W-:Y:S01]  /*8db0*/  LDS R3, [R22] ;  /* 0x0000000016037984 */ /* 0x000fe20000000800 */
[----:B------:R-:W0:Y:S01]  /*8dc0*/  LDCU.64 UR8, c[0x0][0x3b0] ;  /* 0x00007600ff0877ac */ /* 0x000e220008000a00 */
[----:B-1----:R-:W-:Y:S02]  /*8dd0*/  LEA R26, R20, UR4, 0x3 ;  /* 0x00000004141a7c11 */ /* 0x002fe4000f8e18ff */
[----:B------:R-:W1:Y:S01]  /*8de0*/  LDS.64 R4, [R21+0x6600] ;  /* 0x0066000015047984 */ /* 0x000e620000000a00 */
[----:B------:R-:W-:Y:S02]  /*8df0*/  LEA R19, R19, UR4, 0x3 ;  /* 0x0000000413137c11 */ /* 0x000fe4000f8e18ff */
[----:B------:R-:W-:Y:S02]  /*8e00*/  LEA R17, R17, UR4, 0x3 ;  /* 0x0000000411117c11 */ /* 0x000fe4000f8e18ff */
[----:B------:R-:W-:-:S02]  /*8e10*/  LEA R15, R15, UR4, 0x3 ;  /* 0x000000040f0f7c11 */ /* 0x000fc4000f8e18ff */
[----:B------:R-:W-:Y:S02]  /*8e20*/  LEA R13, R13, UR4, 0x3 ;  /* 0x000000040d0d7c11 */ /* 0x000fe4000f8e18ff */
[----:B------:R-:W-:Y:S02]  /*8e30*/  LEA R11, R11, UR4, 0x3 ;  /* 0x000000040b0b7c11 */ /* 0x000fe4000f8e18ff */
[----:B------:R-:W-:Y:S02]  /*8e40*/  LEA R9, R9, UR4, 0x3 ;  /* 0x0000000409097c11 */ /* 0x000fe4000f8e18ff */
[----:B------:R-:W-:Y:S02]  /*8e50*/  LEA R7, R7, UR4, 0x3 ;  /* 0x0000000407077c11 */ /* 0x000fe4000f8e18ff */
[----:B-1----:R-:W-:-:S05]  /*8e60*/  IADD3 R4, P0, PT, R4, R2, RZ ;  /* 0x0000000204047210 */ /* 0x002fca0007f1e0ff */
[----:B------:R-:W-:Y:S01]  /*8e70*/  IMAD.X R5, RZ, RZ, R5, P0 ;  /* 0x000000ffff057224 */ /* 0x000fe200000e0605 */
[----:B0-----:R-:W-:-:S04]  /*8e80*/  LEA R24, P0, R4, UR8, 0x2 ;  /* 0x0000000804187c11 */ /* 0x001fc8000f8010ff */
[----:B------:R-:W-:-:S05]  /*8e90*/  LEA.HI.X R25, R4, UR9, R5, 0x2, P0 ;  /* 0x0000000904197c11 */ /* 0x000fca00080f1405 */
[----:B------:R-:W-:Y:S01]  /*8ea0*/  STG.E desc[UR6][R24.64], R3 ;  /* 0x0000000318007986 */ /* 0x000fe2000c101906 */
[----:B------:R-:W-:-:S03]  /*8eb0*/  NOP ;  /* 0x0000000000007918 */ /* 0x000fc60000000000 */
[----:B------:R0:W1:Y:S04]  /*8ec0*/  LDS.64 R4, [R26+0x6600] ;  /* 0x006600001a047984 */ /* 0x0000680000000a00 */
[----:B------:R-:W2:Y:S01]  /*8ed0*/  LDS R23, [R22+0x600] ;  /* 0x0006000016177984 */ /* 0x000ea20000000800 */
[----:B0-----:R-:W-:Y:S02]  /*8ee0*/  LEA R26, R18, UR4, 0x3 ;  /* 0x00000004121a7c11 */ /* 0x001fe4000f8e18ff */
[----:B-1----:R-:W-:-:S05]  /*8ef0*/  IADD3 R4, P0, PT, R4, R2, RZ ;  /* 0x0000000204047210 */ /* 0x002fca0007f1e0ff */
[----:B------:R-:W-:Y:S01]  /*8f00*/  IMAD.X R5, RZ, RZ, R5, P0 ;  /* 0x000000ffff057224 */ /* 0x000fe200000e0605 */
[----:B------:R-:W-:-:S04]  /*8f10*/  LEA R20, P0, R4, UR8, 0x2 ;  /* 0x0000000804147c11 */ /* 0x000fc8000f8010ff */
[----:B------:R-:W-:-:S05]  /*8f20*/  LEA.HI.X R21, R4, UR9, R5, 0x2, P0 ;  /* 0x0000000904157c11 */ /* 0x000fca00080f1405 */
[----:B--2---:R-:W-:Y:S01]  /*8f30*/  STG.E desc[UR6][R20.64+0x600], R23 ;  /* 0x0006001714007986 */ /* 0x004fe2000c101906 */
[----:B------:R-:W-:-:S03]  /*8f40*/  NOP ;  /* 0x0000000000007918 */ /* 0x000fc60000000000 */
[----:B------:R-:W0:Y:S04]  /*8f50*/  LDS.64 R4, [R19+0x6600] ;  /* 0x0066000013047984 */ /* 0x000e280000000a00 */
[----:B------:R-:W1:Y:S01]  /*8f60*/  LDS R3, [R22+0xc00] ;  /* 0x000c000016037984 */ /* 0x000e620000000800 */
[----:B0-----:R-:W-:-:S05]  /*8f70*/  IADD3 R4, P0, PT, R4, R2, RZ ;  /* 0x0000000204047210 */ /* 0x001fca0007f1e0ff */
[----:B------:R-:W-:Y:S01]  /*8f80*/  IMAD.X R5, RZ, RZ, R5, P0 ;  /* 0x000000ffff057224 */ /* 0x000fe200000e0605 */
[----:B------:R-:W-:-:S04]  /*8f90*/  LEA R24, P0, R4, UR8, 0x2 ;  /* 0x0000000804187c11 */ /* 0x000fc8000f8010ff */
[----:B------:R-:W-:-:S05]  /*8fa0*/  LEA.HI.X R25, R4, UR9, R5, 0x2, P0 ;  /* 0x0000000904197c11 */ /* 0x000fca00080f1405 */
[----:B-1----:R0:W-:Y:S01]  /*8fb0*/  STG.E desc[UR6][R24.64+0xc00], R3 ;  /* 0x000c000318007986 */ /* 0x0021e2000c101906 */
[----:B------:R-:W-:-:S03]  /*8fc0*/  NOP ;  /* 0x0000000000007918 */ /* 0x000fc60000000000 */
[----:B------:R-:W1:Y:S04]  /*8fd0*/  LDS.64 R4, [R26+0x6600] ;  /* 0x006600001a047984 */ /* 0x000e680000000a00 */
        /* <DEDUP_REMOVED lines=99> */
[----:B-1----:R-:W-:Y:S01]  /*9610*/  STG.E desc[UR6][R10.64+0x5400], R3 ;  /* 0x005400030a007986 */ /* 0x002fe2000c101906 */
[----:B------:R-:W-:-:S03]  /*9620*/  NOP ;  /* 0x0000000000007918 */ /* 0x000fc60000000000 */
[----:B------:R-:W0:Y:S04]  /*9630*/  LDS.64 R4, [R12+0x6600] ;  /* 0x006600000c047984 */ /* 0x000e280000000a00 */
[----:B------:R-:W1:Y:S01]  /*9640*/  LDS R9, [R22+0x5a00] ;  /* 0x005a000016097984 */ /* 0x000e620000000800 */
[----:B0-----:R-:W-:-:S05]  /*9650*/  IADD3 R4, P0, PT, R4, R2, RZ ;  /* 0x0000000204047210 */ /* 0x001fca0007f1e0ff */
[----:B------:R-:W-:Y:S01]  /*9660*/  IMAD.X R5, RZ, RZ, R5, P0 ;  /* 0x000000ffff057224 */ /* 0x000fe200000e0605 */
[----:B------:R-:W-:-:S04]  /*9670*/  LEA R6, P0, R4, UR8, 0x2 ;  /* 0x0000000804067c11 */ /* 0x000fc8000f8010ff */
[----:B------:R-:W-:Y:S02]  /*9680*/  LEA.HI.X R7, R4, UR9, R5, 0x2, P0 ;  /* 0x0000000904077c11 */ /* 0x000fe400080f1405 */
[----:B------:R-:W-:-:S03]  /*9690*/  LEA R4, R0, UR4, 0x3 ;  /* 0x0000000400047c11 */ /* 0x000fc6000f8e18ff */
[----:B-1----:R-:W-:Y:S01]  /*96a0*/  STG.E desc[UR6][R6.64+0x5a00], R9 ;  /* 0x005a000906007986 */ /* 0x002fe2000c101906 */
        /* <DEDUP_REMOVED lines=8> */
[----:B------:R-:W-:Y:S01]  /*9730*/  NOP ;  /* 0x0000000000007918 */ /* 0x000fe20000000000 */
[----:B------:R-:W-:Y:S05]  /*9740*/  EXIT ;  /* 0x000000000000794d */ /* 0x000fea0003800000 */
.L_x_114:
[----:B------:R-:W-:Y:S01]  /*9750*/  LEA R21, R21, UR4, 0x3 ;  /* 0x0000000415157c11 */ /* 0x000fe2000f8e18ff */
[----:B------:R-:W-:Y:S01]  /*9760*/  IMAD R23, R42, -0x1980, R23 ;  /* 0xffffe6802a177824 */ /* 0x000fe200078e0217 */
[----:B-1----:R-:W-:Y:S01]  /*9770*/  LEA R26, R20, UR4, 0x3 ;  /* 0x00000004141a7c11 */ /* 0x002fe2000f8e18ff */
[C---:B------:R-:W-:Y:S01]  /*9780*/  VIADD R20, R2.reuse, 0x180 ;  /* 0x0000018002147836 */ /* 0x040fe20000000000 */
[----:B------:R-:W-:Y:S01]  /*9790*/  LEA R19, R19, UR4, 0x3 ;  /* 0x0000000413137c11 */ /* 0x000fe2000f8e18ff */
[----:B------:R-:W0:Y:S01]  /*97a0*/  LDS.64 R4, [R21+0x6600] ;  /* 0x0066000015047984 */ /* 0x000e220000000a00 */
[----:B------:R-:W-:Y:S02]  /*97b0*/  ISETP.GE.AND P1, PT, R2, R23, PT ;  /* 0x000000170200720c */ /* 0x000fe40003f26270 */
[----:B------:R-:W-:Y:S02]  /*97c0*/  LEA R17, R17, UR4, 0x3 ;  /* 0x0000000411117c11 */ /* 0x000fe4000f8e18ff */
[----:B------:R-:W-:-:S02]  /*97d0*/  LEA R15, R15, UR4, 0x3 ;  /* 0x000000040f0f7c11 */ /* 0x000fc4000f8e18ff */
[----:B------:R-:W-:Y:S02]  /*97e0*/  LEA R13, R13, UR4, 0x3 ;  /* 0x000000040d0d7c11 */ /* 0x000fe4000f8e18ff */
[----:B------:R-:W-:Y:S02]  /*97f0*/  LEA R11, R11, UR4, 0x3 ;  /* 0x000000040b0b7c11 */ /* 0x000fe4000f8e18ff */
[----:B------:R-:W-:Y:S02]  /*9800*/  LEA R9, R9, UR4, 0x3 ;  /* 0x0000000409097c11 */ /* 0x000fe4000f8e18ff */
[----:B------:R-:W-:Y:S01]  /*9810*/  LEA R7, R7, UR4, 0x3 ;  /* 0x0000000407077c11 */ /* 0x000fe2000f8e18ff */
[----:B------:R-:W1:Y:S01]  /*9820*/  @!P1 LDS R3, [R22] ;  /* 0x0000000016039984 */ /* 0x000e620000000800 */
[----:B------:R-:W2:Y:S01]  /*9830*/  @!P1 LDC.64 R24, c[0x0][0x3b0] ;  /* 0x0000ec00ff189b82 */ /* 0x000ea20000000a00 */
[----:B0-----:R-:W-:-:S05]  /*9840*/  @!P1 IADD3 R4, P0, PT, R4, R2, RZ ;  /* 0x0000000204049210 */ /* 0x001fca0007f1e0ff */
[----:B------:R-:W-:Y:S01]  /*9850*/  @!P1 IMAD.X R5, RZ, RZ, R5, P0 ;  /* 0x000000ffff059224 */ /* 0x000fe200000e0605 */
[----:B--2---:R-:W-:-:S04]  /*9860*/  @!P1 LEA R24, P0, R4, R24, 0x2 ;  /* 0x0000001804189211 */ /* 0x004fc800078010ff */
[----:B------:R-:W-:-:S05]  /*9870*/  @!P1 LEA.HI.X R25, R4, R25, R5, 0x2, P0 ;  /* 0x0000001904199211 */ /* 0x000fca00000f1405 */
[----:B-1----:R0:W-:Y:S01]  /*9880*/  @!P1 STG.E desc[UR6][R24.64], R3 ;  /* 0x0000000318009986 */ /* 0x0021e2000c101906 */
[----:B------:R-:W-:-:S03]  /*9890*/  NOP ;  /* 0x0000000000007918 */ /* 0x000fc60000000000 */
[----:B------:R1:W2:Y:S01]  /*98a0*/  LDS.64 R4, [R26+0x6600] ;  /* 0x006600001a047984 */ /* 0x0002a20000000a00 */
[----:B------:R-:W-:Y:S01]  /*98b0*/  ISETP.GE.AND P1, PT, R20, R23, PT ;  /* 0x000000171400720c */ /* 0x000fe20003f26270 */
[----:B0-----:R-:W-:Y:S01]  /*98c0*/  VIADD R24, R2, 0x300 ;  /* 0x0000030002187836 */ /* 0x001fe20000000000 */
[----:B-1----:R-:W-:Y:S01]  /*98d0*/  LEA R26, R18, UR4, 0x3 ;  /* 0x00000004121a7c11 */ /* 0x002fe2000f8e18ff */
[----:B------:R-:W-:-:S10]  /*98e0*/  VIADD R18, R2, 0x480 ;  /* 0x0000048002127836 */ /* 0x000fd40000000000 */
[----:B------:R-:W0:Y:S01]  /*98f0*/  @!P1 LDS R27, [R22+0x600] ;  /* 0x00060000161b9984 */ /* 0x000e220000000800 */
[----:B------:R-:W1:Y:S01]  /*9900*/  @!P1 LDC.64 R20, c[0x0][0x3b0] ;  /* 0x0000ec00ff149b82 */ /* 0x000e620000000a00 */
[----:B--2---:R-:W-:-:S05]  /*9910*/  @!P1 IADD3 R4, P0, PT, R4, R2, RZ ;  /* 0x0000000204049210 */ /* 0x004fca0007f1e0ff */
[----:B------:R-:W-:Y:S01]  /*9920*/  @!P1 IMAD.X R5, RZ, RZ, R5, P0 ;  /* 0x000000ffff059224 */ /* 0x000fe200000e0605 */
[----:B-1----:R-:W-:-:S04]  /*9930*/  @!P1 LEA R20, P0, R4, R20, 0x2 ;  /* 0x0000001404149211 */ /* 0x002fc800078010ff */
[----:B------:R-:W-:-:S05]  /*9940*/  @!P1 LEA.HI.X R21, R4, R21, R5, 0x2, P0 ;  /* 0x0000001504159211 */ /* 0x000fca00000f1405 */
[----:B0-----:R0:W-:Y:S01]  /*9950*/  @!P1 STG.E desc[UR6][R20.64+0x600], R27 ;  /* 0x0006001b14009986 */ /* 0x0011e2000c101906 */
[----:B------:R-:W-:-:S03]  /*9960*/  NOP ;  /* 0x0000000000007918 */ /* 0x000fc60000000000 */
[----:B------:R-:W1:Y:S01]  /*9970*/  LDS.64 R4, [R19+0x6600] ;  /* 0x0066000013047984 */ /* 0x000e620000000a00 */
[----:B------:R-:W-:Y:S01]  /*9980*/  ISETP.GE.AND P1, PT, R24, R23, PT ;  /* 0x000000171800720c */ /* 0x000fe20003f26270 */
[----:B0-----:R-:W-:-:S12]  /*9990*/  VIADD R20, R2, 0x600 ;  /* 0x0000060002147836 */ /* 0x001fd80000000000 */
[----:B------:R-:W0:Y:S01]  /*99a0*/  @!P1 LDS R3, [R22+0xc00] ;  /* 0x000c000016039984 */ /* 0x000e220000000800 */
[----:B------:R-:W2:Y:S01]  /*99b0*/  @!P1 LDC.64 R24, c[0x0][0x3b0] ;  /* 0x0000ec00ff189b82 */ /* 0x000ea20000000a00 */
[----:B-1----:R-:W-:-:S05]  /*99c0*/  @!P1 IADD3 R4, P0, PT, R4, R2, RZ ;  /* 0x0000000204049210 */ /* 0x002fca0007f1e0ff */
[----:B------:R-:W-:Y:S01]  /*99d0*/  @!P1 IMAD.X R5, RZ, RZ, R5, P0 ;  /* 0x000000ffff059224 */ /* 0x000fe200000e0605 */
[----:B--2---:R-:W-:-:S04]  /*99e0*/  @!P1 LEA R24, P0, R4, R24, 0x2 ;  /* 0x0000001804189211 */ /* 0x004fc800078010ff */
[----:B------:R-:W-:-:S05]  /*99f0*/  @!P1 LEA.HI.X R25, R4, R25, R5, 0x2, P0 ;  /* 0x0000001904199211 */ /* 0x000fca00000f1405 */
[----:B0-----:R0:W-:Y:S01]  /*9a00*/  @!P1 STG.E desc[UR6][R24.64+0xc00], R3 ;  /* 0x000c000318009986 */ /* 0x0011e2000c101906 */
[----:B------:R-:W-:-:S03]  /*9a10*/  NOP ;  /* 0x0000000000007918 */ /* 0x000fc60000000000 */
[----:B------:R-:W1:Y:S01]  /*9a20*/  LDS.64 R4, [R26+0x6600] ;  /* 0x006600001a047984 */ /* 0x000e620000000a00 */
[----:B------:R-:W-:Y:S02]  /*9a30*/  ISETP.GE.AND P1, PT, R18, R23, PT ;  /* 0x000000171200720c */ /* 0x000fe40003f26270 */
[----:B0-----:R-:W-:Y:S01]  /*9a40*/  LEA R24, R16, UR4, 0x3 ;  /* 0x0000000410187c11 */ /* 0x001fe2000f8e18ff */
[----:B------:R-:W-:-:S10]  /*9a50*/  VIADD R16, R2, 0x780 ;  /* 0x0000078002107836 */ /* 0x000fd40000000000 */
        /* <DEDUP_REMOVED lines=33> */
[----:B0-----:R-:W-:-:S11]  /*9c70*/  LOP3.LUT R16, R2, 0xc00, RZ, 0xfc, !PT ;  /* 0x00000c0002107812 */ /* 0x001fd600078efcff */
        /* <DEDUP_REMOVED lines=87> */
[----:B0-----:R-:W-:Y:S01]  /*a1f0*/  @!P1 STG.E desc[UR6][R8.64+0x4e00], R15 ;  /* 0x004e000f08009986 */ /* 0x001fe2000c101906 */
[----:B------:R-:W-:-:S03]  /*a200*/  NOP ;  /* 0x0000000000007918 */ /* 0x000fc60000000000 */
[----:B------:R-:W0:Y:S01]  /*a210*/  LDS.64 R4, [R7+0x6600] ;  /* 0x0066000007047984 */ /* 0x000e220000000a00 */
[----:B------:R-:W-:-:S13]  /*a220*/  ISETP.GE.AND P1, PT, R10, R23, PT ;  /* 0x000000170a00720c */ /* 0x000fda0003f26270 */
[----:B------:R-:W1:Y:S01]  /*a230*/  @!P1 LDS R3, [R22+0x5400] ;  /* 0x0054000016039984 */ /* 0x000e620000000800 */
[----:B------:R-:W2:Y:S01]  /*a240*/  @!P1 LDC.64 R10, c[0x0][0x3b0] ;  /* 0x0000ec00ff0a9b82 */ /* 0x000ea20000000a00 */
[----:B0-----:R-:W-:-:S05]  /*a250*/  @!P1 IADD3 R4, P0, PT, R4, R2, RZ ;  /* 0x0000000204049210 */ /* 0x001fca0007f1e0ff */
[----:B------:R-:W-:Y:S01]  /*a260*/  @!P1 IMAD.X R5, RZ, RZ, R5, P0 ;  /* 0x000000ffff059224 */ /* 0x000fe200000e0605 */
[----:B--2---:R-:W-:-:S04]  /*a270*/  @!P1 LEA R10, P0, R4, R10, 0x2 ;  /* 0x0000000a040a9211 */ /* 0x004fc800078010ff */
[----:B------:R-:W-:-:S05]  /*a280*/  @!P1 LEA.HI.X R11, R4, R11, R5, 0x2, P0 ;  /* 0x0000000b040b9211 */ /* 0x000fca00000f1405 */
[----:B-1----:R-:W-:Y:S01]  /*a290*/  @!P1 STG.E desc[UR6][R10.64+0x5400], R3 ;  /* 0x005400030a009986 */ /* 0x002fe2000c101906 */
        /* <DEDUP_REMOVED lines=8> */
[----:B------:R-:W-:Y:S02]  /*a320*/  @!P1 LEA.HI.X R7, R4, R7, R5, 0x2, P0 ;  /* 0x0000000704079211 */ /* 0x000fe400000f1405 */
[----:B------:R-:W-:Y:S02]  /*a330*/  LEA R5, R0, UR4, 0x3 ;  /* 0x0000000400057c11 */ /* 0x000fe4000f8e18ff */
[----:B------:R-:W-:Y:S01]  /*a340*/  LOP3.LUT R0, R2, 0x1800, RZ, 0xfc, !PT ;  /* 0x0000180002007812 */ /* 0x000fe200078efcff */
[----:B-1----:R-:W-:Y:S01]  /*a350*/  @!P1 STG.E desc[UR6][R6.64+0x5a00], R9 ;  /* 0x005a000906009986 */ /* 0x002fe2000c101906 */
[----:B------:R-:W-:-:S03]  /*a360*/  NOP ;  /* 0x0000000000007918 */ /* 0x000fc60000000000 */
[----:B------:R-:W0:Y:S01]  /*a370*/  LDS.64 R4, [R5+0x6600] ;  /* 0x0066000005047984 */ /* 0x000e220000000a00 */
[----:B------:R-:W-:-:S13]  /*a380*/  ISETP.GE.AND P1, PT, R0, R23, PT ;  /* 0x000000170000720c */ /* 0x000fda0003f26270 */
[----:B------:R-:W1:Y:S01]  /*a390*/  @!P1 LDS R11, [R22+0x6000] ;  /* 0x00600000160b9984 */ /* 0x000e620000000800 */
[----:B------:R-:W2:Y:S01]  /*a3a0*/  @!P1 LDC.64 R12, c[0x0][0x3b0] ;  /* 0x0000ec00ff0c9b82 */ /* 0x000ea20000000a00 */
[----:B0-----:R-:W-:-:S05]  /*a3b0*/  IADD3 R0, P0, PT, R4, R2, RZ ;  /* 0x0000000204007210 */ /* 0x001fca0007f1e0ff */
[----:B------:R-:W-:Y:S01]  /*a3c0*/  IMAD.X R4, RZ, RZ, R5, P0 ;  /* 0x000000ffff047224 */ /* 0x000fe200000e0605 */
[----:B--2---:R-:W-:-:S04]  /*a3d0*/  @!P1 LEA R2, P0, R0, R12, 0x2 ;  /* 0x0000000c00029211 */ /* 0x004fc800078010ff */
[----:B------:R-:W-:-:S05]  /*a3e0*/  @!P1 LEA.HI.X R3, R0, R13, R4, 0x2, P0 ;  /* 0x0000000d00039211 */ /* 0x000fca00000f1404 */
[----:B-1----:R-:W-:Y:S01]  /*a3f0*/  @!P1 STG.E desc[UR6][R2.64+0x6000], R11 ;  /* 0x0060000b02009986 */ /* 0x002fe2000c101906 */
[----:B------:R-:W-:Y:S01]  /*a400*/  NOP ;  /* 0x0000000000007918 */ /* 0x000fe20000000000 */
[----:B------:R-:W-:Y:S05]  /*a410*/  EXIT ;  /* 0x000000000000794d */ /* 0x000fea0003800000 */
.L_x_30:
[----:B------:R-:W-:Y:S02]  /*a420*/  IMAD.MOV.U32 R58, RZ, RZ, R39 ;  /* 0x000000ffff3a7224 */ /* 0x000fe400078e0027 */
[----:B------:R-:W-:Y:S02]  /*a430*/  IMAD.MOV.U32 R49, RZ, RZ, 0x1 ;  /* 0x00000001ff317424 */ /* 0x000fe400078e00ff */
[----:B------:R-:W-:Y:S02]  /*a440*/  IMAD.MOV.U32 R60, RZ, RZ, RZ ;  /* 0x000000ffff3c7224 */ /* 0x000fe400078e00ff */
[----:B------:R-:W-:-:S07]  /*a450*/  IMAD.MOV.U32 R47, RZ, RZ, -0x1 ;  /* 0xffffffffff2f7424 */ /* 0x000fce00078e00ff */
[----:B------:R-:W-:Y:S05]  /*a460*/  WARPSYNC.COLLECTIVE R47, `(.L_x_115) ;  /* 0x000000002f087348 */ /* 0x000fea0003c00000 */
[----:B------:R0:W1:Y:S02]  /*a470*/  SHFL.UP P0, R46, R58, R49, R60 ;  /* 0x040000313a2e7389 */ /* 0x000064000000003c */
[----:B01----:R-:W-:Y:S05]  /*a480*/  ENDCOLLECTIVE ;  /* 0x000000000000791b */ /* 0x003fea0003800000 */
.L_x_115:
[----:B------:R-:W-:Y:S02]  /*a490*/  IMAD.MOV.U32 R49, RZ, RZ, 0x2 ;  /* 0x00000002ff317424 */ /* 0x000fe400078e00ff */
[----:B------:R-:W-:-:S04]  /*a4a0*/  IMAD.MOV.U32 R40, RZ, RZ, R46 ;  /* 0x000000ffff287224 */ /* 0x000fc800078e002e */
[----:B------:R-:W-:-:S04]  /*a4b0*/  @P0 IMAD.IADD R40, R39, 0x1, R40 ;  /* 0x0000000127280824 */ /* 0x000fc800078e0228 */
[----:B------:R-:W-:-:S07]  /*a4c0*/  IMAD.MOV.U32 R58, RZ, RZ, R40 ;  /* 0x000000ffff3a7224 */ /* 0x000fce00078e0028 */
[----:B------:R-:W-:Y:S05]  /*a4d0*/  WARPSYNC.COLLECTIVE R47, `(.L_x_116) ;  /* 0x000000002f087348 */ /* 0x000fea0003c00000 */
[----:B------:R0:W1:Y:S02]  /*a4e0*/  SHFL.UP P0, R46, R58, R49, R60 ;  /* 0x040000313a2e7389 */ /* 0x000064000000003c */
[----:B01----:R-:W-:Y:S05]  /*a4f0*/  ENDCOLLECTIVE ;  /* 0x000000000000791b */ /* 0x003fea0003800000 */
.L_x_116:
[----:B------:R-:W-:Y:S02]  /*a500*/  IMAD.MOV.U32 R49, RZ, RZ, 0x4 ;  /* 0x00000004ff317424 */ /* 0x000fe400078e00ff */
[----:B------:R-:W-:-:S04]  /*a510*/  IMAD.MOV.U32 R43, RZ, RZ, R46 ;  /* 0x000000ffff2b7224 */ /* 0x000fc800078e002e */
[----:B------:R-:W-:-:S04]  /*a520*/  @P0 IMAD.IADD R43, R40, 0x1, R43 ;  /* 0x00000001282b0824 */ /* 0x000fc800078e022b */
[----:B------:R-:W-:-:S07]  /*a530*/  IMAD.MOV.U32 R58, RZ, RZ, R43 ;  /* 0x000000ffff3a7224 */ /* 0x000fce00078e002b */
[----:B------:R-:W-:Y:S05]  /*a540*/  WARPSYNC.COLLECTIVE R47, `(.L_x_117) ;  /* 0x000000002f087348 */ /* 0x000fea0003c00000 */
[----:B------:R0:W1:Y:S02]  /*a550*/  SHFL.UP P0, R46, R58, R49, R60 ;  /* 0x040000313a2e7389 */ /* 0x000064000000003c */
[----:B01----:R-:W-:Y:S05]  /*a560*/  ENDCOLLECTIVE ;  /* 0x000000000000791b */ /* 0x003fea0003800000 */
.L_x_117:
[----:B------:R-:W-:Y:S02]  /*a570*/  IMAD.MOV.U32 R49, RZ, RZ, 0x8 ;  /* 0x00000008ff317424 */ /* 0x000fe400078e00ff */
[----:B------:R-:W-:-:S04]  /*a580*/  IMAD.MOV.U32 R44, RZ, RZ, R46 ;  /* 0x000000ffff2c7224 */ /* 0x000fc800078e002e */
[----:B------:R-:W-:-:S04]  /*a590*/  @P0 IMAD.IADD R44, R43, 0x1, R44 ;  /* 0x000000012b2c0824 */ /* 0x000fc800078e022c */
[----:B------:R-:W-:-:S07]  /*a5a0*/  IMAD.MOV.U32 R58, RZ, RZ, R44 ;  /* 0x000000ffff3a7224 */ /* 0x000fce00078e002c */
[----:B------:R-:W-:Y:S05]  /*a5b0*/  WARPSYNC.COLLECTIVE R47, `(.L_x_118) ;  /* 0x000000002f087348 */ /* 0x000fea0003c00000 */
[----:B------:R0:W1:Y:S02]  /*a5c0*/  SHFL.UP P0, R46, R58, R49, R60 ;  /* 0x040000313a2e7389 */ /* 0x000064000000003c */
[----:B01----:R-:W-:Y:S05]  /*a5d0*/  ENDCOLLECTIVE ;  /* 0x000000000000791b */ /* 0x003fea0003800000 */
.L_x_118:
[----:B------:R-:W-:Y:S02]  /*a5e0*/  IMAD.MOV.U32 R49, RZ, RZ, 0x10 ;  /* 0x00000010ff317424 */ /* 0x000fe400078e00ff */
[----:B------:R-:W-:-:S04]  /*a5f0*/  IMAD.MOV.U32 R45, RZ, RZ, R46 ;  /* 0x000000ffff2d7224 */ /* 0x000fc800078e002e */
[----:B------:R-:W-:-:S04]  /*a600*/  @P0 IMAD.IADD R45, R44, 0x1, R45 ;  /* 0x000000012c2d0824 */ /* 0x000fc800078e022d */
[----:B------:R-:W-:-:S07]  /*a610*/  IMAD.MOV.U32 R58, RZ, RZ, R45 ;  /* 0x000000ffff3a7224 */ /* 0x000fce00078e002d */
[----:B------:R-:W-:Y:S05]  /*a620*/  WARPSYNC.COLLECTIVE R47, `(.L_x_119) ;  /* 0x000000002f087348 */ /* 0x000fea0003c00000 */
[----:B------:R0:W1:Y:S02]  /*a630*/  SHFL.UP P0, R46, R58, R49, R60 ;  /* 0x040000313a2e7389 */ /* 0x000064000000003c */
[----:B01----:R-:W-:Y:S05]  /*a640*/  ENDCOLLECTIVE ;  /* 0x000000000000791b */ /* 0x003fea0003800000 */
.L_x_119:
[----:B------:R-:W-:Y:S05]  /*a650*/  BRA `(.L_x_120) ;  /* 0xffffff8400407947 */ /* 0x000fea000383ffff */
.L_x_121:
[----:B------:R-:W-:-:S00]  /*a660*/  BRA `(.L_x_121) ;  /* 0xfffffffc00fc7947 */ /* 0x000fc0000383ffff */
[----:B------:R-:W-:-:S00]  /*a670*/  NOP ;  /* 0x0000000000007918 */ /* 0x000fc00000000000 */
        /* <DEDUP_REMOVED lines=8> */
.L_x_690:


//--------------------- .text._ZN3cub18CUB_300001_SM_10006detail10radix_sort33DeviceRadixSortExclusiveSumKernelINS1_5radix10policy_hubIiiyE10Policy1000EyEEvPT0_ --------------------------
	.section	.text._ZN3cub18CUB_300001_SM_10006detail10radix_sort33DeviceRadixSortExclusiveSumKernelINS1_5radix10policy_hubIiiyE10Policy1000EyEEvPT0_,"ax",@progbits
	.align	128
        .global         _ZN3cub18CUB_300001_SM_10006detail10radix_sort33DeviceRadixSortExclusiveSumKernelINS1_5radix10policy_hubIiiyE10Policy1000EyEEvPT0_
        .type           _ZN3cub18CUB_300001_SM_10006detail10radix_sort33DeviceRadixSortExclusiveSumKernelINS1_5radix10policy_hubIiiyE10Policy1000EyEEvPT0_,@function
        .size           _ZN3cub18CUB_300001_SM_10006detail10radix_sort33DeviceRadixSortExclusiveSumKernelINS1_5radix10policy_hubIiiyE10Policy1000EyEEvPT0_,(.L_x_691 - _ZN3cub18CUB_300001_SM_10006detail10radix_sort33DeviceRadixSortExclusiveSumKernelINS1_5radix10policy_hubIiiyE10Policy1000EyEEvPT0_)
        .other          _ZN3cub18CUB_300001_SM_10006detail10radix_sort33DeviceRadixSortExclusiveSumKernelINS1_5radix10policy_hubIiiyE10Policy1000EyEEvPT0_,@"STO_CUDA_ENTRY STV_DEFAULT"
_ZN3cub18CUB_300001_SM_10006detail10radix_sort33DeviceRadixSortExclusiveSumKernelINS1_5radix10policy_hubIiiyE10Policy1000EyEEvPT0_:
.text._ZN3cub18CUB_300001_SM_10006detail10radix_sort33DeviceRadixSortExclusiveSumKernelINS1_5radix10policy_hubIiiyE10Policy1000EyEEvPT0_:
[----:B------:R-:W-:Y:S01]  /*0000*/  LDC R1, c[0x0][0x37c] ;  /* 0x0000df00ff017b82 */ /* 0x000fe20000000800 */
[----:B------:R-:W0:Y:S07]  /*0010*/  S2R R18, SR_TID.X ;  /* 0x0000000000127919 */ /* 0x000e2e0000002100 */
[----:B------:R-:W1:Y:S01]  /*0020*/  LDC.64 R16, c[0x0][0x380] ;  /* 0x0000e000ff107b82 */ /* 0x000e620000000a00 */
[----:B------:R-:W2:Y:S01]  /*0030*/  LDCU.64 UR4, c[0x0][0x358] ;  /* 0x00006b00ff0477ac */ /* 0x000ea20008000a00 */
[----:B------:R-:W3:Y:S01]  /*0040*/  S2R R5, SR_CTAID.X ;  /* 0x0000000000057919 */ /* 0x000ee20000002500 */
[----:B0-----:R-:W-:Y:S01]  /*0050*/  ISETP.GT.U32.AND P1, PT, R18, 0xff, PT ;  /* 0x000000ff1200780c */ /* 0x001fe20003f24070 */
[----:B---3--:R-:W-:-:S04]  /*0060*/  IMAD R5, R5, 0x100, R18 ;  /* 0x0000010005057824 */ /* 0x008fc800078e0212 */
[----:B-1----:R-:W-:-:S08]  /*0070*/  IMAD.WIDE R16, R5, 0x8, R16 ;  /* 0x0000000805107825 */ /* 0x002fd000078e0210 */
[----:B--2---:R-:W2:Y:S01]  /*0080*/  @!P1 LDG.E.64 R2, desc[UR4][R16.64] ;  /* 0x0000000410029981 */ /* 0x004ea2000c1e1b00 */
[----:B------:R-:W-:Y:S02]  /*0090*/  MOV R0, 0x400 ;  /* 0x0000040000007802 */ /* 0x000fe40000000f00 */
[C---:B------:R-:W-:Y:S01]  /*00a0*/  ISETP.GT.U32.AND P0, PT, R18.reuse, 0x1f, PT ;  /* 0x0000001f1200780c */ /* 0x040fe20003f04070 */
[----:B------:R-:W0:Y:S02]  /*00b0*/  S2R R5, SR_CgaCtaId ;  /* 0x0000000000057919 */ /* 0x000e240000008800 */
[----:B0-----:R-:W-:Y:S02]  /*00c0*/  LEA R5, R5, R0, 0x18 ;  /* 0x0000000005057211 */ /* 0x001fe400078ec0ff */
[----:B------:R-:W-:-:S05]  /*00d0*/  LEA.HI R0, R18, R18, RZ, 0x1d ;  /* 0x0000001212007211 */ /* 0x000fca00078fe8ff */
[----:B------:R-:W-:-:S05]  /*00e0*/  IMAD R0, R0, 0x8, R5 ;  /* 0x0000000800007824 */ /* 0x000fca00078e0205 */
[----:B--2---:R0:W-:Y:S01]  /*00f0*/  STS.64 [R0+0x10], R2 ;  /* 0x0000100200007388 */ /* 0x0041e20000000a00 */
[----:B------:R-:W-:Y:S06]  /*0100*/  BAR.SYNC.DEFER_BLOCKING 0x0 ;  /* 0x0000000000007b1d */ /* 0x000fec0000010000 */
[----:B------:R-:W-:Y:S05]  /*0110*/  @P0 BRA `(.L_x_122) ;  /* 0x0000000400240947 */ /* 0x000fea0003800000 */
[----:B------:R-:W-:Y:S01]  /*0120*/  IMAD R18, R18, 0x48, R5 ;  /* 0x0000004812127824 */ /* 0x000fe200078e0205 */
[----:B------:R-:W-:-:S04]  /*0130*/  UMOV UR6, 0xffffffff ;  /* 0xffffffff00067882 */ /* 0x000fc80000000000 */
[----:B------:R-:W-:Y:S04]  /*0140*/  LDS.64 R14, [R18+0x10] ;  /* 0x00001000120e7984 */ /* 0x000fe80000000a00 */
[----:B------:R-:W-:Y:S04]  /*0150*/  LDS.64 R12, [R18+0x18] ;  /* 0x00001800120c7984 */ /* 0x000fe80000000a00 */
[----:B------:R-:W1:Y:S04]  /*0160*/  LDS.64 R10, [R18+0x20] ;  /* 0x00002000120a7984 */ /* 0x000e680000000a00 */
[----:B------:R-:W-:Y:S04]  /*0170*/  LDS.64 R8, [R18+0x28] ;  /* 0x0000280012087984 */ /* 0x000fe80000000a00 */
[----:B------:R-:W2:Y:S04]  /*0180*/  LDS.64 R6, [R18+0x30] ;  /* 0x0000300012067984 */ /* 0x000ea80000000a00 */
[----:B------:R-:W-:Y:S04]  /*0190*/  LDS.64 R4, [R18+0x38] ;  /* 0x0000380012047984 */ /* 0x000fe80000000a00 */
[----:B0-----:R-:W0:Y:S04]  /*01a0*/  LDS.64 R2, [R18+0x40] ;  /* 0x0000400012027984 */ /* 0x001e280000000a00 */
[----:B------:R-:W3:Y:S01]  /*01b0*/  LDS.64 R20, [R18+0x48] ;  /* 0x0000480012147984 */ /* 0x000ee20000000a00 */
[----:B-1----:R-:W-:-:S04]  /*01c0*/  IADD3 R19, P3, P4, R10, R12, R14 ;  /* 0x0000000c0a137210 */ /* 0x002fc80007c7e00e */
[----:B------:R-:W-:Y:S02]  /*01d0*/  IADD3.X R23, PT, PT, R11, R13, R15, P3, P4 ;  /* 0x0000000d0b177210 */ /* 0x000fe40001fe840f */
[----:B--2---:R-:W-:-:S04]  /*01e0*/  IADD3 R19, P0, P2, R6, R19, R8 ;  /* 0x0000001306137210 */ /* 0x004fc80007a1e008 */
[----:B------:R-:W-:Y:S02]  /*01f0*/  IADD3.X R23, PT, PT, R7, R23, R9, P0, P2 ;  /* 0x0000001707177210 */ /* 0x000fe400007e4409 */
[----:B0-----:R-:W-:-:S04]  /*0200*/  IADD3 R19, P3, P4, R2, R19, R4 ;  /* 0x0000001302137210 */ /* 0x001fc80007c7e004 */
[----:B---3--:R-:W-:Y:S02]  /*0210*/  IADD3 R20, P0, PT, R20, R19, RZ ;  /* 0x0000001314147210 */ /* 0x008fe40007f1e0ff */
[----:B------:R-:W-:-:S05]  /*0220*/  IADD3.X R19, PT, PT, R3, R23, R5, P3, P4 ;  /* 0x0000001703137210 */ /* 0x000fca0001fe8405 */
[----:B------:R-:W-:Y:S01]  /*0230*/  IMAD.X R19, R21, 0x1, R19, P0 ;  /* 0x0000000115137824 */ /* 0x000fe200000e0613 */
[----:B------:R-:W-:Y:S06]  /*0240*/  BRA.DIV UR6, `(.L_x_123) ;  /* 0x0000000206f07947 */ /* 0x000fec000b800000 */
[----:B------:R-:W0:Y:S04]  /*0250*/  SHFL.UP PT, R27, R20, 0x1, RZ ;  /* 0x04200000141b7989 */ /* 0x000e2800000e00ff */
[----:B------:R-:W1:Y:S01]  /*0260*/  SHFL.UP P0, R25, R19, 0x1, RZ ;  /* 0x0420000013197989 */ /* 0x000e6200000000ff */
[----:B0-----:R-:W-:-:S04]  /*0270*/  IADD3 R22, P2, PT, R27, R20, RZ ;  /* 0x000000141b167210 */ /* 0x001fc80007f5e0ff */
[----:B-1----:R-:W-:Y:S01]  /*0280*/  SEL R27, R22, R27, P0 ;  /* 0x0000001b161b7207 */ /* 0x002fe20000000000 */
[----:B------:R-:W-:-:S04]  /*0290*/  IMAD.X R26, R25, 0x1, R19, P2 ;  /* 0x00000001191a7824 */ /* 0x000fc800010e0613 */
[----:B------:R-:W0:Y:S01]  /*02a0*/  SHFL.UP PT, R28, R27, 0x2, RZ ;  /* 0x044000001b1c7989 */ /* 0x000e2200000e00ff */
[----:B------:R-:W-:-:S05]  /*02b0*/  SEL R26, R26, R25, P0 ;  /* 0x000000191a1a7207 */ /* 0x000fca0000000000 */
[----:B------:R-:W1:Y:S01]  /*02c0*/  SHFL.UP P0, R25, R26, 0x2, RZ ;  /* 0x044000001a197989 */ /* 0x000e6200000000ff */
[----:B0-----:R-:W-:-:S05]  /*02d0*/  IADD3 R21, P2, PT, R28, R27, RZ ;  /* 0x0000001b1c157210 */ /* 0x001fca0007f5e0ff */
[----:B-1----:R-:W-:Y:S01]  /*02e0*/  IMAD.X R22, R25, 0x1, R26, P2 ;  /* 0x0000000119167824 */ /* 0x002fe200010e061a */
[----:B------:R-:W-:-:S04]  /*02f0*/  SEL R28, R21, R28, P0 ;  /* 0x0000001c151c7207 */ /* 0x000fc80000000000 */
[----:B------:R-:W-:Y:S01]  /*0300*/  SEL R29, R22, R25, P0 ;  /* 0x00000019161d7207 */ /* 0x000fe20000000000 */
        /* <DEDUP_REMOVED lines=12> */
[----:B------:R0:W1:Y:S04]  /*03d0*/  SHFL.UP PT, R28, R27, 0x10, RZ ;  /* 0x060000001b1c7989 */ /* 0x00006800000e00ff */
[----:B------:R0:W2:Y:S02]  /*03e0*/  SHFL.UP P0, R25, R26, 0x10, RZ ;  /* 0x060000001a197989 */ /* 0x0000a400000000ff */
.L_x_134:
[----:B-1----:R-:W-:-:S04]  /*03f0*/  IADD3 R21, P2, PT, R28, R27, RZ ;  /* 0x0000001b1c157210 */ /* 0x002fc80007f5e0ff */
[----:B--2---:R-:W-:Y:S01]  /*0400*/  SEL R21, R21, R28, P0 ;  /* 0x0000001c15157207 */ /* 0x004fe20000000000 */
[----:B------:R-:W-:-:S05]  /*0410*/  IMAD.X R22, R25, 0x1, R26, P2 ;  /* 0x0000000119167824 */ /* 0x000fca00010e061a */
[----:B------:R-:W-:Y:S02]  /*0420*/  SEL R22, R22, R25, P0 ;  /* 0x0000001916167207 */ /* 0x000fe40000000000 */
[----:B------:R-:W-:-:S05]  /*0430*/  IADD3 R20, P0, PT, R21, -R20, RZ ;  /* 0x8000001415147210 */ /* 0x000fca0007f1e0ff */
[----:B------:R-:W-:Y:S01]  /*0440*/  IMAD.X R21, R22, 0x1, ~R19, P0 ;  /* 0x0000000116157824 */ /* 0x000fe200000e0e13 */
[----:B------:R-:W-:-:S04]  /*0450*/  IADD3 R14, P0, PT, R14, R20, RZ ;  /* 0x000000140e0e7210 */ /* 0x000fc80007f1e0ff */
[----:B------:R1:W-:Y:S01]  /*0460*/  STS.64 [R18+0x10], R20 ;  /* 0x0000101412007388 */ /* 0x0003e20000000a00 */
[----:B------:R-:W-:Y:S01]  /*0470*/  IMAD.X R15, R15, 0x1, R21, P0 ;  /* 0x000000010f0f7824 */ /* 0x000fe200000e0615 */
        /* <DEDUP_REMOVED lines=17> */
[----:B------:R-:W-:-:S05]  /*0590*/  IMAD.X R3, R3, 0x1, R5, P0 ;  /* 0x0000000103037824 */ /* 0x000fca00000e0605 */
[----:B------:R1:W-:Y:S03]  /*05a0*/  STS.64 [R18+0x48], R2 ;  /* 0x0000480212007388 */ /* 0x0003e60000000a00 */
.L_x_122:
[----:B------:R-:W-:Y:S05]  /*05b0*/  WARPSYNC.ALL ;  /* 0x0000000000007948 */ /* 0x000fea0003800000 */
[----:B------:R-:W-:Y:S06]  /*05c0*/  BAR.SYNC.DEFER_BLOCKING 0x0 ;  /* 0x0000000000007b1d */ /* 0x000fec0000010000 */
[----:B------:R-:W-:Y:S05]  /*05d0*/  @P1 EXIT ;  /* 0x000000000000194d */ /* 0x000fea0003800000 */
[----:B01----:R-:W0:Y:S04]  /*05e0*/  LDS.64 R2, [R0+0x10] ;  /* 0x0000100000027984 */ /* 0x003e280000000a00 */
[----:B0-----:R-:W-:Y:S01]  /*05f0*/  STG.E.64 desc[UR4][R16.64], R2 ;  /* 0x0000000210007986 */ /* 0x001fe2000c101b04 */
[----:B------:R-:W-:Y:S05]  /*0600*/  EXIT ;  /* 0x000000000000794d */ /* 0x000fea0003800000 */
.L_x_123:
[----:B------:R-:W-:Y:S02]  /*0610*/  IMAD.MOV.U32 R24, RZ, RZ, R20 ;  /* 0x000000ffff187224 */ /* 0x000fe400078e0014 */
[----:B------:R-:W-:Y:S02]  /*0620*/  IMAD.MOV.U32 R23, RZ, RZ, 0x1 ;  /* 0x00000001ff177424 */ /* 0x000fe400078e00ff */
[----:B------:R-:W-:Y:S02]  /*0630*/  IMAD.MOV.U32 R22, RZ, RZ, RZ ;  /* 0x000000ffff167224 */ /* 0x000fe400078e00ff */
[----:B------:R-:W-:-:S07]  /*0640*/  IMAD.MOV.U32 R21, RZ, RZ, -0x1 ;  /* 0xffffffffff157424 */ /* 0x000fce00078e00ff */
[----:B------:R-:W-:Y:S05]  /*0650*/  WARPSYNC.COLLECTIVE R21, `(.L_x_124) ;  /* 0x0000000015087348 */ /* 0x000fea0003c00000 */
[----:B------:R0:W1:Y:S02]  /*0660*/  SHFL.UP P0, R25, R24, R23, R22 ;  /* 0x0400001718197389 */ /* 0x0000640000000016 */
[----:B01----:R-:W-:Y:S05]  /*0670*/  ENDCOLLECTIVE ;  /* 0x000000000000791b */ /* 0x003fea0003800000 */
.L_x_124:
[----:B------:R-:W-:Y:S02]  /*0680*/  IMAD.MOV.U32 R24, RZ, RZ, R19 ;  /* 0x000000ffff187224 */ /* 0x000fe400078e0013 */
[----:B------:R-:W-:-:S07]  /*0690*/  IMAD.MOV.U32 R27, RZ, RZ, R25 ;  /* 0x000000ffff1b7224 */ /* 0x000fce00078e0019 */
[----:B------:R-:W-:Y:S05]  /*06a0*/  WARPSYNC.COLLECTIVE R21, `(.L_x_125) ;  /* 0x0000000015087348 */ /* 0x000fea0003c00000 */
[----:B------:R0:W1:Y:S02]  /*06b0*/  SHFL.UP P0, R25, R24, R23, R22 ;  /* 0x0400001718197389 */ /* 0x0000640000000016 */
[----:B01----:R-:W-:Y:S05]  /*06c0*/  ENDCOLLECTIVE ;  /* 0x000000000000791b */ /* 0x003fea0003800000 */
.L_x_125:
[----:B------:R-:W-:Y:S01]  /*06d0*/  IADD3 R26, P2, PT, R27, R20, RZ ;  /* 0x000000141b1a7210 */ /* 0x000fe20007f5e0ff */
[----:B------:R-:W-:-:S03]  /*06e0*/  IMAD.MOV.U32 R23, RZ, RZ, 0x2 ;  /* 0x00000002ff177424 */ /* 0x000fc600078e00ff */
[----:B------:R-:W-:Y:S01]  /*06f0*/  SEL R27, R26, R27, P0 ;  /* 0x0000001b1a1b7207 */ /* 0x000fe20000000000 */
[----:B------:R-:W-:-:S04]  /*0700*/  IMAD.X R26, R25, 0x1, R19, P2 ;  /* 0x00000001191a7824 */ /* 0x000fc800010e0613 */
[----:B------:R-:W-:Y:S01]  /*0710*/  IMAD.MOV.U32 R24, RZ, RZ, R27 ;  /* 0x000000ffff187224 */ /* 0x000fe200078e001b */
[----:B------:R-:W-:-:S07]  /*0720*/  SEL R26, R26, R25, P0 ;  /* 0x000000191a1a7207 */ /* 0x000fce0000000000 */
[----:B------:R-:W-:Y:S05]  /*0730*/  WARPSYNC.COLLECTIVE R21, `(.L_x_126) ;  /* 0x0000000015087348 */ /* 0x000fea0003c00000 */
[----:B------:R0:W1:Y:S02]  /*0740*/  SHFL.UP P0, R25, R24, R23, R22 ;  /* 0x0400001718197389 */ /* 0x0000640000000016 */
[----:B01----:R-:W-:Y:S05]  /*0750*/  ENDCOLLECTIVE ;  /* 0x000000000000791b */ /* 0x003fea0003800000 */
.L_x_126:
[----:B------:R-:W-:Y:S02]  /*0760*/  IMAD.MOV.U32 R24, RZ, RZ, R26 ;  /* 0x000000ffff187224 */ /* 0x000fe400078e001a */
[----:B------:R-:W-:-:S07]  /*0770*/  IMAD.MOV.U32 R28, RZ, RZ, R25 ;  /* 0x000000ffff1c7224 */ /* 0x000fce00078e0019 */
[----:B------:R-:W-:Y:S05]  /*0780*/  WARPSYNC.COLLECTIVE R21, `(.L_x_127) ;  /* 0x0000000015087348 */ /* 0x000fea0003c00000 */
[----:B------:R0:W1:Y:S02]  /*0790*/  SHFL.UP P0, R25, R24, R23, R22 ;  /* 0x0400001718197389 */ /* 0x0000640000000016 */
[----:B01----:R-:W-:Y:S05]  /*07a0*/  ENDCOLLECTIVE ;  /* 0x000000000000791b */ /* 0x003fea0003800000 */
.L_x_127:
        /* <DEDUP_REMOVED lines=9> */
.L_x_128:
[----:B------:R-:W-:Y:S02]  /*0840*/  IMAD.MOV.U32 R24, RZ, RZ, R29 ;  /* 0x000000ffff187224 */ /* 0x000fe400078e001d */
[----:B------:R-:W-:-:S07]  /*0850*/  IMAD.MOV.U32 R27, RZ, RZ, R25 ;  /* 0x000000ffff1b7224 */ /* 0x000fce00078e0019 */
[----:B------:R-:W-:Y:S05]  /*0860*/  WARPSYNC.COLLECTIVE R21, `(.L_x_129) ;  /* 0x0000000015087348 */ /* 0x000fea0003c00000 */
[----:B------:R0:W1:Y:S02]  /*0870*/  SHFL.UP P0, R25, R24, R23, R22 ;  /* 0x0400001718197389 */ /* 0x0000640000000016 */
[----:B01----:R-:W-:Y:S05]  /*0880*/  ENDCOLLECTIVE ;  /* 0x000000000000791b */ /* 0x003fea0003800000 */
.L_x_129:
        /* <DEDUP_REMOVED lines=9> */
.L_x_130:
[----:B------:R-:W-:Y:S02]  /*0920*/  IMAD.MOV.U32 R24, RZ, RZ, R29 ;  /* 0x000000ffff187224 */ /* 0x000fe400078e001d */
[----:B------:R-:W-:-:S07]  /*0930*/  IMAD.MOV.U32 R27, RZ, RZ, R25 ;  /* 0x000000ffff1b7224 */ /* 0x000fce00078e0019 */
[----:B------:R-:W-:Y:S05]  /*0940*/  WARPSYNC.COLLECTIVE R21, `(.L_x_131) ;  /* 0x0000000015087348 */ /* 0x000fea0003c00000 */
[----:B------:R0:W1:Y:S02]  /*0950*/  SHFL.UP P0, R25, R24, R23, R22 ;  /* 0x0400001718197389 */ /* 0x0000640000000016 */
[----:B01----:R-:W-:Y:S05]  /*0960*/  ENDCOLLECTIVE ;  /* 0x000000000000791b */ /* 0x003fea0003800000 */
.L_x_131:
        /* <DEDUP_REMOVED lines=9> */
.L_x_132:
[----:B------:R-:W-:Y:S02]  /*0a00*/  IMAD.MOV.U32 R24, RZ, RZ, R26 ;  /* 0x000000ffff187224 */ /* 0x000fe400078e001a */
[----:B------:R-:W-:-:S07]  /*0a10*/  IMAD.MOV.U32 R28, RZ, RZ, R25 ;  /* 0x000000ffff1c7224 */ /* 0x000fce00078e0019 */
[----:B------:R-:W-:Y:S05]  /*0a20*/  WARPSYNC.COLLECTIVE R21, `(.L_x_133) ;  /* 0x0000000015087348 */ /* 0x000fea0003c00000 */
[----:B------:R0:W1:Y:S02]  /*0a30*/  SHFL.UP P0, R25, R24, R23, R22 ;  /* 0x0400001718197389 */ /* 0x0000640000000016 */
[----:B01----:R-:W-:Y:S05]  /*0a40*/  ENDCOLLECTIVE ;  /* 0x000000000000791b */ /* 0x003fea0003800000 */
.L_x_133:
[----:B------:R-:W-:Y:S05]  /*0a50*/  BRA `(.L_x_134) ;  /* 0xfffffff800647947 */ /* 0x000fea000383ffff */
.L_x_135:
        /* <DEDUP_REMOVED lines=10> */
.L_x_691:


//--------------------- .text._ZN3cub18CUB_300001_SM_10006detail10radix_sort30DeviceRadixSortHistogramKernelINS1_5radix10policy_hubIiiyE10Policy1000ELNS0_9SortOrderE0EiyNS1_21identity_decomposer_tEEEvPT2_PKT1_SA_iiT3_ --------------------------
	.section	.text._ZN3cub18CUB_300001_SM_10006detail10radix_sort30DeviceRadixSortHistogramKernelINS1_5radix10policy_hubIiiyE10Policy1000ELNS0_9SortOrderE0EiyNS1_21identity_decomposer_tEEEvPT2_PKT1_SA_iiT3_,"ax",@progbits
	.align	128
        .global         _ZN3cub18CUB_300001_SM_10006detail10radix_sort30DeviceRadixSortHistogramKernelINS1_5radix10policy_hubIiiyE10Policy1000ELNS0_9SortOrderE0EiyNS1_21identity_decomposer_tEEEvPT2_PKT1_SA_iiT3_
        .type           _ZN3cub18CUB_300001_SM_10006detail10radix_sort30DeviceRadixSortHistogramKernelINS1_5radix10policy_hubIiiyE10Policy1000ELNS0_9SortOrderE0EiyNS1_21identity_decomposer_tEEEvPT2_PKT1_SA_iiT3_,@function
        .size           _ZN3cub18CUB_300001_SM_10006detail10radix_sort30DeviceRadixSortHistogramKernelINS1_5radix10policy_hubIiiyE10Policy1000ELNS0_9SortOrderE0EiyNS1_21identity_decomposer_tEEEvPT2_PKT1_SA_iiT3_,(.L_x_692 - _ZN3cub18CUB_300001_SM_10006detail10radix_sort30DeviceRadixSortHistogramKernelINS1_5radix10policy_hubIiiyE10Policy1000ELNS0_9SortOrderE0EiyNS1_21identity_decomposer_tEEEvPT2_PKT1_SA_iiT3_)
        .other          _ZN3cub18CUB_300001_SM_10006detail10radix_sort30DeviceRadixSortHistogramKernelINS1_5radix10policy_hubIiiyE10Policy1000ELNS0_9SortOrderE0EiyNS1_21identity_decomposer_tEEEvPT2_PKT1_SA_iiT3_,@"STO_CUDA_ENTRY STV_DEFAULT"
_ZN3cub18CUB_300001_SM_10006detail10radix_sort30DeviceRadixSortHistogramKernelINS1_5radix10policy_hubIiiyE10Policy1000ELNS0_9SortOrderE0EiyNS1_21identity_decomposer_tEEEvPT2_PKT1_SA_iiT3_:
.text._ZN3cub18CUB_300001_SM_10006detail10radix_sort30DeviceRadixSortHistogramKernelINS1_5radix10policy_hubIiiyE10Policy1000ELNS0_9SortOrderE0EiyNS1_21identity_decomposer_tEEEvPT2_PKT1_SA_iiT3_:
[----:B------:R-:W-:Y:S01]  /*0000*/  LDC R1, c[0x0][0x37c] ;  /* 0x0000df00ff017b82 */ /* 0x000fe20000000800 */
[----:B------:R-:W0:Y:S02]  /*0010*/  LDCU.64 UR14, c[0x0][0x390] ;  /* 0x00007200ff0e77ac */ /* 0x000e240008000a00 */
[----:B0-----:R-:W-:-:S04]  /*0020*/  ISETP.NE.U32.AND P0, PT, RZ, UR14, PT ;  /* 0x0000000eff007c0c */ /* 0x001fc8000bf05070 */
[----:B------:R-:W-:-:S13]  /*0030*/  ISETP.NE.AND.EX P0, PT, RZ, UR15, PT, P0 ;  /* 0x0000000fff007c0c */ /* 0x000fda000bf05300 */
[----:B------:R-:W-:Y:S05]  /*0040*/  @!P0 EXIT ;  /* 0x000000000000894d */ /* 0x000fea0003800000 */
[----:B------:R-:W-:Y:S01]  /*0050*/  UIADD3 UR11, UP0, UPT, UR14, -0x1, URZ ;  /* 0xffffffff0e0b7890 */ /* 0x000fe2000ff1e0ff */
[----:B------:R-:W0:Y:S01]  /*0060*/  S2R R4, SR_TID.X ;  /* 0x0000000000047919 */ /* 0x000e220000002100 */
[----:B------:R-:W1:Y:S01]  /*0070*/  LDCU.64 UR4, c[0x0][0x398] ;  /* 0x00007300ff0477ac */ /* 0x000e620008000a00 */
[----:B------:R-:W2:Y:S01]  /*0080*/  S2UR UR7, SR_CgaCtaId ;  /* 0x00000000000779c3 */ /* 0x000ea20000008800 */
[----:B------:R-:W-:Y:S01]  /*0090*/  UIADD3.X UR12, UPT, UPT, UR15, -0x1, URZ, UP0, !UPT ;  /* 0xffffffff0f0c7890 */ /* 0x000fe200087fe4ff */
[----:B------:R-:W-:Y:S01]  /*00a0*/  UMOV UR6, 0x400 ;  /* 0x0000040000067882 */ /* 0x000fe20000000000 */
[----:B------:R-:W3:Y:S05]  /*00b0*/  LDCU.64 UR20, c[0x0][0x358] ;  /* 0x00006b00ff1477ac */ /* 0x000eea0008000a00 */
[----:B------:R-:W4:Y:S01]  /*00c0*/  S2UR UR8, SR_CTAID.X ;  /* 0x00000000000879c3 */ /* 0x000f220000002500 */
[----:B------:R-:W-:Y:S01]  /*00d0*/  USHF.R.U64 UR11, UR11, 0x1e, UR12 ;  /* 0x0000001e0b0b7899 */ /* 0x000fe2000800120c */
[----:B------:R-:W0:Y:S03]  /*00e0*/  LDCU UR28, c[0x0][0x370] ;  /* 0x00006e00ff1c77ac */ /* 0x000e260008000800 */
[----:B------:R-:W-:-:S02]  /*00f0*/  UIADD3 UR11, UP0, UPT, UR11, 0x1, URZ ;  /* 0x000000010b0b7890 */ /* 0x000fc4000ff1e0ff */
[----:B-1----:R-:W-:Y:S02]  /*0100*/  UIADD3 UR4, UPT, UPT, UR5, 0x7, -UR4 ;  /* 0x0000000705047890 */ /* 0x002fe4000fffe804 */
[----:B------:R-:W-:Y:S02]  /*0110*/  ULEA.HI.X UR12, UR12, URZ, URZ, 0x2, UP0 ;  /* 0x000000ff0c0c7291 */ /* 0x000fe400080f14ff */
[----:B------:R-:W-:Y:S02]  /*0120*/  UISETP.LT.U32.AND UP0, UPT, UR11, UR14, UPT ;  /* 0x0000000e0b00728c */ /* 0x000fe4000bf01070 */
[----:B------:R-:W-:Y:S02]  /*0130*/  USHF.R.S32.HI UR5, URZ, 0x1f, UR4 ;  /* 0x0000001fff057899 */ /* 0x000fe40008011404 */
[----:B------:R-:W-:Y:S02]  /*0140*/  UISETP.LT.U32.AND.EX UP0, UPT, UR12, UR15, UPT, UP0 ;  /* 0x0000000f0c00728c */ /* 0x000fe4000bf01100 */
[----:B------:R-:W-:-:S02]  /*0150*/  ULEA.HI UR5, UR5, UR4, URZ, 0x3 ;  /* 0x0000000405057291 */ /* 0x000fc4000f8f18ff */
[----:B------:R-:W-:Y:S01]  /*0160*/  USEL UR11, UR11, UR14, UP0 ;  /* 0x0000000e0b0b7287 */ /* 0x000fe20008000000 */
[C---:B0-----:R-:W-:Y:S01]  /*0170*/  VIADD R21, R4.reuse, 0x780 ;  /* 0x0000078004157836 */ /* 0x041fe20000000000 */
[----:B------:R-:W-:Y:S02]  /*0180*/  USEL UR12, UR12, UR15, UP0 ;  /* 0x0000000f0c0c7287 */ /* 0x000fe40008000000 */
[----:B------:R-:W-:Y:S02]  /*0190*/  UISETP.GE.AND UP0, UPT, UR4, 0x8, UPT ;  /* 0x000000080400788c */ /* 0x000fe4000bf06270 */
[----:B--2---:R-:W-:Y:S02]  /*01a0*/  ULEA UR6, UR7, UR6, 0x18 ;  /* 0x0000000607067291 */ /* 0x004fe4000f8ec0ff */
[----:B------:R-:W-:Y:S02]  /*01b0*/  USHF.R.S32.HI UR5, URZ, 0x3, UR5 ;  /* 0x00000003ff057899 */ /* 0x000fe40008011405 */
[----:B------:R-:W-:Y:S01]  /*01c0*/  PLOP3.LUT P0, PT, PT, PT, UP0, 0x80, 0x8 ;  /* 0x000000000008781c */ /* 0x000fe20003f0f008 */
[----:B----4-:R-:W-:Y:S01]  /*01d0*/  USHF.L.U32 UR8, UR8, 0xb, URZ ;  /* 0x0000000b08087899 */ /* 0x010fe200080006ff */
[C---:B------:R-:W-:Y:S01]  /*01e0*/  LEA R0, R4.reuse, UR6, 0x2 ;  /* 0x0000000604007c11 */ /* 0x040fe2000f8e10ff */
[----:B------:R-:W-:Y:S01]  /*01f0*/  UIADD3 UR22, UPT, UPT, UR5, -0x1, URZ ;  /* 0xffffffff05167890 */ /* 0x000fe2000fffe0ff */
[----:B------:R-:W-:Y:S01]  /*0200*/  ISETP.GT.U32.OR P0, PT, R4, 0xff, !P0 ;  /* 0x000000ff0400780c */ /* 0x000fe20004704470 */
[----:B------:R-:W-:-:S02]  /*0210*/  ULOP3.LUT UR23, UR5, 0xf, URZ, 0xc0, !UPT ;  /* 0x0000000f05177892 */ /* 0x000fc4000f8ec0ff */
[----:B------:R-:W-:Y:S01]  /*0220*/  ULOP3.LUT UR24, UR5, 0x7, URZ, 0xc0, !UPT ;  /* 0x0000000705187892 */ /* 0x000fe2000f8ec0ff */
[----:B------:R-:W-:Y:S01]  /*0230*/  P2R R20, PR, RZ, 0x1 ;  /* 0x00000001ff147803 */ /* 0x000fe20000000000 */
[----:B------:R-:W-:Y:S02]  /*0240*/  ULOP3.LUT UR25, UR5, 0x3, URZ, 0xc0, !UPT ;  /* 0x0000000305197892 */ /* 0x000fe4000f8ec0ff */
[----:B------:R-:W-:Y:S02]  /*0250*/  ULOP3.LUT UR26, UR5, 0xffffff0, URZ, 0xc0, !UPT ;  /* 0x0ffffff0051a7892 */ /* 0x000fe4000f8ec0ff */
[----:B------:R-:W-:Y:S02]  /*0260*/  ULOP3.LUT UR27, UR5, 0xffffff8, URZ, 0xc0, !UPT ;  /* 0x0ffffff8051b7892 */ /* 0x000fe4000f8ec0ff */
[----:B------:R-:W-:Y:S01]  /*0270*/  ULOP3.LUT UR9, UR5, 0x1, URZ, 0xc0, !UPT ;  /* 0x0000000105097892 */ /* 0x000fe2000f8ec0ff */
[----:B------:R-:W-:Y:S01]  /*0280*/  UMOV UR6, URZ ;  /* 0x000000ff00067c82 */ /* 0x000fe20008000000 */
[----:B---3--:R-:W-:-:S10]  /*0290*/  UMOV UR7, URZ ;  /* 0x000000ff00077c82 */ /* 0x008fd40008000000 */
.L_x_219:
[----:B------:R-:W-:Y:S01]  /*02a0*/  ISETP.NE.AND P0, PT, R20, RZ, PT ;  /* 0x000000ff1400720c */ /* 0x000fe20003f05270 */
[----:B------:R-:W-:-:S12]  /*02b0*/  BSSY.RECONVERGENT B0, `(.L_x_136) ;  /* 0x000007c000007945 */ /* 0x000fd80003800200 */
[----:B012345:R-:W-:Y:S05]  /*02c0*/  @P0 BRA `(.L_x_137) ;  /* 0x0000000400e80947 */ /* 0x03ffea0003800000 */
[----:B------:R-:W-:Y:S02]  /*02d0*/  IMAD.U32 R2, RZ, RZ, UR22 ;  /* 0x00000016ff027e24 */ /* 0x000fe4000f8e00ff */
[----:B------:R-:W-:-:S03]  /*02e0*/  IMAD.MOV.U32 R3, RZ, RZ, RZ ;  /* 0x000000ffff037224 */ /* 0x000fc600078e00ff */
[----:B------:R-:W-:-:S13]  /*02f0*/  ISETP.GE.U32.AND P1, PT, R2, 0xf, PT ;  /* 0x0000000f0200780c */ /* 0x000fda0003f26070 */
[----:B------:R-:W-:Y:S05]  /*0300*/  @!P1 BRA `(.L_x_138) ;  /* 0x00000000005c9947 */ /* 0x000fea0003800000 */
[----:B------:R-:W-:Y:S01]  /*0310*/  VIADD R2, R0, 0x2000 ;  /* 0x0000200000027836 */ /* 0x000fe20000000000 */
[----:B------:R-:W-:-:S12]  /*0320*/  UIADD3 UR4, UPT, UPT, -UR26, URZ, URZ ;  /* 0x000000ff1a047290 */ /* 0x000fd8000fffe1ff */
.L_x_139:
[----:B------:R-:W-:Y:S01]  /*0330*/  UIADD3 UR4, UPT, UPT, UR4, 0x10, URZ ;  /* 0x0000001004047890 */ /* 0x000fe2000fffe0ff */
[----:B------:R-:W-:Y:S03]  /*0340*/  STS [R2+-0x2000], RZ ;  /* 0xffe000ff02007388 */ /* 0x000fe60000000800 */
[----:B------:R-:W-:Y:S01]  /*0350*/  UISETP.NE.AND UP0, UPT, UR4, URZ, UPT ;  /* 0x000000ff0400728c */ /* 0x000fe2000bf05270 */
        /* <DEDUP_REMOVED lines=16> */
[----:B------:R-:W-:Y:S06]  /*0460*/  BRA.U UP0, `(.L_x_139) ;  /* 0xfffffffd00b07547 */ /* 0x000fec000b83ffff */
[----:B------:R-:W-:-:S07]  /*0470*/  IMAD.U32 R3, RZ, RZ, UR26 ;  /* 0x0000001aff037e24 */ /* 0x000fce000f8e00ff */
.L_x_138:
[----:B------:R-:W-:Y:S01]  /*0480*/  ISETP.NE.AND P0, PT, RZ, UR23, PT ;  /* 0x00000017ff007c0c */ /* 0x000fe2000bf05270 */
[----:B------:R-:W-:Y:S01]  /*0490*/  IMAD.U32 R6, RZ, RZ, UR24 ;  /* 0x00000018ff067e24 */ /* 0x000fe2000f8e00ff */
[----:B------:R-:W-:-:S03]  /*04a0*/  MOV R2, UR23 ;  /* 0x0000001700027c02 */ /* 0x000fc60008000f00 */
[----:B------:R-:W-:Y:S02]  /*04b0*/  VIADD R6, R6, 0xffffffff ;  /* 0xffffffff06067836 */ /* 0x000fe40000000000 */
[----:B------:R-:W-:-:S06]  /*04c0*/  VIADD R2, R2, 0xffffffff ;  /* 0xffffffff02027836 */ /* 0x000fcc0000000000 */
[----:B------:R-:W-:Y:S05]  /*04d0*/  @!P0 BRA `(.L_x_140) ;  /* 0x00000000007c8947 */ /* 0x000fea0003800000 */
[----:B------:R-:W-:Y:S01]  /*04e0*/  ISETP.GE.U32.AND P2, PT, R2, 0x7, PT ;  /* 0x000000070200780c */ /* 0x000fe20003f46070 */
[----:B------:R-:W-:-:S12]  /*04f0*/  UISETP.NE.AND UP0, UPT, UR24, URZ, UPT ;  /* 0x000000ff1800728c */ /* 0x000fd8000bf05270 */
[----:B------:R-:W-:Y:S05]  /*0500*/  @!P2 BRA `(.L_x_141) ;  /* 0x000000000028a947 */ /* 0x000fea0003800000 */
        /* <DEDUP_REMOVED lines=10> */
.L_x_141:
[----:B------:R-:W-:Y:S05]  /*05b0*/  BRA.U !UP0, `(.L_x_140) ;  /* 0x0000000108447547 */ /* 0x000fea000b800000 */
[----:B------:R-:W-:Y:S01]  /*05c0*/  ISETP.GE.U32.AND P2, PT, R6, 0x3, PT ;  /* 0x000000030600780c */ /* 0x000fe20003f46070 */
[----:B------:R-:W-:-:S12]  /*05d0*/  UISETP.NE.AND UP0, UPT, UR25, URZ, UPT ;  /* 0x000000ff1900728c */ /* 0x000fd8000bf05270 */
[C---:B0-----:R-:W-:Y:S02]  /*05e0*/  @P2 IMAD R5, R3.reuse, 0x400, R0 ;  /* 0x0000040003052824 */ /* 0x041fe400078e0200 */
[----:B------:R-:W-:-:S03]  /*05f0*/  @P2 VIADD R3, R3, 0x4 ;  /* 0x0000000403032836 */ /* 0x000fc60000000000 */
[----:B------:R1:W-:Y:S04]  /*0600*/  @P2 STS [R5], RZ ;  /* 0x000000ff05002388 */ /* 0x0003e80000000800 */
[----:B------:R1:W-:Y:S04]  /*0610*/  @P2 STS [R5+0x400], RZ ;  /* 0x000400ff05002388 */ /* 0x0003e80000000800 */
[----:B------:R1:W-:Y:S04]  /*0620*/  @P2 STS [R5+0x800], RZ ;  /* 0x000800ff05002388 */ /* 0x0003e80000000800 */
[----:B------:R1:W-:Y:S01]  /*0630*/  @P2 STS [R5+0xc00], RZ ;  /* 0x000c00ff05002388 */ /* 0x0003e20000000800 */
[----:B------:R-:W-:Y:S05]  /*0640*/  BRA.U !UP0, `(.L_x_140) ;  /* 0x0000000108207547 */ /* 0x000fea000b800000 */
[----:B------:R-:W-:Y:S01]  /*0650*/  IMAD R3, R3, 0x400, R0 ;  /* 0x0000040003037824 */ /* 0x000fe200078e0200 */
[----:B------:R-:W-:-:S04]  /*0660*/  UISETP.NE.AND UP0, UPT, UR25, 0x1, UPT ;  /* 0x000000011900788c */ /* 0x000fc8000bf05270 */
[----:B------:R2:W-:Y:S05]  /*0670*/  STS [R3], RZ ;  /* 0x000000ff03007388 */ /* 0x0005ea0000000800 */
[----:B------:R-:W-:Y:S05]  /*0680*/  BRA.U !UP0, `(.L_x_140) ;  /* 0x0000000108107547 */ /* 0x000fea000b800000 */
[----:B------:R-:W-:Y:S01]  /*0690*/  UISETP.NE.AND UP0, UPT, UR25, 0x2, UPT ;  /* 0x000000021900788c */ /* 0x000fe2000bf05270 */
[----:B------:R3:W-:Y:S05]  /*06a0*/  STS [R3+0x400], RZ ;  /* 0x000400ff03007388 */ /* 0x0007ea0000000800 */
[----:B------:R-:W-:-:S13]  /*06b0*/  PLOP3.LUT P2, PT, PT, PT, UP0, 0x80, 0x8 ;  /* 0x000000000008781c */ /* 0x000fda0003f4f008 */
[----:B------:R3:W-:Y:S02]  /*06c0*/  @P2 STS [R3+0x800], RZ ;  /* 0x000800ff03002388 */ /* 0x0007e40000000800 */
.L_x_140:
[----:B------:R-:W-:-:S13]  /*06d0*/  ISETP.GT.U32.AND P2, PT, R4, 0x7f, PT ;  /* 0x0000007f0400780c */ /* 0x000fda0003f44070 */
[----:B------:R-:W-:Y:S05]  /*06e0*/  @P2 BRA `(.L_x_137) ;  /* 0x0000000000e02947 */ /* 0x000fea0003800000 */
[----:B--23--:R-:W-:Y:S01]  /*06f0*/  HFMA2 R3, -RZ, RZ, 0, 0 ;  /* 0x00000000ff037431 */ /* 0x00cfe200000001ff */
[----:B------:R-:W-:Y:S06]  /*0700*/  @!P1 BRA `(.L_x_142) ;  /* 0x0000000000589947 */ /* 0x000fec0003800000 */
[----:B------:R-:W-:-:S07]  /*0710*/  IMAD.MOV.U32 R3, RZ, RZ, RZ ;  /* 0x000000ffff037224 */ /* 0x000fce00078e00ff */
.L_x_143:
[C---:B012---:R-:W-:Y:S02]  /*0720*/  IMAD R5, R3.reuse, 0x400, R0 ;  /* 0x0000040003057824 */ /* 0x047fe400078e0200 */
[----:B------:R-:W-:-:S03]  /*0730*/  VIADD R3, R3, 0x10 ;  /* 0x0000001003037836 */ /* 0x000fc60000000000 */
[----:B------:R2:W-:Y:S02]  /*0740*/  STS [R5+0x200], RZ ;  /* 0x000200ff05007388 */ /* 0x0005e40000000800 */
[----:B------:R-:W-:Y:S02]  /*0750*/  ISETP.NE.AND P1, PT, R3, UR26, PT ;  /* 0x0000001a03007c0c */ /* 0x000fe4000bf25270 */
[----:B------:R2:W-:Y:S04]  /*0760*/  STS [R5+0x600], RZ ;  /* 0x000600ff05007388 */ /* 0x0005e80000000800 */
        /* <DEDUP_REMOVED lines=13> */
[----:B------:R2:W-:Y:S01]  /*0840*/  STS [R5+0x3e00], RZ ;  /* 0x003e00ff05007388 */ /* 0x0005e20000000800 */
[----:B------:R-:W-:Y:S05]  /*0850*/  @P1 BRA `(.L_x_143) ;  /* 0xfffffffc00b01947 */ /* 0x000fea000383ffff */
[----:B------:R-:W-:-:S07]  /*0860*/  IMAD.U32 R3, RZ, RZ, UR26 ;  /* 0x0000001aff037e24 */ /* 0x000fce000f8e00ff */
.L_x_142:
[----:B------:R-:W-:Y:S05]  /*0870*/  @!P0 BRA `(.L_x_137) ;  /* 0x00000000007c8947 */ /* 0x000fea0003800000 */
[----:B------:R-:W-:Y:S01]  /*0880*/  ISETP.GE.U32.AND P0, PT, R2, 0x7, PT ;  /* 0x000000070200780c */ /* 0x000fe20003f06070 */
[----:B------:R-:W-:-:S12]  /*0890*/  UISETP.NE.AND UP0, UPT, UR24, URZ, UPT ;  /* 0x000000ff1800728c */ /* 0x000fd8000bf05270 */
[----:B------:R-:W-:Y:S05]  /*08a0*/  @!P0 BRA `(.L_x_144) ;  /* 0x0000000000288947 */ /* 0x000fea0003800000 */
[C---:B------:R-:W-:Y:S02]  /*08b0*/  IMAD R2, R3.reuse, 0x400, R0 ;  /* 0x0000040003027824 */ /* 0x040fe400078e0200 */
[----:B------:R-:W-:-:S03]  /*08c0*/  VIADD R3, R3, 0x8 ;  /* 0x0000000803037836 */ /* 0x000fc60000000000 */
[----:B------:R3:W-:Y:S04]  /*08d0*/  STS [R2+0x200], RZ ;  /* 0x000200ff02007388 */ /* 0x0007e80000000800 */
[----:B------:R3:W-:Y:S04]  /*08e0*/  STS [R2+0x600], RZ ;  /* 0x000600ff02007388 */ /* 0x0007e80000000800 */
[----:B------:R3:W-:Y:S04]  /*08f0*/  STS [R2+0xa00], RZ ;  /* 0x000a00ff02007388 */ /* 0x0007e80000000800 */
[----:B------:R3:W-:Y:S04]  /*0900*/  STS [R2+0xe00], RZ ;  /* 0x000e00ff02007388 */ /* 0x0007e80000000800 */
[----:B------:R3:W-:Y:S04]  /*0910*/  STS [R2+0x1200], RZ ;  /* 0x001200ff02007388 */ /* 0x0007e80000000800 */
[----:B------:R3:W-:Y:S04]  /*0920*/  STS [R2+0x1600], RZ ;  /* 0x001600ff02007388 */ /* 0x0007e80000000800 */
[----:B------:R3:W-:Y:S04]  /*0930*/  STS [R2+0x1a00], RZ ;  /* 0x001a00ff02007388 */ /* 0x0007e80000000800 */
[----:B------:R3:W-:Y:S02]  /*0940*/  STS [R2+0x1e00], RZ ;  /* 0x001e00ff02007388 */ /* 0x0007e40000000800 */
.L_x_144:
[----:B------:R-:W-:Y:S05]  /*0950*/  BRA.U !UP0, `(.L_x_137) ;  /* 0x0000000108447547 */ /* 0x000fea000b800000 */
[----:B------:R-:W-:Y:S01]  /*0960*/  ISETP.GE.U32.AND P0, PT, R6, 0x3, PT ;  /* 0x000000030600780c */ /* 0x000fe20003f06070 */
[----:B------:R-:W-:-:S12]  /*0970*/  UISETP.NE.AND UP0, UPT, UR25, URZ, UPT ;  /* 0x000000ff1900728c */ /* 0x000fd8000bf05270 */
[C---:B---3--:R-:W-:Y:S01]  /*0980*/  @P0 IMAD R2, R3.reuse, 0x400, R0 ;  /* 0x0000040003020824 */ /* 0x048fe200078e0200 */
[----:B------:R-:W-:-:S04]  /*0990*/  @P0 IADD3 R3, PT, PT, R3, 0x4, RZ ;  /* 0x0000000403030810 */ /* 0x000fc80007ffe0ff */
[----:B------:R4:W-:Y:S04]  /*09a0*/  @P0 STS [R2+0x200], RZ ;  /* 0x000200ff02000388 */ /* 0x0009e80000000800 */
[----:B------:R4:W-:Y:S04]  /*09b0*/  @P0 STS [R2+0x600], RZ ;  /* 0x000600ff02000388 */ /* 0x0009e80000000800 */
[----:B------:R4:W-:Y:S04]  /*09c0*/  @P0 STS [R2+0xa00], RZ ;  /* 0x000a00ff02000388 */ /* 0x0009e80000000800 */
[----:B------:R4:W-:Y:S01]  /*09d0*/  @P0 STS [R2+0xe00], RZ ;  /* 0x000e00ff02000388 */ /* 0x0009e20000000800 */
[----:B------:R-:W-:Y:S05]  /*09e0*/  BRA.U !UP0, `(.L_x_137) ;  /* 0x0000000108207547 */ /* 0x000fea000b800000 */
[----:B------:R-:W-:Y:S01]  /*09f0*/  IMAD R3, R3, 0x400, R0 ;  /* 0x0000040003037824 */ /* 0x000fe200078e0200 */
[----:B------:R-:W-:-:S04]  /*0a00*/  UISETP.NE.AND UP0, UPT, UR25, 0x1, UPT ;  /* 0x000000011900788c */ /* 0x000fc8000bf05270 */
[----:B------:R3:W-:Y:S05]  /*0a10*/  STS [R3+0x200], RZ ;  /* 0x000200ff03007388 */ /* 0x0007ea0000000800 */
[----:B------:R-:W-:Y:S05]  /*0a20*/  BRA.U !UP0, `(.L_x_137) ;  /* 0x0000000108107547 */ /* 0x000fea000b800000 */
[----:B------:R-:W-:Y:S01]  /*0a30*/  UISETP.NE.AND UP0, UPT, UR25, 0x2, UPT ;  /* 0x000000021900788c */ /* 0x000fe2000bf05270 */
[----:B------:R0:W-:Y:S05]  /*0a40*/  STS [R3+0x600], RZ ;  /* 0x000600ff03007388 */ /* 0x0001ea0000000800 */
[----:B------:R-:W-:-:S13]  /*0a50*/  PLOP3.LUT P0, PT, PT, PT, UP0, 0x80, 0x8 ;  /* 0x000000000008781c */ /* 0x000fda0003f0f008 */
[----:B------:R0:W-:Y:S02]  /*0a60*/  @P0 STS [R3+0xa00], RZ ;  /* 0x000a00ff03000388 */ /* 0x0001e40000000800 */
.L_x_137:
[----:B------:R-:W-:Y:S05]  /*0a70*/  BSYNC.RECONVERGENT B0 ;  /* 0x0000000000007941 */ /* 0x000fea0003800200 */
.L_x_136:
[----:B------:R-:W5:Y:S01]  /*0a80*/  LDCU.64 UR14, c[0x0][0x390] ;  /* 0x00007200ff0e77ac */ /* 0x000f620008000a00 */
[----:B------:R-:W-:Y:S02]  /*0a90*/  USHF.L.U32 UR4, UR6, 0x1e, URZ ;  /* 0x0000001e06047899 */ /* 0x000fe400080006ff */
[----:B------:R-:W-:Y:S02]  /*0aa0*/  USHF.L.U64.HI UR5, UR6, 0x1e, UR7 ;  /* 0x0000001e06057899 */ /* 0x000fe40008010207 */
[----:B-----5:R-:W-:-:S04]  /*0ab0*/  UIADD3 UR4, UP0, UPT, -UR4, UR14, URZ ;  /* 0x0000000e04047290 */ /* 0x020fc8000ff1e1ff */
[----:B------:R-:W-:Y:S02]  /*0ac0*/  UIADD3.X UR5, UPT, UPT, ~UR5, UR15, URZ, UP0, !UPT ;  /* 0x0000000f05057290 */ /* 0x000fe400087fe5ff */
[----:B------:R-:W-:-:S04]  /*0ad0*/  UISETP.LT.U32.AND UP0, UPT, UR4, 0x40000000, UPT ;  /* 0x400000000400788c */ /* 0x000fc8000bf01070 */
[----:B------:R-:W-:-:S04]  /*0ae0*/  UISETP.LT.U32.AND.EX UP0, UPT, UR5, URZ, UPT, UP0 ;  /* 0x000000ff0500728c */ /* 0x000fc8000bf01100 */
[----:B------:R-:W-:Y:S02]  /*0af0*/  USEL UR13, UR4, 0x40000000, UP0 ;  /* 0x40000000040d7887 */ /* 0x000fe40008000000 */
[----:B------:R-:W-:Y:S02]  /*0b00*/  USEL UR14, UR5, URZ, UP0 ;  /* 0x000000ff050e7287 */ /* 0x000fe40008000000 */
[----:B------:R-:W-:-:S04]  /*0b10*/  UISETP.GT.U32.AND UP0, UPT, UR13, UR8, UPT ;  /* 0x000000080d00728c */ /* 0x000fc8000bf04070 */
[----:B------:R-:W-:Y:S01]  /*0b20*/  UISETP.GT.U32.AND.EX UP0, UPT, UR14, URZ, UPT, UP0 ;  /* 0x000000ff0e00728c */ /* 0x000fe2000bf04100 */
[----:B------:R-:W-:Y:S08]  /*0b30*/  BAR.SYNC.DEFER_BLOCKING 0x0 ;  /* 0x0000000000007b1d */ /* 0x000ff00000010000 */
[----:B------:R-:W-:Y:S06]  /*0b40*/  BAR.SYNC.DEFER_BLOCKING 0x0 ;  /* 0x0000000000007b1d */ /* 0x000fec0000010000 */
[----:B------:R-:W-:Y:S05]  /*0b50*/  BRA.U !UP0, `(.L_x_145) ;  /* 0x0000000d082c7547 */ /* 0x000fea000b800000 */
[----:B------:R-:W-:Y:S01]  /*0b60*/  UMOV UR10, UR8 ;  /* 0x00000008000a7c82 */ /* 0x000fe20008000000 */
[----:B------:R-:W-:-:S05]  /*0b70*/  UMOV UR5, URZ ;  /* 0x000000ff00057c82 */ /* 0x000fca0008000000 */
.L_x_150:
[----:B-----5:R-:W5:Y:S01]  /*0b80*/  LDCU.64 UR18, c[0x0][0x390] ;  /* 0x00007200ff1277ac */ /* 0x020f620008000a00 */
[----:B------:R-:W-:Y:S02]  /*0b90*/  USHF.L.U32 UR15, UR6, 0x1e, URZ ;  /* 0x0000001e060f7899 */ /* 0x000fe400080006ff */
[----:B------:R-:W-:Y:S02]  /*0ba0*/  USHF.L.U64.HI UR16, UR6, 0x1e, UR7 ;  /* 0x0000001e06107899 */ /* 0x000fe40008010207 */
[----:B------:R-:W-:-:S04]  /*0bb0*/  UIADD3 UR15, UP0, UPT, UR10, UR15, URZ ;  /* 0x0000000f0a0f7290 */ /* 0x000fc8000ff1e0ff */
[----:B------:R-:W-:Y:S02]  /*0bc0*/  UIADD3.X UR16, UPT, UPT, UR5, UR16, URZ, UP0, !UPT ;  /* 0x0000001005107290 */ /* 0x000fe400087fe4ff */
[----:B------:R-:W-:Y:S02]  /*0bd0*/  ULEA UR10, UP0, UR28, UR10, 0xb ;  /* 0x0000000a1c0a7291 */ /* 0x000fe4000f8058ff */
[----:B-----5:R-:W-:Y:S02]  /*0be0*/  UIADD3 UR17, UP1, UPT, -UR15, UR18, URZ ;  /* 0x000000120f117290 */ /* 0x020fe4000ff3e1ff */
[----:B------:R-:W-:Y:S02]  /*0bf0*/  UIADD3.X UR5, UPT, UPT, URZ, UR5, URZ, UP0, !UPT ;  /* 0x00000005ff057290 */ /* 0x000fe400087fe4ff */
[----:B------:R-:W-:Y:S02]  /*0c00*/  UIADD3.X UR4, UPT, UPT, ~UR16, UR19, URZ, UP1, !UPT ;  /* 0x0000001310047290 */ /* 0x000fe40008ffe5ff */
[----:B------:R-:W-:-:S02]  /*0c10*/  UISETP.GE.U32.AND UP1, UPT, UR17, 0x800, UPT ;  /* 0x000008001100788c */ /* 0x000fc4000bf26070 */
[----:B------:R-:W-:Y:S02]  /*0c20*/  UISETP.GE.U32.AND UP0, UPT, UR10, UR13, UPT ;  /* 0x0000000d0a00728c */ /* 0x000fe4000bf06070 */
[----:B------:R-:W-:Y:S02]  /*0c30*/  UISETP.GE.U32.AND.EX UP1, UPT, UR4, URZ, UPT, UP1 ;  /* 0x000000ff0400728c */ /* 0x000fe4000bf26110 */
[----:B------:R-:W-:-:S07]  /*0c40*/  UISETP.GE.U32.AND.EX UP0, UPT, UR5, UR14, UPT, UP0 ;  /* 0x0000000e0500728c */ /* 0x000fce000bf06100 */
[----:B0-----:R-:W-:Y:S05]  /*0c50*/  BRA.U !UP1, `(.L_x_146) ;  /* 0x0000000109587547 */ /* 0x001fea000b800000 */
[----:B------:R-:W4:Y:S01]  /*0c60*/  LDCU.64 UR18, c[0x0][0x388] ;  /* 0x00007100ff1277ac */ /* 0x000f220008000a00 */
[----:B0-23--:R-:W-:-:S05]  /*0c70*/  IADD3 R3, P0, PT, R4, UR15, RZ ;  /* 0x0000000f04037c10 */ /* 0x00dfca000ff1e0ff */
[----:B------:R-:W-:Y:S01]  /*0c80*/  IMAD.X R6, RZ, RZ, UR16, P0 ;  /* 0x00000010ff067e24 */ /* 0x000fe200080e06ff */
[----:B----4-:R-:W-:-:S04]  /*0c90*/  LEA R2, P0, R3, UR18, 0x2 ;  /* 0x0000001203027c11 */ /* 0x010fc8000f8010ff */
        /* <DEDUP_REMOVED lines=18> */
.L_x_146:
[----:B------:R-:W4:Y:S01]  /*0dc0*/  LDCU.64 UR18, c[0x0][0x388] ;  /* 0x00007100ff1277ac */ /* 0x000f220008000a00 */
[C---:B012---:R-:W-:Y:S01]  /*0dd0*/  VIADD R5, R4.reuse, 0x100 ;  /* 0x0000010004057836 */ /* 0x047fe20000000000 */
[C---:B---3--:R-:W-:Y:S01]  /*0de0*/  IADD3 R3, P0, PT, R4.reuse, UR15, RZ ;  /* 0x0000000f04037c10 */ /* 0x048fe2000ff1e0ff */
[C---:B----4-:R-:W-:Y:S01]  /*0df0*/  VIADD R2, R4.reuse, 0x80 ;  /* 0x0000008004027836 */ /* 0x050fe20000000000 */
[C---:B------:R-:W-:Y:S01]  /*0e00*/  ISETP.GE.AND P1, PT, R4.reuse, UR17, PT ;  /* 0x0000001104007c0c */ /* 0x040fe2000bf26270 */
[----:B------:R-:W-:Y:S01]  /*0e10*/  VIADD R7, R4, 0x180 ;  /* 0x0000018004077836 */ /* 0x000fe20000000000 */
[----:B------:R-:W-:Y:S01]  /*0e20*/  ISETP.GE.AND P3, PT, R5, UR17, PT ;  /* 0x0000001105007c0c */ /* 0x000fe2000bf66270 */
[----:B------:R-:W-:Y:S01]  /*0e30*/  IMAD.X R6, RZ, RZ, UR16, P0 ;  /* 0x00000010ff067e24 */ /* 0x000fe200080e06ff */
[----:B------:R-:W-:Y:S01]  /*0e40*/  ISETP.GE.AND P2, PT, R2, UR17, PT ;  /* 0x0000001102007c0c */ /* 0x000fe2000bf46270 */
[----:B------:R-:W-:Y:S01]  /*0e50*/  VIADD R5, R4, 0x200 ;  /* 0x0000020004057836 */ /* 0x000fe20000000000 */
[----:B------:R-:W-:Y:S01]  /*0e60*/  ISETP.GE.AND P4, PT, R7, UR17, PT ;  /* 0x0000001107007c0c */ /* 0x000fe2000bf86270 */
[----:B------:R-:W-:-:S03]  /*0e70*/  IMAD.MOV.U32 R12, RZ, RZ, 0x7fffffff ;  /* 0x7fffffffff0c7424 */ /* 0x000fc600078e00ff */
[----:B------:R-:W-:Y:S01]  /*0e80*/  ISETP.GE.AND P5, PT, R5, UR17, PT ;  /* 0x0000001105007c0c */ /* 0x000fe2000bfa6270 */
[----:B------:R-:W-:Y:S01]  /*0e90*/  VIADD R5, R4, 0x300 ;  /* 0x0000030004057836 */ /* 0x000fe20000000000 */
[----:B------:R-:W-:-:S04]  /*0ea0*/  LEA R2, P0, R3, UR18, 0x2 ;  /* 0x0000001203027c11 */ /* 0x000fc8000f8010ff */
[----:B------:R-:W-:Y:S01]  /*0eb0*/  LEA.HI.X R3, R3, UR19, R6, 0x2, P0 ;  /* 0x0000001303037c11 */ /* 0x000fe200080f1406 */
[----:B------:R-:W-:Y:S01]  /*0ec0*/  IMAD.MOV.U32 R11, RZ, RZ, 0x7fffffff ;  /* 0x7fffffffff0b7424 */ /* 0x000fe200078e00ff */
[----:B------:R-:W-:-:S03]  /*0ed0*/  IADD3 R6, PT, PT, R4, 0x280, RZ ;  /* 0x0000028004067810 */ /* 0x000fc60007ffe0ff */
[----:B------:R1:W5:Y:S01]  /*0ee0*/  @!P1 LDG.E R12, desc[UR20][R2.64] ;  /* 0x00000014020c9981 */ /* 0x000362000c1e1900 */
[----:B------:R-:W-:Y:S01]  /*0ef0*/  ISETP.GE.AND P1, PT, R5, UR17, PT ;  /* 0x0000001105007c0c */ /* 0x000fe2000bf26270 */
[----:B------:R-:W-:Y:S01]  /*0f00*/  VIADD R5, R4, 0x380 ;  /* 0x0000038004057836 */ /* 0x000fe20000000000 */
[----:B------:R-:W-:Y:S01]  /*0f10*/  ISETP.GE.AND P0, PT, R6, UR17, PT ;  /* 0x0000001106007c0c */ /* 0x000fe2000bf06270 */
[----:B------:R-:W-:Y:S01]  /*0f20*/  IMAD.MOV.U32 R9, RZ, RZ, 0x7fffffff ;  /* 0x7fffffffff097424 */ /* 0x000fe200078e00ff */
[----:B------:R1:W5:Y:S02]  /*0f30*/  @!P2 LDG.E R11, desc[UR20][R2.64+0x200] ;  /* 0x00020014020ba981 */ /* 0x000364000c1e1900 */
[----:B------:R-:W-:Y:S01]  /*0f40*/  ISETP.GE.AND P2, PT, R5, UR17, PT ;  /* 0x0000001105007c0c */ /* 0x000fe2000bf46270 */
[----:B------:R-:W-:Y:S02]  /*0f50*/  VIADD R5, R4, 0x480 ;  /* 0x0000048004057836 */ /* 0x000fe40000000000 */
[----:B------:R-:W-:Y:S01]  /*0f60*/  IMAD.MOV.U32 R10, RZ, RZ, 0x7fffffff ;  /* 0x7fffffffff0a7424 */ /* 0x000fe200078e00ff */
[----:B------:R1:W5:Y:S01]  /*0f70*/  @!P4 LDG.E R9, desc[UR20][R2.64+0x600] ;  /* 0x000600140209c981 */ /* 0x000362000c1e1900 */
[----:B------:R-:W-:-:S02]  /*0f80*/  MOV R8, 0x7fffffff ;  /* 0x7fffffff00087802 */ /* 0x000fc40000000f00 */
[C---:B------:R-:W-:Y:S02]  /*0f90*/  LOP3.LUT R6, R4.reuse, 0x400, RZ, 0xfc, !PT ;  /* 0x0000040004067812 */ /* 0x040fe400078efcff */
[----:B------:R-:W-:Y:S01]  /*0fa0*/  ISETP.GE.AND P4, PT, R5, UR17, PT ;  /* 0x0000001105007c0c */ /* 0x000fe2000bf86270 */
[----:B------:R-:W-:Y:S01]  /*0fb0*/  VIADD R5, R4, 0x500 ;  /* 0x0000050004057836 */ /* 0x000fe20000000000 */
[----:B------:R1:W5:Y:S01]  /*0fc0*/  @!P3 LDG.E R10, desc[UR20][R2.64+0x400] ;  /* 0x00040014020ab981 */ /* 0x000362000c1e1900 */
[----:B------:R-:W-:Y:S01]  /*0fd0*/  ISETP.GE.AND P3, PT, R6, UR17, PT ;  /* 0x0000001106007c0c */ /* 0x000fe2000bf66270 */
[----:B------:R-:W-:Y:S02]  /*0fe0*/  IMAD.MOV.U32 R6, RZ, RZ, 0x7fffffff ;  /* 0x7fffffffff067424 */ /* 0x000fe400078e00ff */
[----:B------:R1:W5:Y:S01]  /*0ff0*/  @!P5 LDG.E R8, desc[UR20][R2.64+0x800] ;  /* 0x000800140208d981 */ /* 0x000362000c1e1900 */
[----:B------:R-:W-:Y:S01]  /*1000*/  ISETP.GE.AND P5, PT, R5, UR17, PT ;  /* 0x0000001105007c0c */ /* 0x000fe2000bfa6270 */
[----:B------:R-:W-:-:S02]  /*1010*/  VIADD R5, R4, 0x600 ;  /* 0x0000060004057836 */ /* 0x000fc40000000000 */
[----:B------:R-:W-:Y:S01]  /*1020*/  IMAD.MOV.U32 R7, RZ, RZ, 0x7fffffff ;  /* 0x7fffffffff077424 */ /* 0x000fe200078e00ff */
[----:B------:R1:W5:Y:S01]  /*1030*/  @!P1 LDG.E R6, desc[UR20][R2.64+0xc00] ;  /* 0x000c001402069981 */ /* 0x000362000c1e1900 */
[C---:B------:R-:W-:Y:S01]  /*1040*/  VIADD R13, R4.reuse, 0x580 ;  /* 0x00000580040d7836 */ /* 0x040fe20000000000 */
[----:B------:R-:W-:Y:S01]  /*1050*/  ISETP.GE.AND P1, PT, R5, UR17, PT ;  /* 0x0000001105007c0c */ /* 0x000fe2000bf26270 */
[----:B------:R-:W-:Y:S02]  /*1060*/  IMAD.MOV.U32 R5, RZ, RZ, 0x7fffffff ;  /* 0x7fffffffff057424 */ /* 0x000fe400078e00ff */
[----:B------:R-:W-:Y:S01]  /*1070*/  IMAD.MOV.U32 R19, RZ, RZ, 0x7fffffff ;  /* 0x7fffffffff137424 */ /* 0x000fe200078e00ff */
[----:B------:R1:W5:Y:S01]  /*1080*/  @!P0 LDG.E R7, desc[UR20][R2.64+0xa00] ;  /* 0x000a001402078981 */ /* 0x000362000c1e1900 */
[----:B------:R-:W-:Y:S01]  /*1090*/  IMAD.MOV.U32 R18, RZ, RZ, 0x7fffffff ;  /* 0x7fffffffff127424 */ /* 0x000fe200078e00ff */
[----:B------:R-:W-:Y:S01]  /*10a0*/  ISETP.GE.AND P0, PT, R13, UR17, PT ;  /* 0x000000110d007c0c */ /* 0x000fe2000bf06270 */
[C---:B------:R-:W-:Y:S01]  /*10b0*/  VIADD R14, R4.reuse, 0x700 ;  /* 0x00000700040e7836 */ /* 0x040fe20000000000 */
[----:B------:R-:W-:Y:S01]  /*10c0*/  IADD3 R13, PT, PT, R4, 0x680, RZ ;  /* 0x00000680040d7810 */ /* 0x000fe20007ffe0ff */
[----:B------:R1:W5:Y:S03]  /*10d0*/  @!P2 LDG.E R5, desc[UR20][R2.64+0xe00] ;  /* 0x000e00140205a981 */ /* 0x000366000c1e1900 */
[----:B------:R-:W-:Y:S01]  /*10e0*/  ISETP.GE.AND P2, PT, R13, UR17, PT ;  /* 0x000000110d007c0c */ /* 0x000fe2000bf46270 */
[----:B------:R1:W5:Y:S01]  /*10f0*/  @!P3 LDG.E R19, desc[UR20][R2.64+0x1000] ;  /* 0x001000140213b981 */ /* 0x000362000c1e1900 */
[----:B------:R-:W-:-:S03]  /*1100*/  ISETP.GE.AND P3, PT, R14, UR17, PT ;  /* 0x000000110e007c0c */ /* 0x000fc6000bf66270 */
[----:B------:R1:W5:Y:S01]  /*1110*/  @!P4 LDG.E R18, desc[UR20][R2.64+0x1200] ;  /* 0x001200140212c981 */ /* 0x000362000c1e1900 */
[----:B------:R-:W-:Y:S01]  /*1120*/  ISETP.GE.AND P4, PT, R21, UR17, PT ;  /* 0x0000001115007c0c */ /* 0x000fe2000bf86270 */
[----:B------:R-:W-:Y:S01]  /*1130*/  IMAD.MOV.U32 R17, RZ, RZ, 0x7fffffff ;  /* 0x7fffffffff117424 */ /* 0x000fe200078e00ff */
[----:B------:R-:W-:Y:S01]  /*1140*/  MOV R14, 0x7fffffff ;  /* 0x7fffffff000e7802 */ /* 0x000fe20000000f00 */
[----:B------:R-:W-:Y:S02]  /*1150*/  IMAD.MOV.U32 R16, RZ, RZ, 0x7fffffff ;  /* 0x7fffffffff107424 */ /* 0x000fe400078e00ff */
[----:B------:R-:W-:Y:S02]  /*1160*/  IMAD.MOV.U32 R22, RZ, RZ, 0x7fffffff ;  /* 0x7fffffffff167424 */ /* 0x000fe400078e00ff */
        /* <DEDUP_REMOVED lines=8> */
.L_x_147:
[----:B01----:R-:W0:Y:S02]  /*11f0*/  LDC.64 R2, c[0x0][0x398] ;  /* 0x0000e600ff027b82 */ /* 0x003e240000000a00 */
[----:B0-----:R-:W-:-:S13]  /*1200*/  ISETP.GT.AND P0, PT, R3, R2, PT ;  /* 0x000000020300720c */ /* 0x001fda0003f04270 */
[----:B------:R-:W-:Y:S05]  /*1210*/  @!P0 BRA `(.L_x_148) ;  /* 0x0000000400788947 */ /* 0x000fea0003800000 */
[----:B------:R-:W0:Y:S01]  /*1220*/  S2UR UR15, SR_CgaCtaId ;  /* 0x00000000000f79c3 */ /* 0x000e220000008800 */
[----:B-----5:R-:W-:Y:S01]  /*1230*/  LOP3.LUT R15, R15, 0x80000000, RZ, 0x3c, !PT ;  /* 0x800000000f0f7812 */ /* 0x020fe200078e3cff */
[----:B------:R-:W-:Y:S01]  /*1240*/  UMOV UR4, 0x400 ;  /* 0x0000040000047882 */ /* 0x000fe20000000000 */
[----:B------:R-:W-:Y:S01]  /*1250*/  LOP3.LUT R14, R14, 0x80000000, RZ, 0x3c, !PT ;  /* 0x800000000e0e7812 */ /* 0x000fe200078e3cff */
[----:B------:R-:W1:Y:S01]  /*1260*/  LDCU UR16, c[0x0][0x398] ;  /* 0x00007300ff1077ac */ /* 0x000e620008000800 */
[----:B------:R-:W-:Y:S02]  /*1270*/  LOP3.LUT R13, R13, 0x80000000, RZ, 0x3c, !PT ;  /* 0x800000000d0d7812 */ /* 0x000fe400078e3cff */
[----:B------:R-:W-:Y:S02]  /*1280*/  LOP3.LUT R2, R22, 0x80000000, RZ, 0x3c, !PT ;  /* 0x8000000016027812 */ /* 0x000fe400078e3cff */
[----:B------:R-:W-:Y:S02]  /*1290*/  LOP3.LUT R16, R16, 0x80000000, RZ, 0x3c, !PT ;  /* 0x8000000010107812 */ /* 0x000fe400078e3cff */
[----:B------:R-:W-:-:S02]  /*12a0*/  LOP3.LUT R17, R17, 0x80000000, RZ, 0x3c, !PT ;  /* 0x8000000011117812 */ /* 0x000fc400078e3cff */
[----:B------:R-:W-:Y:S02]  /*12b0*/  LOP3.LUT R18, R18, 0x80000000, RZ, 0x3c, !PT ;  /* 0x8000000012127812 */ /* 0x000fe400078e3cff */
[----:B------:R-:W-:Y:S02]  /*12c0*/  LOP3.LUT R19, R19, 0x80000000, RZ, 0x3c, !PT ;  /* 0x8000000013137812 */ /* 0x000fe400078e3cff */
[----:B------:R-:W-:Y:S02]  /*12d0*/  LOP3.LUT R5, R5, 0x80000000, RZ, 0x3c, !PT ;  /* 0x8000000005057812 */ /* 0x000fe400078e3cff */
[----:B------:R-:W-:Y:S02]  /*12e0*/  LOP3.LUT R6, R6, 0x80000000, RZ, 0x3c, !PT ;  /* 0x8000000006067812 */ /* 0x000fe400078e3cff */
[----:B------:R-:W-:Y:S02]  /*12f0*/  LOP3.LUT R7, R7, 0x80000000, RZ, 0x3c, !PT ;  /* 0x8000000007077812 */ /* 0x000fe400078e3cff */
[----:B------:R-:W-:Y:S01]  /*1300*/  LOP3.LUT R8, R8, 0x80000000, RZ, 0x3c, !PT ;  /* 0x8000000008087812 */ /* 0x000fe200078e3cff */
[----:B0-----:R-:W-:Y:S01]  /*1310*/  ULEA UR15, UR15, UR4, 0x18 ;  /* 0x000000040f0f7291 */ /* 0x001fe2000f8ec0ff */
[----:B------:R-:W-:-:S02]  /*1320*/  LOP3.LUT R9, R9, 0x80000000, RZ, 0x3c, !PT ;  /* 0x8000000009097812 */ /* 0x000fc400078e3cff */
[----:B------:R-:W-:Y:S01]  /*1330*/  LOP3.LUT R10, R10, 0x80000000, RZ, 0x3c, !PT ;  /* 0x800000000a0a7812 */ /* 0x000fe200078e3cff */
[----:B------:R-:W-:Y:S01]  /*1340*/  UMOV UR4, URZ ;  /* 0x000000ff00047c82 */ /* 0x000fe20008000000 */
[----:B------:R-:W-:Y:S02]  /*1350*/  LOP3.LUT R11, R11, 0x80000000, RZ, 0x3c, !PT ;  /* 0x800000000b0b7812 */ /* 0x000fe400078e3cff */
[----:B-1----:R-:W-:-:S07]  /*1360*/  LOP3.LUT R12, R12, 0x80000000, RZ, 0x3c, !PT ;  /* 0x800000000c0c7812 */ /* 0x002fce00078e3cff */
.L_x_149:
[----:B------:R-:W-:Y:S01]  /*1370*/  IMAD R22, RZ, RZ, -UR16 ;  /* 0x80000010ff167e24 */ /* 0x000fe2000f8e02ff */
[----:B0-----:R-:W-:Y:S01]  /*1380*/  SHF.R.U32.HI R23, RZ, UR16, R12 ;  /* 0x00000010ff177c19 */ /* 0x001fe2000801160c */
[----:B------:R-:W-:Y:S01]  /*1390*/  IMAD.MOV.U32 R25, RZ, RZ, -0x1 ;  /* 0xffffffffff197424 */ /* 0x000fe200078e00ff */
[----:B------:R-:W-:Y:S01]  /*13a0*/  ULEA UR17, UR4, UR15, 0xa ;  /* 0x0000000f04117291 */ /* 0x000fe2000f8e50ff */
[----:B------:R-:W-:Y:S01]  /*13b0*/  SHF.R.U32.HI R27, RZ, UR16, R10 ;  /* 0x00000010ff1b7c19 */ /* 0x000fe2000801160a */
[----:B------:R-:W-:Y:S01]  /*13c0*/  UIADD3 UR4, UPT, UPT, UR4, 0x1, URZ ;  /* 0x0000000104047890 */ /* 0x000fe2000fffe0ff */
[----:B------:R-:W-:Y:S02]  /*13d0*/  VIADDMNMX R22, R22, R3, 0x8, PT ;  /* 0x0000000816167446 */ /* 0x000fe40003800103 */
[----:B------:R-:W-:Y:S02]  /*13e0*/  SHF.R.U32.HI R29, RZ, UR16, R9 ;  /* 0x00000010ff1d7c19 */ /* 0x000fe40008011609 */
[----:B------:R-:W-:-:S02]  /*13f0*/  SHF.L.U32 R22, R25, R22, RZ ;  /* 0x0000001619167219 */ /* 0x000fc400000006ff */
[----:B------:R-:W-:Y:S02]  /*1400*/  SHF.R.U32.HI R25, RZ, UR16, R11 ;  /* 0x00000010ff197c19 */ /* 0x000fe4000801160b */
[-C--:B------:R-:W-:Y:S02]  /*1410*/  LOP3.LUT R23, R23, R22.reuse, RZ, 0x30, !PT ;  /* 0x0000001617177212 */ /* 0x080fe400078e30ff */
[-C--:B------:R-:W-:Y:S02]  /*1420*/  LOP3.LUT R25, R25, R22.reuse, RZ, 0x30, !PT ;  /* 0x0000001619197212 */ /* 0x080fe400078e30ff */
[----:B------:R-:W-:Y:S02]  /*1430*/  LOP3.LUT R27, R27, R22, RZ, 0x30, !PT ;  /* 0x000000161b1b7212 */ /* 0x000fe400078e30ff */
[----:B------:R-:W-:Y:S02]  /*1440*/  LEA R23, R23, UR17, 0x2 ;  /* 0x0000001117177c11 */ /* 0x000fe4000f8e10ff */
[----:B------:R-:W-:-:S02]  /*1450*/  LEA R25, R25, UR17, 0x2 ;  /* 0x0000001119197c11 */ /* 0x000fc4000f8e10ff */
[----:B------:R-:W-:Y:S01]  /*1460*/  LEA R27, R27, UR17, 0x2 ;  /* 0x000000111b1b7c11 */ /* 0x000fe2000f8e10ff */
[----:B------:R0:W-:Y:S01]  /*1470*/  ATOMS.POPC.INC.32 RZ, [R23+URZ] ;  /* 0x0000000017ff7f8c */ /* 0x0001e2000d8000ff */
[----:B------:R-:W-:Y:S02]  /*1480*/  SHF.R.U32.HI R24, RZ, UR16, R8 ;  /* 0x00000010ff187c19 */ /* 0x000fe40008011608 */
[----:B------:R-:W-:Y:S01]  /*1490*/  SHF.R.U32.HI R26, RZ, UR16, R7 ;  /* 0x00000010ff1a7c19 */ /* 0x000fe20008011607 */
[----:B------:R1:W-:Y:S01]  /*14a0*/  ATOMS.POPC.INC.32 RZ, [R25+URZ] ;  /* 0x0000000019ff7f8c */ /* 0x0003e2000d8000ff */
[-C--:B------:R-:W-:Y:S02]  /*14b0*/  LOP3.LUT R29, R29, R22.reuse, RZ, 0x30, !PT ;  /* 0x000000161d1d7212 */ /* 0x080fe400078e30ff */
[----:B------:R-:W-:Y:S01]  /*14c0*/  LOP3.LUT R24, R24, R22, RZ, 0x30, !PT ;  /* 0x0000001618187212 */ /* 0x000fe200078e30ff */
[----:B------:R2:W-:Y:S01]  /*14d0*/  ATOMS.POPC.INC.32 RZ, [R27+URZ] ;  /* 0x000000001bff7f8c */ /* 0x0005e2000d8000ff */
[----:B0-----:R-:W-:-:S02]  /*14e0*/  SHF.R.U32.HI R23, RZ, UR16, R6 ;  /* 0x00000010ff177c19 */ /* 0x001fc40008011606 */
[-C--:B------:R-:W-:Y:S02]  /*14f0*/  LOP3.LUT R26, R26, R22.reuse, RZ, 0x30, !PT ;  /* 0x000000161a1a7212 */ /* 0x080fe400078e30ff */
[----:B-1----:R-:W-:Y:S02]  /*1500*/  SHF.R.U32.HI R25, RZ, UR16, R5 ;  /* 0x00000010ff197c19 */ /* 0x002fe40008011605 */
[-C--:B------:R-:W-:Y:S02]  /*1510*/  LOP3.LUT R23, R23, R22.reuse, RZ, 0x30, !PT ;  /* 0x0000001617177212 */ /* 0x080fe400078e30ff */
[----:B--2---:R-:W-:Y:S02]  /*1520*/  SHF.R.U32.HI R27, RZ, UR16, R19 ;  /* 0x00000010ff1b7c19 */ /* 0x004fe40008011613 */
[----:B------:R-:W-:Y:S02]  /*1530*/  LEA R29, R29, UR17, 0x2 ;  /* 0x000000111d1d7c11 */ /* 0x000fe4000f8e10ff */
[----:B------:R-:W-:-:S02]  /*1540*/  LOP3.LUT R25, R25, R22, RZ, 0x30, !PT ;  /* 0x0000001619197212 */ /* 0x000fc400078e30ff */
[----:B------:R-:W-:Y:S01]  /*1550*/  LEA R24, R24, UR17, 0x2 ;  /* 0x0000001118187c11 */ /* 0x000fe2000f8e10ff */
[----:B------:R0:W-:Y:S01]  /*1560*/  ATOMS.POPC.INC.32 RZ, [R29+URZ] ;  /* 0x000000001dff7f8c */ /* 0x0001e2000d8000ff */
[----:B------:R-:W-:Y:S02]  /*1570*/  LOP3.LUT R27, R27, R22, RZ, 0x30, !PT ;  /* 0x000000161b1b7212 */ /* 0x000fe400078e30ff */
[----:B------:R-:W-:Y:S01]  /*1580*/  LEA R26, R26, UR17, 0x2 ;  /* 0x000000111a1a7c11 */ /* 0x000fe2000f8e10ff */
[----:B------:R1:W-:Y:S01]  /*1590*/  ATOMS.POPC.INC.32 RZ, [R24+URZ] ;  /* 0x0000000018ff7f8c */ /* 0x0003e2000d8000ff */
[----:B------:R-:W-:Y:S02]  /*15a0*/  LEA R23, R23, UR17, 0x2 ;  /* 0x0000001117177c11 */ /* 0x000fe4000f8e10ff */
[----:B------:R-:W-:Y:S01]  /*15b0*/  LEA R25, R25, UR17, 0x2 ;  /* 0x0000001119197c11 */ /* 0x000fe2000f8e10ff */
[----:B------:R2:W-:Y:S01]  /*15c0*/  ATOMS.POPC.INC.32 RZ, [R26+URZ] ;  /* 0x000000001aff7f8c */ /* 0x0005e2000d8000ff */
[----:B------:R-:W-:-:S02]  /*15d0*/  LEA R27, R27, UR17, 0x2 ;  /* 0x000000111b1b7c11 */ /* 0x000fc4000f8e10ff */
[----:B0-----:R-:W-:Y:S01]  /*15e0*/  SHF.R.U32.HI R29, RZ, UR16, R18 ;  /* 0x00000010ff1d7c19 */ /* 0x001fe20008011612 */
[----:B------:R0:W-:Y:S01]  /*15f0*/  ATOMS.POPC.INC.32 RZ, [R23+URZ] ;  /* 0x0000000017ff7f8c */ /* 0x0001e2000d8000ff */
[----:B-1----:R-:W-:Y:S02]  /*1600*/  SHF.R.U32.HI R24, RZ, UR16, R17 ;  /* 0x00000010ff187c19 */ /* 0x002fe40008011611 */
[----:B------:R-:W-:Y:S01]  /*1610*/  SHF.R.U32.HI R28, RZ, UR16, R15 ;  /* 0x00000010ff1c7c19 */ /* 0x000fe2000801160f */
[----:B------:R1:W-:Y:S01]  /*1620*/  ATOMS.POPC.INC.32 RZ, [R25+URZ] ;  /* 0x0000000019ff7f8c */ /* 0x0003e2000d8000ff */
[----:B--2---:R-:W-:Y:S02]  /*1630*/  SHF.R.U32.HI R26, RZ, UR16, R16 ;  /* 0x00000010ff1a7c19 */ /* 0x004fe40008011610 */
[----:B------:R-:W-:Y:S01]  /*1640*/  LOP3.LUT R29, R29, R22, RZ, 0x30, !PT ;  /* 0x000000161d1d7212 */ /* 0x000fe200078e30ff */
[----:B------:R2:W-:Y:S01]  /*1650*/  ATOMS.POPC.INC.32 RZ, [R27+URZ] ;  /* 0x000000001bff7f8c */ /* 0x0005e2000d8000ff */
[----:B0-----:R-:W-:-:S02]  /*1660*/  SHF.R.U32.HI R23, RZ, UR16, R2 ;  /* 0x00000010ff177c19 */ /* 0x001fc40008011602 */
[-C--:B------:R-:W-:Y:S02]  /*1670*/  LOP3.LUT R24, R24, R22.reuse, RZ, 0x30, !PT ;  /* 0x0000001618187212 */ /* 0x080fe400078e30ff */
[----:B-1----:R-:W-:Y:S02]  /*1680*/  SHF.R.U32.HI R25, RZ, UR16, R13 ;  /* 0x00000010ff197c19 */ /* 0x002fe4000801160d */
[-C--:B------:R-:W-:Y:S02]  /*1690*/  LOP3.LUT R26, R26, R22.reuse, RZ, 0x30, !PT ;  /* 0x000000161a1a7212 */ /* 0x080fe400078e30ff */
[----:B--2---:R-:W-:Y:S01]  /*16a0*/  SHF.R.U32.HI R27, RZ, UR16, R14 ;  /* 0x00000010ff1b7c19 */ /* 0x004fe2000801160e */
[----:B------:R-:W-:Y:S01]  /*16b0*/  UIADD3 UR16, UPT, UPT, UR16, 0x8, URZ ;  /* 0x0000000810107890 */ /* 0x000fe2000fffe0ff */
[----:B------:R-:W-:Y:S02]  /*16c0*/  LOP3.LUT R23, R23, R22, RZ, 0x30, !PT ;  /* 0x0000001617177212 */ /* 0x000fe400078e30ff */
[----:B------:R-:W-:-:S02]  /*16d0*/  LEA R29, R29, UR17, 0x2 ;  /* 0x000000111d1d7c11 */ /* 0x000fc4000f8e10ff */
[-C--:B------:R-:W-:Y:S02]  /*16e0*/  LOP3.LUT R25, R25, R22.reuse, RZ, 0x30, !PT ;  /* 0x0000001619197212 */ /* 0x080fe400078e30ff */
[----:B------:R-:W-:Y:S01]  /*16f0*/  ISETP.LE.AND P0, PT, R3, UR16, PT ;  /* 0x0000001003007c0c */ /* 0x000fe2000bf03270 */
[----:B------:R0:W-:Y:S01]  /*1700*/  ATOMS.POPC.INC.32 RZ, [R29+URZ] ;  /* 0x000000001dff7f8c */ /* 0x0001e2000d8000ff */
[----:B------:R-:W-:Y:S02]  /*1710*/  LEA R24, R24, UR17, 0x2 ;  /* 0x0000001118187c11 */ /* 0x000fe4000f8e10ff */
[-C--:B------:R-:W-:Y:S02]  /*1720*/  LOP3.LUT R27, R27, R22.reuse, RZ, 0x30, !PT ;  /* 0x000000161b1b7212 */ /* 0x080fe400078e30ff */
[----:B------:R-:W-:Y:S01]  /*1730*/  LEA R26, R26, UR17, 0x2 ;  /* 0x000000111a1a7c11 */ /* 0x000fe2000f8e10ff */
[----:B------:R0:W-:Y:S01]  /*1740*/  ATOMS.POPC.INC.32 RZ, [R24+URZ] ;  /* 0x0000000018ff7f8c */ /* 0x0001e2000d8000ff */
[----:B------:R-:W-:-:S02]  /*1750*/  LOP3.LUT R28, R28, R22, RZ, 0x30, !PT ;  /* 0x000000161c1c7212 */ /* 0x000fc400078e30ff */
[----:B------:R-:W-:Y:S01]  /*1760*/  LEA R23, R23, UR17, 0x2 ;  /* 0x0000001117177c11 */ /* 0x000fe2000f8e10ff */
[----:B------:R0:W-:Y:S01]  /*1770*/  ATOMS.POPC.INC.32 RZ, [R26+URZ] ;  /* 0x000000001aff7f8c */ /* 0x0001e2000d8000ff */
[----:B------:R-:W-:Y:S02]  /*1780*/  LEA R25, R25, UR17, 0x2 ;  /* 0x0000001119197c11 */ /* 0x000fe4000f8e10ff */
[----:B------:R-:W-:Y:S01]  /*1790*/  LEA R27, R27, UR17, 0x2 ;  /* 0x000000111b1b7c11 */ /* 0x000fe2000f8e10ff */
[----:B------:R0:W-:Y:S01]  /*17a0*/  ATOMS.POPC.INC.32 RZ, [R23+URZ] ;  /* 0x0000000017ff7f8c */ /* 0x0001e2000d8000ff */
[----:B------:R-:W-:-:S03]  /*17b0*/  LEA R28, R28, UR17, 0x2 ;  /* 0x000000111c1c7c11 */ /* 0x000fc6000f8e10ff */
[----:B------:R0:W-:Y:S04]  /*17c0*/  ATOMS.POPC.INC.32 RZ, [R25+URZ] ;  /* 0x0000000019ff7f8c */ /* 0x0001e8000d8000ff */
[----:B------:R0:W-:Y:S04]  /*17d0*/  ATOMS.POPC.INC.32 RZ, [R27+URZ] ;  /* 0x000000001bff7f8c */ /* 0x0001e8000d8000ff */
[----:B------:R0:W-:Y:S01]  /*17e0*/  ATOMS.POPC.INC.32 RZ, [R28+URZ] ;  /* 0x000000001cff7f8c */ /* 0x0001e2000d8000ff */
[----:B------:R-:W-:Y:S05]  /*17f0*/  @!P0 BRA `(.L_x_149) ;  /* 0xfffffff800dc8947 */ /* 0x000fea000383ffff */
.L_x_148:
[----:B------:R-:W-:Y:S05]  /*1800*/  BRA.U !UP0, `(.L_x_150) ;  /* 0xfffffff108dc7547 */ /* 0x000fea000b83ffff */
.L_x_145:
[----:B------:R-:W-:Y:S01]  /*1810*/  BAR.SYNC.DEFER_BLOCKING 0x0 ;  /* 0x0000000000007b1d */ /* 0x000fe20000010000 */
[----:B------:R-:W-:-:S05]  /*1820*/  ISETP.NE.AND P0, PT, R20, RZ, PT ;  /* 0x000000ff1400720c */ /* 0x000fca0003f05270 */
[----:B------:R-:W-:Y:S08]  /*1830*/  BSSY.RECONVERGENT B0, `(.L_x_151) ;  /* 0x0000164000007945 */ /* 0x000ff00003800200 */
[----:B------:R-:W-:Y:S05]  /*1840*/  @P0 BRA `(.L_x_152) ;  /* 0x0000001400880947 */ /* 0x000fea0003800000 */
[----:B------:R-:W-:Y:S01]  /*1850*/  UISETP.GE.U32.AND UP0, UPT, UR22, 0x7, UPT ;  /* 0x000000071600788c */ /* 0x000fe2000bf06070 */
[----:B0-23--:R-:W-:-:S08]  /*1860*/  IMAD.MOV.U32 R3, RZ, RZ, RZ ;  /* 0x000000ffff037224 */ /* 0x00dfd000078e00ff */
[----:B------:R-:W-:Y:S05]  /*1870*/  BRA.U !UP0, `(.L_x_153) ;  /* 0x00000005085c7547 */ /* 0x000fea000b800000 */
[----:B----4-:R-:W0:Y:S01]  /*1880*/  LDC.64 R2, c[0x0][0x380] ;  /* 0x0000e000ff027b82 */ /* 0x010e220000000a00 */
[----:B-1---5:R-:W-:-:S07]  /*1890*/  IMAD.MOV.U32 R5, RZ, RZ, RZ ;  /* 0x000000ffff057224 */ /* 0x022fce00078e00ff */
.L_x_170:
[----:B----4-:R-:W-:Y:S01]  /*18a0*/  IMAD R7, R5, 0x400, R0 ;  /* 0x0000040005077824 */ /* 0x010fe200078e0200 */
[----:B------:R-:W-:Y:S04]  /*18b0*/  BSSY.RECONVERGENT B1, `(.L_x_154) ;  /* 0x000000f000017945 */ /* 0x000fe80003800200 */
[----:B01----:R-:W1:Y:S04]  /*18c0*/  LDS R18, [R7] ;  /* 0x0000000007127984 */ /* 0x003e680000000800 */
[----:B--23--:R2:W3:Y:S04]  /*18d0*/  LDS R9, [R7+0x400] ;  /* 0x0004000007097984 */ /* 0x00c4e80000000800 */
[----:B------:R2:W4:Y:S04]  /*18e0*/  LDS R22, [R7+0x800] ;  /* 0x0008000007167984 */ /* 0x0005280000000800 */
[----:B------:R2:W0:Y:S04]  /*18f0*/  LDS R14, [R7+0xc00] ;  /* 0x000c0000070e7984 */ /* 0x0004280000000800 */
[----:B------:R2:W0:Y:S04]  /*1900*/  LDS R12, [R7+0x1000] ;  /* 0x00100000070c7984 */ /* 0x0004280000000800 */
[----:B------:R2:W0:Y:S04]  /*1910*/  LDS R6, [R7+0x1400] ;  /* 0x0014000007067984 */ /* 0x0004280000000800 */
[----:B------:R2:W0:Y:S04]  /*1920*/  LDS R8, [R7+0x1800] ;  /* 0x0018000007087984 */ /* 0x0004280000000800 */
[----:B------:R2:W0:Y:S01]  /*1930*/  LDS R10, [R7+0x1c00] ;  /* 0x001c0000070a7984 */ /* 0x0004220000000800 */
[----:B-1----:R-:W-:-:S13]  /*1940*/  ISETP.NE.AND P0, PT, R18, RZ, PT ;  /* 0x000000ff1200720c */ /* 0x002fda0003f05270 */
[----:B--234-:R-:W-:Y:S05]  /*1950*/  @!P0 BRA `(.L_x_155) ;  /* 0x0000000000108947 */ /* 0x01cfea0003800000 */
[----:B------:R-:W-:Y:S01]  /*1960*/  LEA R17, R5, R4, 0x8 ;  /* 0x0000000405117211 */ /* 0x000fe200078e40ff */
[----:B------:R-:W-:-:S04]  /*1970*/  IMAD.MOV.U32 R19, RZ, RZ, RZ ;  /* 0x000000ffff137224 */ /* 0x000fc800078e00ff */
[----:B0-----:R-:W-:-:S05]  /*1980*/  IMAD.WIDE.U32 R16, R17, 0x8, R2 ;  /* 0x0000000811107825 */ /* 0x001fca00078e0002 */
[----:B------:R1:W-:Y:S02]  /*1990*/  REDG.E.ADD.64.STRONG.GPU desc[UR20][R16.64], R18 ;  /* 0x000000121000798e */ /* 0x0003e4000c12e514 */
.L_x_155:
[----:B------:R-:W-:Y:S05]  /*19a0*/  BSYNC.RECONVERGENT B1 ;  /* 0x0000000000017941 */ /* 0x000fea0003800200 */
.L_x_154:
[----:B------:R-:W-:Y:S01]  /*19b0*/  ISETP.NE.AND P6, PT, R9, RZ, PT ;  /* 0x000000ff0900720c */ /* 0x000fe20003fc5270 */
[----:B------:R-:W-:Y:S01]  /*19c0*/  BSSY.RECONVERGENT B1, `(.L_x_156) ;  /* 0x000000e000017945 */ /* 0x000fe20003800200 */
[----:B------:R-:W-:Y:S02]  /*19d0*/  ISETP.NE.AND P0, PT, R22, RZ, PT ;  /* 0x000000ff1600720c */ /* 0x000fe40003f05270 */
[----:B0-----:R-:W-:Y:S02]  /*19e0*/  ISETP.NE.AND P1, PT, R14, RZ, PT ;  /* 0x000000ff0e00720c */ /* 0x001fe40003f25270 */
[----:B------:R-:W-:Y:S02]  /*19f0*/  ISETP.NE.AND P2, PT, R12, RZ, PT ;  /* 0x000000ff0c00720c */ /* 0x000fe40003f45270 */
[----:B------:R-:W-:Y:S02]  /*1a00*/  ISETP.NE.AND P3, PT, R6, RZ, PT ;  /* 0x000000ff0600720c */ /* 0x000fe40003f65270 */
[----:B------:R-:W-:-:S02]  /*1a10*/  ISETP.NE.AND P4, PT, R8, RZ, PT ;  /* 0x000000ff0800720c */ /* 0x000fc40003f85270 */
[----:B------:R-:W-:Y:S01]  /*1a20*/  ISETP.NE.AND P5, PT, R10, RZ, PT ;  /* 0x000000ff0a00720c */ /* 0x000fe20003fa5270 */
[----:B------:R-:W-:-:S12]  /*1a30*/  @!P6 BRA `(.L_x_157) ;  /* 0x000000000018e947 */ /* 0x000fd80003800000 */
[----:B-1----:R-:W-:Y:S02]  /*1a40*/  IMAD R17, R5, 0x100, R4 ;  /* 0x0000010005117824 */ /* 0x002fe400078e0204 */
[----:B------:R-:W-:Y:S02]  /*1a50*/  IMAD.MOV.U32 R18, RZ, RZ, R9 ;  /* 0x000000ffff127224 */ /* 0x000fe400078e0009 */
[----:B------:R-:W-:Y:S02]  /*1a60*/  VIADD R17, R17, 0x100 ;  /* 0x0000010011117836 */ /* 0x000fe40000000000 */
[----:B------:R-:W-:Y:S02]  /*1a70*/  IMAD.MOV.U32 R19, RZ, RZ, RZ ;  /* 0x000000ffff137224 */ /* 0x000fe400078e00ff */
[----:B------:R-:W-:-:S05]  /*1a80*/  IMAD.WIDE.U32 R16, R17, 0x8, R2 ;  /* 0x0000000811107825 */ /* 0x000fca00078e0002 */
[----:B------:R0:W-:Y:S02]  /*1a90*/  REDG.E.ADD.64.STRONG.GPU desc[UR20][R16.64], R18 ;  /* 0x000000121000798e */ /* 0x0001e4000c12e514 */
.L_x_157:
[----:B------:R-:W-:Y:S05]  /*1aa0*/  BSYNC.RECONVERGENT B1 ;  /* 0x0000000000017941 */ /* 0x000fea0003800200 */
.L_x_156:
[----:B------:R-:W-:Y:S04]  /*1ab0*/  BSSY.RECONVERGENT B1, `(.L_x_158) ;  /* 0x0000007000017945 */ /* 0x000fe80003800200 */
[----:B------:R-:W-:Y:S05]  /*1ac0*/  @!P0 BRA `(.L_x_159) ;  /* 0x0000000000148947 */ /* 0x000fea0003800000 */
[----:B01----:R-:W-:Y:S02]  /*1ad0*/  IMAD R17, R5, 0x100, R4 ;  /* 0x0000010005117824 */ /* 0x003fe400078e0204 */
[----:B------:R-:W-:-:S03]  /*1ae0*/  IMAD.MOV.U32 R23, RZ, RZ, RZ ;  /* 0x000000ffff177224 */ /* 0x000fc600078e00ff */
[----:B------:R-:W-:-:S05]  /*1af0*/  IADD3 R17, PT, PT, R17, 0x200, RZ ;  /* 0x0000020011117810 */ /* 0x000fca0007ffe0ff */
[----:B------:R-:W-:-:S05]  /*1b00*/  IMAD.WIDE.U32 R16, R17, 0x8, R2 ;  /* 0x0000000811107825 */ /* 0x000fca00078e0002 */
[----:B------:R2:W-:Y:S02]  /*1b10*/  REDG.E.ADD.64.STRONG.GPU desc[UR20][R16.64], R22 ;  /* 0x000000161000798e */ /* 0x0005e4000c12e514 */
.L_x_159:
[----:B------:R-:W-:Y:S05]  /*1b20*/  BSYNC.RECONVERGENT B1 ;  /* 0x0000000000017941 */ /* 0x000fea0003800200 */
.L_x_158:
[----:B------:R-:W-:Y:S04]  /*1b30*/  BSSY.RECONVERGENT B1, `(.L_x_160) ;  /* 0x0000007000017945 */ /* 0x000fe80003800200 */
[----:B------:R-:W-:Y:S05]  /*1b40*/  @!P1 BRA `(.L_x_161) ;  /* 0x0000000000149947 */ /* 0x000fea0003800000 */
[----:B012---:R-:W-:Y:S02]  /*1b50*/  IMAD R17, R5, 0x100, R4 ;  /* 0x0000010005117824 */ /* 0x007fe400078e0204 */
[----:B------:R-:W-:Y:S02]  /*1b60*/  IMAD.MOV.U32 R15, RZ, RZ, RZ ;  /* 0x000000ffff0f7224 */ /* 0x000fe400078e00ff */
[----:B------:R-:W-:-:S04]  /*1b70*/  VIADD R17, R17, 0x300 ;  /* 0x0000030011117836 */ /* 0x000fc80000000000 */
[----:B------:R-:W-:-:S05]  /*1b80*/  IMAD.WIDE.U32 R16, R17, 0x8, R2 ;  /* 0x0000000811107825 */ /* 0x000fca00078e0002 */
[----:B------:R3:W-:Y:S02]  /*1b90*/  REDG.E.ADD.64.STRONG.GPU desc[UR20][R16.64], R14 ;  /* 0x0000000e1000798e */ /* 0x0007e4000c12e514 */
.L_x_161:
[----:B------:R-:W-:Y:S05]  /*1ba0*/  BSYNC.RECONVERGENT B1 ;  /* 0x0000000000017941 */ /* 0x000fea0003800200 */
.L_x_160:
[----:B------:R-:W-:Y:S04]  /*1bb0*/  BSSY.RECONVERGENT B1, `(.L_x_162) ;  /* 0x0000007000017945 */ /* 0x000fe80003800200 */
[----:B------:R-:W-:Y:S05]  /*1bc0*/  @!P2 BRA `(.L_x_163) ;  /* 0x000000000014a947 */ /* 0x000fea0003800000 */
[----:B---3--:R-:W-:Y:S02]  /*1bd0*/  IMAD R15, R5, 0x100, R4 ;  /* 0x00000100050f7824 */ /* 0x008fe400078e0204 */
[----:B------:R-:W-:Y:S02]  /*1be0*/  HFMA2 R13, -RZ, RZ, 0, 0 ;  /* 0x00000000ff0d7431 */ /* 0x000fe400000001ff */
[----:B------:R-:W-:-:S04]  /*1bf0*/  VIADD R15, R15, 0x400 ;  /* 0x000004000f0f7836 */ /* 0x000fc80000000000 */
[----:B------:R-:W-:-:S05]  /*1c00*/  IMAD.WIDE.U32 R14, R15, 0x8, R2 ;  /* 0x000000080f0e7825 */ /* 0x000fca00078e0002 */
[----:B------:R4:W-:Y:S02]  /*1c10*/  REDG.E.ADD.64.STRONG.GPU desc[UR20][R14.64], R12 ;  /* 0x0000000c0e00798e */ /* 0x0009e4000c12e514 */
.L_x_163:
[----:B------:R-:W-:Y:S05]  /*1c20*/  BSYNC.RECONVERGENT B1 ;  /* 0x0000000000017941 */ /* 0x000fea0003800200 */
.L_x_162:
[----:B------:R-:W-:Y:S04]  /*1c30*/  BSSY.RECONVERGENT B1, `(.L_x_164) ;  /* 0x0000007000017945 */ /* 0x000fe80003800200 */
[----:B------:R-:W-:Y:S05]  /*1c40*/  @!P3 BRA `(.L_x_165) ;  /* 0x000000000014b947 */ /* 0x000fea0003800000 */
[----:B----4-:R-:W-:Y:S02]  /*1c50*/  IMAD R13, R5, 0x100, R4 ;  /* 0x00000100050d7824 */ /* 0x010fe400078e0204 */
[----:B------:R-:W-:Y:S02]  /*1c60*/  IMAD.MOV.U32 R7, RZ, RZ, RZ ;  /* 0x000000ffff077224 */ /* 0x000fe400078e00ff */
[----:B------:R-:W-:-:S04]  /*1c70*/  VIADD R13, R13, 0x500 ;  /* 0x000005000d0d7836 */ /* 0x000fc80000000000 */
[----:B------:R-:W-:-:S05]  /*1c80*/  IMAD.WIDE.U32 R12, R13, 0x8, R2 ;  /* 0x000000080d0c7825 */ /* 0x000fca00078e0002 */
[----:B------:R4:W-:Y:S02]  /*1c90*/  REDG.E.ADD.64.STRONG.GPU desc[UR20][R12.64], R6 ;  /* 0x000000060c00798e */ /* 0x0009e4000c12e514 */
.L_x_165:
[----:B------:R-:W-:Y:S05]  /*1ca0*/  BSYNC.RECONVERGENT B1 ;  /* 0x0000000000017941 */ /* 0x000fea0003800200 */
.L_x_164:
[----:B------:R-:W-:Y:S04]  /*1cb0*/  BSSY.RECONVERGENT B1, `(.L_x_166) ;  /* 0x0000007000017945 */ /* 0x000fe80003800200 */
[----:B------:R-:W-:Y:S05]  /*1cc0*/  @!P4 BRA `(.L_x_167) ;  /* 0x000000000014c947 */ /* 0x000fea0003800000 */
[----:B----4-:R-:W-:Y:S02]  /*1cd0*/  IMAD R7, R5, 0x100, R4 ;  /* 0x0000010005077824 */ /* 0x010fe400078e0204 */
[----:B------:R-:W-:Y:S02]  /*1ce0*/  IMAD.MOV.U32 R9, RZ, RZ, RZ ;  /* 0x000000ffff097224 */ /* 0x000fe400078e00ff */
[----:B------:R-:W-:-:S04]  /*1cf0*/  VIADD R7, R7, 0x600 ;  /* 0x0000060007077836 */ /* 0x000fc80000000000 */
[----:B------:R-:W-:-:S05]  /*1d00*/  IMAD.WIDE.U32 R6, R7, 0x8, R2 ;  /* 0x0000000807067825 */ /* 0x000fca00078e0002 */
[----:B------:R4:W-:Y:S02]  /*1d10*/  REDG.E.ADD.64.STRONG.GPU desc[UR20][R6.64], R8 ;  /* 0x000000080600798e */ /* 0x0009e4000c12e514 */
.L_x_167:
[----:B------:R-:W-:Y:S05]  /*1d20*/  BSYNC.RECONVERGENT B1 ;  /* 0x0000000000017941 */ /* 0x000fea0003800200 */
.L_x_166:
[----:B------:R-:W-:Y:S04]  /*1d30*/  BSSY.RECONVERGENT B1, `(.L_x_168) ;  /* 0x0000007000017945 */ /* 0x000fe80003800200 */
[----:B------:R-:W-:Y:S05]  /*1d40*/  @!P5 BRA `(.L_x_169) ;  /* 0x000000000014d947 */ /* 0x000fea0003800000 */
[----:B----4-:R-:W-:Y:S01]  /*1d50*/  LEA R7, R5, R4, 0x8 ;  /* 0x0000000405077211 */ /* 0x010fe200078e40ff */
[----:B------:R-:W-:-:S04]  /*1d60*/  IMAD.MOV.U32 R11, RZ, RZ, RZ ;  /* 0x000000ffff0b7224 */ /* 0x000fc800078e00ff */
[----:B------:R-:W-:-:S04]  /*1d70*/  VIADD R7, R7, 0x700 ;  /* 0x0000070007077836 */ /* 0x000fc80000000000 */
[----:B------:R-:W-:-:S05]  /*1d80*/  IMAD.WIDE.U32 R6, R7, 0x8, R2 ;  /* 0x0000000807067825 */ /* 0x000fca00078e0002 */
[----:B------:R4:W-:Y:S02]  /*1d90*/  REDG.E.ADD.64.STRONG.GPU desc[UR20][R6.64], R10 ;  /* 0x0000000a0600798e */ /* 0x0009e4000c12e514 */
.L_x_169:
[----:B------:R-:W-:Y:S05]  /*1da0*/  BSYNC.RECONVERGENT B1 ;  /* 0x0000000000017941 */ /* 0x000fea0003800200 */
.L_x_168:
[----:B------:R-:W-:-:S05]  /*1db0*/  VIADD R5, R5, 0x8 ;  /* 0x0000000805057836 */ /* 0x000fca0000000000 */
[----:B------:R-:W-:-:S13]  /*1dc0*/  ISETP.NE.AND P0, PT, R5, UR27, PT ;  /* 0x0000001b05007c0c */ /* 0x000fda000bf05270 */
[----:B------:R-:W-:Y:S05]  /*1dd0*/  @P0 BRA `(.L_x_170) ;  /* 0xfffffff800b00947 */ /* 0x000fea000383ffff */
[----:B------:R-:W-:-:S07]  /*1de0*/  IMAD.U32 R3, RZ, RZ, UR27 ;  /* 0x0000001bff037e24 */ /* 0x000fce000f8e00ff */
.L_x_153:
[----:B------:R-:W-:Y:S02]  /*1df0*/  UISETP.NE.AND UP0, UPT, UR24, URZ, UPT ;  /* 0x000000ff1800728c */ /* 0x000fe4000bf05270 */
[----:B----45:R-:W-:Y:S02]  /*1e00*/  IMAD.U32 R8, RZ, RZ, UR24 ;  /* 0x00000018ff087e24 */ /* 0x030fe4000f8e00ff */
[----:B-1----:R-:W-:-:S03]  /*1e10*/  IMAD.U32 R5, RZ, RZ, UR25 ;  /* 0x00000019ff057e24 */ /* 0x002fc6000f8e00ff */
[----:B------:R-:W-:Y:S01]  /*1e20*/  IADD3 R8, PT, PT, R8, -0x1, RZ ;  /* 0xffffffff08087810 */ /* 0x000fe20007ffe0ff */
[----:B------:R-:W-:Y:S01]  /*1e30*/  VIADD R5, R5, 0xffffffff ;  /* 0xffffffff05057836 */ /* 0x000fe20000000000 */
[----:B------:R-:W-:Y:S06]  /*1e40*/  BRA.U !UP0, `(.L_x_171) ;  /* 0x0000000508707547 */ /* 0x000fec000b800000 */
[----:B------:R-:W-:-:S13]  /*1e50*/  ISETP.GE.U32.AND P0, PT, R8, 0x3, PT ;  /* 0x000000030800780c */ /* 0x000fda0003f06070 */
[----:B------:R-:W-:Y:S05]  /*1e60*/  @!P0 BRA `(.L_x_172) ;  /* 0x0000000000bc8947 */ /* 0x000fea0003800000 */
[----:B------:R-:W-:Y:S01]  /*1e70*/  IMAD R7, R3, 0x400, R0 ;  /* 0x0000040003077824 */ /* 0x000fe200078e0200 */
[----:B------:R-:W-:Y:S04]  /*1e80*/  BSSY.RECONVERGENT B1, `(.L_x_173) ;  /* 0x000000f000017945 */ /* 0x000fe80003800200 */
[----:B------:R-:W1:Y:S04]  /*1e90*/  LDS R12, [R7] ;  /* 0x00000000070c7984 */ /* 0x000e680000000800 */
[----:B------:R-:W4:Y:S04]  /*1ea0*/  LDS R9, [R7+0x400] ;  /* 0x0004000007097984 */ /* 0x000f280000000800 */
[----:B------:R-:W5:Y:S04]  /*1eb0*/  LDS R6, [R7+0x800] ;  /* 0x0008000007067984 */ /* 0x000f680000000800 */
[----:B------:R-:W0:Y:S01]  /*1ec0*/  LDS R2, [R7+0xc00] ;  /* 0x000c000007027984 */ /* 0x000e220000000800 */
[----:B-1----:R-:W-:-:S02]  /*1ed0*/  ISETP.NE.AND P0, PT, R12, RZ, PT ;  /* 0x000000ff0c00720c */ /* 0x002fc40003f05270 */
[----:B----4-:R-:W-:Y:S02]  /*1ee0*/  ISETP.NE.AND P1, PT, R9, RZ, PT ;  /* 0x000000ff0900720c */ /* 0x010fe40003f25270 */
[----:B-----5:R-:W-:Y:S02]  /*1ef0*/  ISETP.NE.AND P2, PT, R6, RZ, PT ;  /* 0x000000ff0600720c */ /* 0x020fe40003f45270 */
[----:B0-----:R-:W-:-:S07]  /*1f00*/  ISETP.NE.AND P3, PT, R2, RZ, PT ;  /* 0x000000ff0200720c */ /* 0x001fce0003f65270 */
[----:B------:R-:W-:Y:S06]  /*1f10*/  @!P0 BRA `(.L_x_174) ;  /* 0x0000000000148947 */ /* 0x000fec0003800000 */
[----:B------:R-:W0:Y:S01]  /*1f20*/  LDC.64 R10, c[0x0][0x380] ;  /* 0x0000e000ff0a7b82 */ /* 0x000e220000000a00 */
[----:B------:R-:W-:Y:S02]  /*1f30*/  IMAD R7, R3, 0x100, R4 ;  /* 0x0000010003077824 */ /* 0x000fe400078e0204 */
[----:B------:R-:W-:Y:S02]  /*1f40*/  IMAD.MOV.U32 R13, RZ, RZ, RZ ;  /* 0x000000ffff0d7224 */ /* 0x000fe400078e00ff */
[----:B0-----:R-:W-:-:S05]  /*1f50*/  IMAD.WIDE.U32 R10, R7, 0x8, R10 ;  /* 0x00000008070a7825 */ /* 0x001fca00078e000a */
[----:B------:R0:W-:Y:S02]  /*1f60*/  REDG.E.ADD.64.STRONG.GPU desc[UR20][R10.64], R12 ;  /* 0x0000000c0a00798e */ /* 0x0001e4000c12e514 */
.L_x_174:
[----:B------:R-:W-:Y:S05]  /*1f70*/  BSYNC.RECONVERGENT B1 ;  /* 0x0000000000017941 */ /* 0x000fea0003800200 */
.L_x_173:
[----:B------:R-:W-:Y:S04]  /*1f80*/  BSSY.RECONVERGENT B1, `(.L_x_175) ;  /* 0x0000009000017945 */ /* 0x000fe80003800200 */
[----:B------:R-:W-:Y:S05]  /*1f90*/  @!P1 BRA `(.L_x_176) ;  /* 0x00000000001c9947 */ /* 0x000fea0003800000 */
[----:B0-----:R-:W0:Y:S01]  /*1fa0*/  LDC.64 R10, c[0x0][0x380] ;  /* 0x0000e000ff0a7b82 */ /* 0x001e220000000a00 */
[----:B------:R-:W-:Y:S01]  /*1fb0*/  IMAD R7, R3, 0x100, R4 ;  /* 0x0000010003077824 */ /* 0x000fe200078e0204 */
[----:B------:R-:W-:Y:S01]  /*1fc0*/  MOV R12, R9 ;  /* 0x00000009000c7202 */ /* 0x000fe20000000f00 */
[----:B------:R-:W-:Y:S02]  /*1fd0*/  IMAD.MOV.U32 R13, RZ, RZ, RZ ;  /* 0x000000ffff0d7224 */ /* 0x000fe400078e00ff */
[----:B------:R-:W-:-:S04]  /*1fe0*/  VIADD R7, R7, 0x100 ;  /* 0x0000010007077836 */ /* 0x000fc80000000000 */
[----:B0-----:R-:W-:-:S05]  /*1ff0*/  IMAD.WIDE.U32 R10, R7, 0x8, R10 ;  /* 0x00000008070a7825 */ /* 0x001fca00078e000a */
[----:B------:R1:W-:Y:S02]  /*2000*/  REDG.E.ADD.64.STRONG.GPU desc[UR20][R10.64], R12 ;  /* 0x0000000c0a00798e */ /* 0x0003e4000c12e514 */
.L_x_176:
[----:B------:R-:W-:Y:S05]  /*2010*/  BSYNC.RECONVERGENT B1 ;  /* 0x0000000000017941 */ /* 0x000fea0003800200 */
.L_x_175:
[----:B------:R-:W-:Y:S04]  /*2020*/  BSSY.RECONVERGENT B1, `(.L_x_177) ;  /* 0x0000008000017945 */ /* 0x000fe80003800200 */
[----:B------:R-:W-:Y:S05]  /*2030*/  @!P2 BRA `(.L_x_178) ;  /* 0x000000000018a947 */ /* 0x000fea0003800000 */
[----:B01----:R-:W0:Y:S01]  /*2040*/  LDC.64 R10, c[0x0][0x380] ;  /* 0x0000e000ff0a7b82 */ /* 0x003e220000000a00 */
[----:B------:R-:W-:-:S04]  /*2050*/  IMAD R7, R3, 0x100, R4 ;  /* 0x0000010003077824 */ /* 0x000fc800078e0204 */
[----:B------:R-:W-:-:S04]  /*2060*/  VIADD R7, R7, 0x200 ;  /* 0x0000020007077836 */ /* 0x000fc80000000000 */
[----:B0-----:R-:W-:-:S04]  /*2070*/  IMAD.WIDE.U32 R10, R7, 0x8, R10 ;  /* 0x00000008070a7825 */ /* 0x001fc800078e000a */
[----:B------:R-:W-:-:S05]  /*2080*/  IMAD.MOV.U32 R7, RZ, RZ, RZ ;  /* 0x000000ffff077224 */ /* 0x000fca00078e00ff */
[----:B------:R4:W-:Y:S02]  /*2090*/  REDG.E.ADD.64.STRONG.GPU desc[UR20][R10.64], R6 ;  /* 0x000000060a00798e */ /* 0x0009e4000c12e514 */
.L_x_178:
[----:B------:R-:W-:Y:S05]  /*20a0*/  BSYNC.RECONVERGENT B1 ;  /* 0x0000000000017941 */ /* 0x000fea0003800200 */
.L_x_177:
[----:B------:R-:W-:Y:S04]  /*20b0*/  BSSY.RECONVERGENT B1, `(.L_x_179) ;  /* 0x0000009000017945 */ /* 0x000fe80003800200 */
[----:B------:R-:W-:Y:S05]  /*20c0*/  @!P3 BRA `(.L_x_180) ;  /* 0x00000000001cb947 */ /* 0x000fea0003800000 */
[----:B----4-:R-:W4:Y:S01]  /*20d0*/  LDC.64 R6, c[0x0][0x380] ;  /* 0x0000e000ff067b82 */ /* 0x010f220000000a00 */
[----:B------:R-:W-:Y:S01]  /*20e0*/  IMAD R9, R3, 0x100, R4 ;  /* 0x0000010003097824 */ /* 0x000fe200078e0204 */
[----:B01----:R-:W-:Y:S01]  /*20f0*/  MOV R10, R2 ;  /* 0x00000002000a7202 */ /* 0x003fe20000000f00 */
[----:B------:R-:W-:Y:S02]  /*2100*/  IMAD.MOV.U32 R11, RZ, RZ, RZ ;  /* 0x000000ffff0b7224 */ /* 0x000fe400078e00ff */
[----:B------:R-:W-:-:S04]  /*2110*/  VIADD R9, R9, 0x300 ;  /* 0x0000030009097836 */ /* 0x000fc80000000000 */
[----:B----4-:R-:W-:-:S05]  /*2120*/  IMAD.WIDE.U32 R6, R9, 0x8, R6 ;  /* 0x0000000809067825 */ /* 0x010fca00078e0006 */
[----:B------:R0:W-:Y:S02]  /*2130*/  REDG.E.ADD.64.STRONG.GPU desc[UR20][R6.64], R10 ;  /* 0x0000000a0600798e */ /* 0x0001e4000c12e514 */
.L_x_180:
[----:B------:R-:W-:Y:S05]  /*2140*/  BSYNC.RECONVERGENT B1 ;  /* 0x0000000000017941 */ /* 0x000fea0003800200 */
.L_x_179:
[----:B------:R-:W-:-:S07]  /*2150*/  VIADD R3, R3, 0x4 ;  /* 0x0000000403037836 */ /* 0x000fce0000000000 */
.L_x_172:
[----:B------:R-:W-:Y:S01]  /*2160*/  UISETP.NE.AND UP0, UPT, UR25, URZ, UPT ;  /* 0x000000ff1900728c */ /* 0x000fe2000bf05270 */
[----:B------:R-:W-:Y:S08]  /*2170*/  BSSY.RECONVERGENT B1, `(.L_x_171) ;  /* 0x0000029000017945 */ /* 0x000ff00003800200 */
[----:B------:R-:W-:Y:S05]  /*2180*/  BRA.U !UP0, `(.L_x_181) ;  /* 0x00000001089c7547 */ /* 0x000fea000b800000 */
[----:B------:R-:W-:-:S13]  /*2190*/  ISETP.NE.AND P0, PT, R5, RZ, PT ;  /* 0x000000ff0500720c */ /* 0x000fda0003f05270 */
[----:B------:R-:W-:Y:S05]  /*21a0*/  @!P0 BRA `(.L_x_182) ;  /* 0x0000000000648947 */ /* 0x000fea0003800000 */
[----:B0---4-:R-:W-:Y:S01]  /*21b0*/  IMAD R6, R3, 0x400, R0 ;  /* 0x0000040003067824 */ /* 0x011fe200078e0200 */
[----:B------:R-:W-:Y:S04]  /*21c0*/  BSSY.RECONVERGENT B2, `(.L_x_183) ;  /* 0x000000c000027945 */ /* 0x000fe80003800200 */
[----:B------:R-:W0:Y:S04]  /*21d0*/  LDS R2, [R6] ;  /* 0x0000000006027984 */ /* 0x000e280000000800 */
[----:B------:R-:W4:Y:S01]  /*21e0*/  LDS R9, [R6+0x400] ;  /* 0x0004000006097984 */ /* 0x000f220000000800 */
[----:B0-----:R-:W-:-:S02]  /*21f0*/  ISETP.NE.AND P0, PT, R2, RZ, PT ;  /* 0x000000ff0200720c */ /* 0x001fc40003f05270 */
[----:B----4-:R-:W-:-:S11]  /*2200*/  ISETP.NE.AND P1, PT, R9, RZ, PT ;  /* 0x000000ff0900720c */ /* 0x010fd60003f25270 */
[----:B------:R-:W-:Y:S05]  /*2210*/  @!P0 BRA `(.L_x_184) ;  /* 0x0000000000188947 */ /* 0x000fea0003800000 */
[----:B------:R-:W0:Y:S01]  /*2220*/  LDC.64 R6, c[0x0][0x380] ;  /* 0x0000e000ff067b82 */ /* 0x000e220000000a00 */
[----:B-1----:R-:W-:-:S04]  /*2230*/  IMAD R11, R3, 0x100, R4 ;  /* 0x00000100030b7824 */ /* 0x002fc800078e0204 */
[----:B0-----:R-:W-:-:S04]  /*2240*/  IMAD.WIDE.U32 R10, R11, 0x8, R6 ;  /* 0x000000080b0a7825 */ /* 0x001fc800078e0006 */
[----:B------:R-:W-:Y:S02]  /*2250*/  IMAD.MOV.U32 R6, RZ, RZ, R2 ;  /* 0x000000ffff067224 */ /* 0x000fe400078e0002 */
[----:B------:R-:W-:-:S05]  /*2260*/  IMAD.MOV.U32 R7, RZ, RZ, RZ ;  /* 0x000000ffff077224 */ /* 0x000fca00078e00ff */
[----:B------:R0:W-:Y:S02]  /*2270*/  REDG.E.ADD.64.STRONG.GPU desc[UR20][R10.64], R6 ;  /* 0x000000060a00798e */ /* 0x0001e4000c12e514 */
.L_x_184:
[----:B------:R-:W-:Y:S05]  /*2280*/  BSYNC.RECONVERGENT B2 ;  /* 0x0000000000027941 */ /* 0x000fea0003800200 */
.L_x_183:
[----:B------:R-:W-:Y:S04]  /*2290*/  BSSY.RECONVERGENT B2, `(.L_x_185) ;  /* 0x0000009000027945 */ /* 0x000fe80003800200 */
[----:B------:R-:W-:Y:S05]  /*22a0*/  @!P1 BRA `(.L_x_186) ;  /* 0x00000000001c9947 */ /* 0x000fea0003800000 */
[----:B0-----:R-:W0:Y:S01]  /*22b0*/  LDC.64 R6, c[0x0][0x380] ;  /* 0x0000e000ff067b82 */ /* 0x001e220000000a00 */
[----:B------:R-:W-:-:S05]  /*22c0*/  LEA R2, R3, R4, 0x8 ;  /* 0x0000000403027211 */ /* 0x000fca00078e40ff */
[----:B-1----:R-:W-:-:S04]  /*22d0*/  VIADD R11, R2, 0x100 ;  /* 0x00000100020b7836 */ /* 0x002fc80000000000 */
[----:B0-----:R-:W-:-:S04]  /*22e0*/  IMAD.WIDE.U32 R10, R11, 0x8, R6 ;  /* 0x000000080b0a7825 */ /* 0x001fc800078e0006 */
[----:B------:R-:W-:Y:S02]  /*22f0*/  IMAD.MOV.U32 R6, RZ, RZ, R9 ;  /* 0x000000ffff067224 */ /* 0x000fe400078e0009 */
[----:B------:R-:W-:-:S05]  /*2300*/  IMAD.MOV.U32 R7, RZ, RZ, RZ ;  /* 0x000000ffff077224 */ /* 0x000fca00078e00ff */
[----:B------:R4:W-:Y:S02]  /*2310*/  REDG.E.ADD.64.STRONG.GPU desc[UR20][R10.64], R6 ;  /* 0x000000060a00798e */ /* 0x0009e4000c12e514 */
.L_x_186:
[----:B------:R-:W-:Y:S05]  /*2320*/  BSYNC.RECONVERGENT B2 ;  /* 0x0000000000027941 */ /* 0x000fea0003800200 */
.L_x_185:
[----:B------:R-:W-:-:S07]  /*2330*/  VIADD R3, R3, 0x2 ;  /* 0x0000000203037836 */ /* 0x000fce0000000000 */
.L_x_182:
[----:B------:R-:W-:-:S09]  /*2340*/  UISETP.NE.AND UP0, UPT, UR9, URZ, UPT ;  /* 0x000000ff0900728c */ /* 0x000fd2000bf05270 */
[----:B------:R-:W-:Y:S05]  /*2350*/  BRA.U !UP0, `(.L_x_181) ;  /* 0x0000000108287547 */ /* 0x000fea000b800000 */
[----:B------:R-:W-:-:S05]  /*2360*/  IMAD R2, R3, 0x400, R0 ;  /* 0x0000040003027824 */ /* 0x000fca00078e0200 */
[----:B------:R-:W5:Y:S02]  /*2370*/  LDS R9, [R2] ;  /* 0x0000000002097984 */ /* 0x000f640000000800 */
[----:B-----5:R-:W-:-:S13]  /*2380*/  ISETP.NE.AND P0, PT, R9, RZ, PT ;  /* 0x000000ff0900720c */ /* 0x020fda0003f05270 */
[----:B------:R-:W-:Y:S05]  /*2390*/  @!P0 BRA `(.L_x_181) ;  /* 0x0000000000188947 */ /* 0x000fea0003800000 */
[----:B0---4-:R-:W0:Y:S01]  /*23a0*/  LDC.64 R6, c[0x0][0x380] ;  /* 0x0000e000ff067b82 */ /* 0x011e220000000a00 */
[----:B------:R-:W-:-:S04]  /*23b0*/  IMAD R3, R3, 0x100, R4 ;  /* 0x0000010003037824 */ /* 0x000fc800078e0204 */
[----:B0-----:R-:W-:Y:S01]  /*23c0*/  IMAD.WIDE.U32 R2, R3, 0x8, R6 ;  /* 0x0000000803027825 */ /* 0x001fe200078e0006 */
[----:B------:R-:W-:-:S03]  /*23d0*/  MOV R6, R9 ;  /* 0x0000000900067202 */ /* 0x000fc60000000f00 */
[----:B------:R-:W-:-:S05]  /*23e0*/  IMAD.MOV.U32 R7, RZ, RZ, RZ ;  /* 0x000000ffff077224 */ /* 0x000fca00078e00ff */
[----:B------:R0:W-:Y:S02]  /*23f0*/  REDG.E.ADD.64.STRONG.GPU desc[UR20][R2.64], R6 ;  /* 0x000000060200798e */ /* 0x0001e4000c12e514 */
.L_x_181:
[----:B------:R-:W-:Y:S05]  /*2400*/  BSYNC.RECONVERGENT B1 ;  /* 0x0000000000017941 */ /* 0x000fea0003800200 */
.L_x_171:
[----:B------:R-:W-:-:S13]  /*2410*/  ISETP.GT.U32.AND P0, PT, R4, 0x7f, PT ;  /* 0x0000007f0400780c */ /* 0x000fda0003f04070 */
[----:B------:R-:W-:Y:S05]  /*2420*/  @P0 BRA `(.L_x_152) ;  /* 0x0000000800900947 */ /* 0x000fea0003800000 */
[----:B------:R-:W-:Y:S01]  /*2430*/  UISETP.GE.U32.AND UP0, UPT, UR22, 0x7, UPT ;  /* 0x000000071600788c */ /* 0x000fe2000bf06070 */
[----:B0-----:R-:W-:-:S08]  /*2440*/  IMAD.MOV.U32 R3, RZ, RZ, RZ ;  /* 0x000000ffff037224 */ /* 0x001fd000078e00ff */
[----:B------:R-:W-:Y:S05]  /*2450*/  BRA.U !UP0, `(.L_x_187) ;  /* 0x0000000508147547 */ /* 0x000fea000b800000 */
[----:B------:R-:W0:Y:S01]  /*2460*/  LDC.64 R2, c[0x0][0x380] ;  /* 0x0000e000ff027b82 */ /* 0x000e220000000a00 */
[----:B------:R-:W-:-:S07]  /*2470*/  IMAD.MOV.U32 R9, RZ, RZ, RZ ;  /* 0x000000ffff097224 */ /* 0x000fce00078e00ff */
.L_x_204:
[C---:B01--4-:R-:W-:Y:S01]  /*2480*/  IMAD R11, R9.reuse, 0x400, R0 ;  /* 0x00000400090b7824 */ /* 0x053fe200078e0200 */
[----:B------:R-:W-:Y:S01]  /*2490*/  BSSY.RECONVERGENT B1, `(.L_x_188) ;  /* 0x0000011000017945 */ /* 0x000fe20003800200 */
[C---:B--23--:R-:W-:Y:S02]  /*24a0*/  IMAD R7, R9.reuse, 0x100, R4 ;  /* 0x0000010009077824 */ /* 0x04cfe400078e0204 */
[----:B------:R-:W-:Y:S01]  /*24b0*/  VIADD R9, R9, 0x8 ;  /* 0x0000000809097836 */ /* 0x000fe20000000000 */
[----:B---3--:R-:W1:Y:S01]  /*24c0*/  LDS R14, [R11+0x200] ;  /* 0x000200000b0e7984 */ /* 0x008e620000000800 */
[----:B0-----:R-:W-:-:S03]  /*24d0*/  IMAD.WIDE.U32 R6, R7, 0x8, R2 ;  /* 0x0000000807067825 */ /* 0x001fc600078e0002 */
[----:B------:R-:W0:Y:S04]  /*24e0*/  LDS R13, [R11+0x600] ;  /* 0x000600000b0d7984 */ /* 0x000e280000000800 */
[----:B--2---:R2:W3:Y:S04]  /*24f0*/  LDS R17, [R11+0xa00] ;  /* 0x000a00000b117984 */ /* 0x0044e80000000800 */
[----:B------:R2:W4:Y:S04]  /*2500*/  LDS R18, [R11+0xe00] ;  /* 0x000e00000b127984 */ /* 0x0005280000000800 */
[----:B------:R2:W2:Y:S04]  /*2510*/  LDS R19, [R11+0x1200] ;  /* 0x001200000b137984 */ /* 0x0004a80000000800 */
[----:B------:R0:W2:Y:S04]  /*2520*/  LDS R16, [R11+0x1600] ;  /* 0x001600000b107984 */ /* 0x0000a80000000800 */
[----:B------:R0:W2:Y:S04]  /*2530*/  LDS R12, [R11+0x1a00] ;  /* 0x001a00000b0c7984 */ /* 0x0000a80000000800 */
[----:B------:R0:W2:Y:S01]  /*2540*/  LDS R10, [R11+0x1e00] ;  /* 0x001e00000b0a7984 */ /* 0x0000a20000000800 */
[----:B-1----:R-:W-:-:S02]  /*2550*/  ISETP.NE.AND P0, PT, R14, RZ, PT ;  /* 0x000000ff0e00720c */ /* 0x002fc40003f05270 */
[----:B0-----:R-:W-:-:S11]  /*2560*/  ISETP.NE.AND P1, PT, R13, RZ, PT ;  /* 0x000000ff0d00720c */ /* 0x001fd60003f25270 */
[----:B---34-:R-:W-:Y:S05]  /*2570*/  @!P0 BRA `(.L_x_189) ;  /* 0x0000000000088947 */ /* 0x018fea0003800000 */
[----:B------:R-:W-:-:S05]  /*2580*/  HFMA2 R15, -RZ, RZ, 0, 0 ;  /* 0x00000000ff0f7431 */ /* 0x000fca00000001ff */
[----:B------:R0:W-:Y:S02]  /*2590*/  REDG.E.ADD.64.STRONG.GPU desc[UR20][R6.64+0x400], R14 ;  /* 0x0004000e0600798e */ /* 0x0001e4000c12e514 */
.L_x_189:
[----:B------:R-:W-:Y:S05]  /*25a0*/  BSYNC.RECONVERGENT B1 ;  /* 0x0000000000017941 */ /* 0x000fea0003800200 */
.L_x_188:
[----:B------:R-:W-:Y:S04]  /*25b0*/  BSSY.RECONVERGENT B1, `(.L_x_190) ;  /* 0x0000005000017945 */ /* 0x000fe80003800200 */
[----:B------:R-:W-:Y:S05]  /*25c0*/  @!P1 BRA `(.L_x_191) ;  /* 0x00000000000c9947 */ /* 0x000fea0003800000 */
[----:B0-----:R-:W-:Y:S02]  /*25d0*/  IMAD.MOV.U32 R14, RZ, RZ, R13 ;  /* 0x000000ffff0e7224 */ /* 0x001fe400078e000d */
[----:B------:R-:W-:-:S05]  /*25e0*/  IMAD.MOV.U32 R15, RZ, RZ, RZ ;  /* 0x000000ffff0f7224 */ /* 0x000fca00078e00ff */
[----:B------:R1:W-:Y:S02]  /*25f0*/  REDG.E.ADD.64.STRONG.GPU desc[UR20][R6.64+0xc00], R14 ;  /* 0x000c000e0600798e */ /* 0x0003e4000c12e514 */
.L_x_191:
[----:B------:R-:W-:Y:S05]  /*2600*/  BSYNC.RECONVERGENT B1 ;  /* 0x0000000000017941 */ /* 0x000fea0003800200 */
.L_x_190:
[----:B------:R-:W-:Y:S01]  /*2610*/  ISETP.NE.AND P6, PT, R17, RZ, PT ;  /* 0x000000ff1100720c */ /* 0x000fe20003fc5270 */
[----:B------:R-:W-:Y:S01]  /*2620*/  BSSY.RECONVERGENT B1, `(.L_x_192) ;  /* 0x000000b000017945 */ /* 0x000fe20003800200 */
[----:B------:R-:W-:Y:S02]  /*2630*/  ISETP.NE.AND P0, PT, R9, UR27, PT ;  /* 0x0000001b09007c0c */ /* 0x000fe4000bf05270 */
[----:B------:R-:W-:Y:S02]  /*2640*/  ISETP.NE.AND P1, PT, R18, RZ, PT ;  /* 0x000000ff1200720c */ /* 0x000fe40003f25270 */
[----:B--2---:R-:W-:Y:S02]  /*2650*/  ISETP.NE.AND P2, PT, R19, RZ, PT ;  /* 0x000000ff1300720c */ /* 0x004fe40003f45270 */
[----:B------:R-:W-:Y:S02]  /*2660*/  ISETP.NE.AND P3, PT, R16, RZ, PT ;  /* 0x000000ff1000720c */ /* 0x000fe40003f65270 */
[----:B------:R-:W-:-:S02]  /*2670*/  ISETP.NE.AND P4, PT, R12, RZ, PT ;  /* 0x000000ff0c00720c */ /* 0x000fc40003f85270 */
[----:B------:R-:W-:Y:S01]  /*2680*/  ISETP.NE.AND P5, PT, R10, RZ, PT ;  /* 0x000000ff0a00720c */ /* 0x000fe20003fa5270 */
[----:B------:R-:W-:-:S12]  /*2690*/  @!P6 BRA `(.L_x_193) ;  /* 0x00000000000ce947 */ /* 0x000fd80003800000 */
[----:B01----:R-:W-:Y:S02]  /*26a0*/  IMAD.MOV.U32 R14, RZ, RZ, R17 ;  /* 0x000000ffff0e7224 */ /* 0x003fe400078e0011 */
[----:B------:R-:W-:-:S05]  /*26b0*/  IMAD.MOV.U32 R15, RZ, RZ, RZ ;  /* 0x000000ffff0f7224 */ /* 0x000fca00078e00ff */
[----:B------:R2:W-:Y:S02]  /*26c0*/  REDG.E.ADD.64.STRONG.GPU desc[UR20][R6.64+0x1400], R14 ;  /* 0x0014000e0600798e */ /* 0x0005e4000c12e514 */
.L_x_193:
[----:B------:R-:W-:Y:S05]  /*26d0*/  BSYNC.RECONVERGENT B1 ;  /* 0x0000000000017941 */ /* 0x000fea0003800200 */
.L_x_192:
[----:B------:R-:W-:Y:S04]  /*26e0*/  BSSY.RECONVERGENT B1, `(.L_x_194) ;  /* 0x0000005000017945 */ /* 0x000fe80003800200 */
[----:B------:R-:W-:Y:S05]  /*26f0*/  @!P1 BRA `(.L_x_195) ;  /* 0x00000000000c9947 */ /* 0x000fea0003800000 */
[----:B012---:R-:W-:Y:S02]  /*2700*/  IMAD.MOV.U32 R14, RZ, RZ, R18 ;  /* 0x000000ffff0e7224 */ /* 0x007fe400078e0012 */
[----:B------:R-:W-:-:S05]  /*2710*/  IMAD.MOV.U32 R15, RZ, RZ, RZ ;  /* 0x000000ffff0f7224 */ /* 0x000fca00078e00ff */
[----:B------:R3:W-:Y:S02]  /*2720*/  REDG.E.ADD.64.STRONG.GPU desc[UR20][R6.64+0x1c00], R14 ;  /* 0x001c000e0600798e */ /* 0x0007e4000c12e514 */
.L_x_195:
[----:B------:R-:W-:Y:S05]  /*2730*/  BSYNC.RECONVERGENT B1 ;  /* 0x0000000000017941 */ /* 0x000fea0003800200 */
.L_x_194:
[----:B------:R-:W-:Y:S04]  /*2740*/  BSSY.RECONVERGENT B1, `(.L_x_196) ;  /* 0x0000005000017945 */ /* 0x000fe80003800200 */
[----:B------:R-:W-:Y:S05]  /*2750*/  @!P2 BRA `(.L_x_197) ;  /* 0x00000000000ca947 */ /* 0x000fea0003800000 */
[----:B0123--:R-:W-:Y:S01]  /*2760*/  MOV R14, R19 ;  /* 0x00000013000e7202 */ /* 0x00ffe20000000f00 */
[----:B------:R-:W-:-:S05]  /*2770*/  IMAD.MOV.U32 R15, RZ, RZ, RZ ;  /* 0x000000ffff0f7224 */ /* 0x000fca00078e00ff */
[----:B------:R4:W-:Y:S02]  /*2780*/  REDG.E.ADD.64.STRONG.GPU desc[UR20][R6.64+0x2400], R14 ;  /* 0x0024000e0600798e */ /* 0x0009e4000c12e514 */
.L_x_197:
[----:B------:R-:W-:Y:S05]  /*2790*/  BSYNC.RECONVERGENT B1 ;  /* 0x0000000000017941 */ /* 0x000fea0003800200 */
.L_x_196:
[----:B------:R-:W-:Y:S04]  /*27a0*/  BSSY.RECONVERGENT B1, `(.L_x_198) ;  /* 0x0000004000017945 */ /* 0x000fe80003800200 */
[----:B------:R-:W-:Y:S05]  /*27b0*/  @!P3 BRA `(.L_x_199) ;  /* 0x000000000008b947 */ /* 0x000fea0003800000 */
[----:B------:R-:W-:-:S05]  /*27c0*/  IMAD.MOV.U32 R17, RZ, RZ, RZ ;  /* 0x000000ffff117224 */ /* 0x000fca00078e00ff */
[----:B------:R0:W-:Y:S02]  /*27d0*/  REDG.E.ADD.64.STRONG.GPU desc[UR20][R6.64+0x2c00], R16 ;  /* 0x002c00100600798e */ /* 0x0001e4000c12e514 */
.L_x_199:
[----:B------:R-:W-:Y:S05]  /*27e0*/  BSYNC.RECONVERGENT B1 ;  /* 0x0000000000017941 */ /* 0x000fea0003800200 */
.L_x_198:
[----:B------:R-:W-:Y:S04]  /*27f0*/  BSSY.RECONVERGENT B1, `(.L_x_200) ;  /* 0x0000004000017945 */ /* 0x000fe80003800200 */
[----:B------:R-:W-:Y:S05]  /*2800*/  @!P4 BRA `(.L_x_201) ;  /* 0x000000000008c947 */ /* 0x000fea0003800000 */
[----:B------:R-:W-:-:S05]  /*2810*/  IMAD.MOV.U32 R13, RZ, RZ, RZ ;  /* 0x000000ffff0d7224 */ /* 0x000fca00078e00ff */
[----:B------:R0:W-:Y:S02]  /*2820*/  REDG.E.ADD.64.STRONG.GPU desc[UR20][R6.64+0x3400], R12 ;  /* 0x0034000c0600798e */ /* 0x0001e4000c12e514 */
.L_x_201:
[----:B------:R-:W-:Y:S05]  /*2830*/  BSYNC.RECONVERGENT B1 ;  /* 0x0000000000017941 */ /* 0x000fea0003800200 */
.L_x_200:
[----:B------:R-:W-:Y:S04]  /*2840*/  BSSY.RECONVERGENT B1, `(.L_x_202) ;  /* 0x0000004000017945 */ /* 0x000fe80003800200 */
[----:B------:R-:W-:Y:S05]  /*2850*/  @!P5 BRA `(.L_x_203) ;  /* 0x000000000008d947 */ /* 0x000fea0003800000 */
[----:B------:R-:W-:-:S05]  /*2860*/  IMAD.MOV.U32 R11, RZ, RZ, RZ ;  /* 0x000000ffff0b7224 */ /* 0x000fca00078e00ff */
[----:B------:R0:W-:Y:S02]  /*2870*/  REDG.E.ADD.64.STRONG.GPU desc[UR20][R6.64+0x3c00], R10 ;  /* 0x003c000a0600798e */ /* 0x0001e4000c12e514 */
.L_x_203:
[----:B------:R-:W-:Y:S05]  /*2880*/  BSYNC.RECONVERGENT B1 ;  /* 0x0000000000017941 */ /* 0x000fea0003800200 */
.L_x_202:
[----:B------:R-:W-:Y:S05]  /*2890*/  @P0 BRA `(.L_x_204) ;  /* 0xfffffff800f80947 */ /* 0x000fea000383ffff */
[----:B------:R-:W-:-:S07]  /*28a0*/  IMAD.U32 R3, RZ, RZ, UR27 ;  /* 0x0000001bff037e24 */ /* 0x000fce000f8e00ff */
.L_x_187:
[----:B------:R-:W-:-:S09]  /*28b0*/  UISETP.NE.AND UP0, UPT, UR24, URZ, UPT ;  /* 0x000000ff1800728c */ /* 0x000fd2000bf05270 */
[----:B------:R-:W-:Y:S05]  /*28c0*/  BRA.U !UP0, `(.L_x_152) ;  /* 0x0000000508687547 */ /* 0x000fea000b800000 */
[----:B------:R-:W-:-:S13]  /*28d0*/  ISETP.GE.U32.AND P0, PT, R8, 0x3, PT ;  /* 0x000000030800780c */ /* 0x000fda0003f06070 */
[----:B------:R-:W-:Y:S05]  /*28e0*/  @!P0 BRA `(.L_x_205) ;  /* 0x0000000000bc8947 */ /* 0x000fea0003800000 */
[----:B01234-:R-:W-:Y:S01]  /*28f0*/  IMAD R7, R3, 0x400, R0 ;  /* 0x0000040003077824 */ /* 0x01ffe200078e0200 */
[----:B------:R-:W-:Y:S04]  /*2900*/  BSSY.RECONVERGENT B1, `(.L_x_206) ;  /* 0x000000f000017945 */ /* 0x000fe80003800200 */
[----:B------:R-:W0:Y:S04]  /*2910*/  LDS R10, [R7+0x200] ;  /* 0x00020000070a7984 */ /* 0x000e280000000800 */
[----:B------:R-:W1:Y:S04]  /*2920*/  LDS R12, [R7+0x600] ;  /* 0x00060000070c7984 */ /* 0x000e680000000800 */
[----:B------:R-:W2:Y:S04]  /*2930*/  LDS R6, [R7+0xa00] ;  /* 0x000a000007067984 */ /* 0x000ea80000000800 */
[----:B------:R-:W3:Y:S01]  /*2940*/  LDS R2, [R7+0xe00] ;  /* 0x000e000007027984 */ /* 0x000ee20000000800 */
[----:B0-----:R-:W-:-:S02]  /*2950*/  ISETP.NE.AND P0, PT, R10, RZ, PT ;  /* 0x000000ff0a00720c */ /* 0x001fc40003f05270 */
[----:B-1----:R-:W-:Y:S02]  /*2960*/  ISETP.NE.AND P1, PT, R12, RZ, PT ;  /* 0x000000ff0c00720c */ /* 0x002fe40003f25270 */
[----:B--2---:R-:W-:Y:S02]  /*2970*/  ISETP.NE.AND P2, PT, R6, RZ, PT ;  /* 0x000000ff0600720c */ /* 0x004fe40003f45270 */
[----:B---3--:R-:W-:-:S07]  /*2980*/  ISETP.NE.AND P3, PT, R2, RZ, PT ;  /* 0x000000ff0200720c */ /* 0x008fce0003f65270 */
[----:B------:R-:W-:Y:S06]  /*2990*/  @!P0 BRA `(.L_x_207) ;  /* 0x0000000000148947 */ /* 0x000fec0003800000 */
[----:B------:R-:W0:Y:S01]  /*29a0*/  LDC.64 R8, c[0x0][0x380] ;  /* 0x0000e000ff087b82 */ /* 0x000e220000000a00 */
[----:B------:R-:W-:Y:S01]  /*29b0*/  LEA R7, R3, R4, 0x8 ;  /* 0x0000000403077211 */ /* 0x000fe200078e40ff */
[----:B------:R-:W-:-:S04]  /*29c0*/  IMAD.MOV.U32 R11, RZ, RZ, RZ ;  /* 0x000000ffff0b7224 */ /* 0x000fc800078e00ff */
[----:B0-----:R-:W-:-:S05]  /*29d0*/  IMAD.WIDE.U32 R8, R7, 0x8, R8 ;  /* 0x0000000807087825 */ /* 0x001fca00078e0008 */
[----:B------:R0:W-:Y:S02]  /*29e0*/  REDG.E.ADD.64.STRONG.GPU desc[UR20][R8.64+0x400], R10 ;  /* 0x0004000a0800798e */ /* 0x0001e4000c12e514 */
.L_x_207:
[----:B------:R-:W-:Y:S05]  /*29f0*/  BSYNC.RECONVERGENT B1 ;  /* 0x0000000000017941 */ /* 0x000fea0003800200 */
.L_x_206:
[----:B------:R-:W-:Y:S04]  /*2a00*/  BSSY.RECONVERGENT B1, `(.L_x_208) ;  /* 0x0000009000017945 */ /* 0x000fe80003800200 */
[----:B------:R-:W-:Y:S05]  /*2a10*/  @!P1 BRA `(.L_x_209) ;  /* 0x00000000001c9947 */ /* 0x000fea0003800000 */
[----:B0-----:R-:W0:Y:S01]  /*2a20*/  LDC.64 R8, c[0x0][0x380] ;  /* 0x0000e000ff087b82 */ /* 0x001e220000000a00 */
[----:B------:R-:W-:Y:S02]  /*2a30*/  IMAD R7, R3, 0x100, R4 ;  /* 0x0000010003077824 */ /* 0x000fe400078e0204 */
[----:B------:R-:W-:Y:S02]  /*2a40*/  IMAD.MOV.U32 R10, RZ, RZ, R12 ;  /* 0x000000ffff0a7224 */ /* 0x000fe400078e000c */
[----:B------:R-:W-:Y:S02]  /*2a50*/  VIADD R7, R7, 0x100 ;  /* 0x0000010007077836 */ /* 0x000fe40000000000 */
[----:B------:R-:W-:Y:S02]  /*2a60*/  IMAD.MOV.U32 R11, RZ, RZ, RZ ;  /* 0x000000ffff0b7224 */ /* 0x000fe400078e00ff */
[----:B0-----:R-:W-:-:S05]  /*2a70*/  IMAD.WIDE.U32 R8, R7, 0x8, R8 ;  /* 0x0000000807087825 */ /* 0x001fca00078e0008 */
[----:B------:R1:W-:Y:S02]  /*2a80*/  REDG.E.ADD.64.STRONG.GPU desc[UR20][R8.64+0x400], R10 ;  /* 0x0004000a0800798e */ /* 0x0003e4000c12e514 */
.L_x_209:
[----:B------:R-:W-:Y:S05]  /*2a90*/  BSYNC.RECONVERGENT B1 ;  /* 0x0000000000017941 */ /* 0x000fea0003800200 */
.L_x_208:
[----:B------:R-:W-:Y:S04]  /*2aa0*/  BSSY.RECONVERGENT B1, `(.L_x_210) ;  /* 0x0000008000017945 */ /* 0x000fe80003800200 */
[----:B------:R-:W-:Y:S05]  /*2ab0*/  @!P2 BRA `(.L_x_211) ;  /* 0x000000000018a947 */ /* 0x000fea0003800000 */
[----:B01----:R-:W0:Y:S01]  /*2ac0*/  LDC.64 R8, c[0x0][0x380] ;  /* 0x0000e000ff087b82 */ /* 0x003e220000000a00 */
[----:B------:R-:W-:-:S05]  /*2ad0*/  IMAD R7, R3, 0x100, R4 ;  /* 0x0000010003077824 */ /* 0x000fca00078e0204 */
[----:B------:R-:W-:-:S05]  /*2ae0*/  IADD3 R7, PT, PT, R7, 0x200, RZ ;  /* 0x0000020007077810 */ /* 0x000fca0007ffe0ff */
[----:B0-----:R-:W-:-:S04]  /*2af0*/  IMAD.WIDE.U32 R8, R7, 0x8, R8 ;  /* 0x0000000807087825 */ /* 0x001fc800078e0008 */
[----:B------:R-:W-:-:S05]  /*2b00*/  IMAD.MOV.U32 R7, RZ, RZ, RZ ;  /* 0x000000ffff077224 */ /* 0x000fca00078e00ff */
[----:B------:R2:W-:Y:S02]  /*2b10*/  REDG.E.ADD.64.STRONG.GPU desc[UR20][R8.64+0x400], R6 ;  /* 0x000400060800798e */ /* 0x0005e4000c12e514 */
.L_x_211:
[----:B------:R-:W-:Y:S05]  /*2b20*/  BSYNC.RECONVERGENT B1 ;  /* 0x0000000000017941 */ /* 0x000fea0003800200 */
.L_x_210:
[----:B------:R-:W-:Y:S04]  /*2b30*/  BSSY.RECONVERGENT B1, `(.L_x_212) ;  /* 0x0000009000017945 */ /* 0x000fe80003800200 */
[----:B------:R-:W-:Y:S05]  /*2b40*/  @!P3 BRA `(.L_x_213) ;  /* 0x00000000001cb947 */ /* 0x000fea0003800000 */
[----:B--2---:R-:W2:Y:S01]  /*2b50*/  LDC.64 R6, c[0x0][0x380] ;  /* 0x0000e000ff067b82 */ /* 0x004ea20000000a00 */
[----:B01----:R-:W-:Y:S02]  /*2b60*/  IMAD R9, R3, 0x100, R4 ;  /* 0x0000010003097824 */ /* 0x003fe400078e0204 */
[----:B------:R-:W-:Y:S02]  /*2b70*/  IMAD.MOV.U32 R8, RZ, RZ, R2 ;  /* 0x000000ffff087224 */ /* 0x000fe400078e0002 */
[----:B------:R-:W-:-:S04]  /*2b80*/  VIADD R9, R9, 0x300 ;  /* 0x0000030009097836 */ /* 0x000fc80000000000 */
[----:B--2---:R-:W-:-:S04]  /*2b90*/  IMAD.WIDE.U32 R6, R9, 0x8, R6 ;  /* 0x0000000809067825 */ /* 0x004fc800078e0006 */
[----:B------:R-:W-:-:S05]  /*2ba0*/  IMAD.MOV.U32 R9, RZ, RZ, RZ ;  /* 0x000000ffff097224 */ /* 0x000fca00078e00ff */
[----:B------:R3:W-:Y:S02]  /*2bb0*/  REDG.E.ADD.64.STRONG.GPU desc[UR20][R6.64+0x400], R8 ;  /* 0x000400080600798e */ /* 0x0007e4000c12e514 */
.L_x_213:
[----:B------:R-:W-:Y:S05]  /*2bc0*/  BSYNC.RECONVERGENT B1 ;  /* 0x0000000000017941 */ /* 0x000fea0003800200 */
.L_x_212:
[----:B------:R-:W-:-:S07]  /*2bd0*/  VIADD R3, R3, 0x4 ;  /* 0x0000000403037836 */ /* 0x000fce0000000000 */
.L_x_205:
[----:B------:R-:W-:-:S09]  /*2be0*/  UISETP.NE.AND UP0, UPT, UR25, URZ, UPT ;  /* 0x000000ff1900728c */ /* 0x000fd2000bf05270 */
[----:B------:R-:W-:Y:S05]  /*2bf0*/  BRA.U !UP0, `(.L_x_152) ;  /* 0x00000001089c7547 */ /* 0x000fea000b800000 */
[----:B------:R-:W-:-:S13]  /*2c00*/  ISETP.NE.AND P0, PT, R5, RZ, PT ;  /* 0x000000ff0500720c */ /* 0x000fda0003f05270 */
[----:B------:R-:W-:Y:S05]  /*2c10*/  @!P0 BRA `(.L_x_214) ;  /* 0x0000000000648947 */ /* 0x000fea0003800000 */
[----:B01234-:R-:W-:Y:S01]  /*2c20*/  LEA R6, R3, R0, 0xa ;  /* 0x0000000003067211 */ /* 0x01ffe200078e50ff */
[----:B------:R-:W-:Y:S04]  /*2c30*/  BSSY.RECONVERGENT B1, `(.L_x_215) ;  /* 0x000000c000017945 */ /* 0x000fe80003800200 */
[----:B------:R-:W0:Y:S04]  /*2c40*/  LDS R2, [R6+0x200] ;  /* 0x0002000006027984 */ /* 0x000e280000000800 */
[----:B------:R-:W1:Y:S01]  /*2c50*/  LDS R5, [R6+0x600] ;  /* 0x0006000006057984 */ /* 0x000e620000000800 */
[----:B0-----:R-:W-:-:S02]  /*2c60*/  ISETP.NE.AND P0, PT, R2, RZ, PT ;  /* 0x000000ff0200720c */ /* 0x001fc40003f05270 */
[----:B-1----:R-:W-:-:S11]  /*2c70*/  ISETP.NE.AND P1, PT, R5, RZ, PT ;  /* 0x000000ff0500720c */ /* 0x002fd60003f25270 */
[----:B------:R-:W-:Y:S05]  /*2c80*/  @!P0 BRA `(.L_x_216) ;  /* 0x0000000000188947 */ /* 0x000fea0003800000 */
[----:B------:R-:W0:Y:S01]  /*2c90*/  LDC.64 R6, c[0x0][0x380] ;  /* 0x0000e000ff067b82 */ /* 0x000e220000000a00 */
[----:B------:R-:W-:-:S04]  /*2ca0*/  IMAD R9, R3, 0x100, R4 ;  /* 0x0000010003097824 */ /* 0x000fc800078e0204 */
[----:B0-----:R-:W-:-:S04]  /*2cb0*/  IMAD.WIDE.U32 R8, R9, 0x8, R6 ;  /* 0x0000000809087825 */ /* 0x001fc800078e0006 */
[----:B------:R-:W-:Y:S02]  /*2cc0*/  IMAD.MOV.U32 R6, RZ, RZ, R2 ;  /* 0x000000ffff067224 */ /* 0x000fe400078e0002 */
[----:B------:R-:W-:-:S05]  /*2cd0*/  IMAD.MOV.U32 R7, RZ, RZ, RZ ;  /* 0x000000ffff077224 */ /* 0x000fca00078e00ff */
[----:B------:R0:W-:Y:S02]  /*2ce0*/  REDG.E.ADD.64.STRONG.GPU desc[UR20][R8.64+0x400], R6 ;  /* 0x000400060800798e */ /* 0x0001e4000c12e514 */
.L_x_216:
[----:B------:R-:W-:Y:S05]  /*2cf0*/  BSYNC.RECONVERGENT B1 ;  /* 0x0000000000017941 */ /* 0x000fea0003800200 */
.L_x_215:
[----:B------:R-:W-:Y:S04]  /*2d00*/  BSSY.RECONVERGENT B1, `(.L_x_217) ;  /* 0x0000009000017945 */ /* 0x000fe80003800200 */
[----:B------:R-:W-:Y:S05]  /*2d10*/  @!P1 BRA `(.L_x_218) ;  /* 0x00000000001c9947 */ /* 0x000fea0003800000 */
[----:B0-----:R-:W0:Y:S01]  /*2d20*/  LDC.64 R6, c[0x0][0x380] ;  /* 0x0000e000ff067b82 */ /* 0x001e220000000a00 */
[----:B------:R-:W-:-:S04]  /*2d30*/  IMAD R2, R3, 0x100, R4 ;  /* 0x0000010003027824 */ /* 0x000fc800078e0204 */
[----:B------:R-:W-:-:S04]  /*2d40*/  VIADD R9, R2, 0x100 ;  /* 0x0000010002097836 */ /* 0x000fc80000000000 */
[----:B0-----:R-:W-:-:S04]  /*2d50*/  IMAD.WIDE.U32 R8, R9, 0x8, R6 ;  /* 0x0000000809087825 */ /* 0x001fc800078e0006 */
[----:B------:R-:W-:Y:S02]  /*2d60*/  HFMA2 R7, -RZ, RZ, 0, 0 ;  /* 0x00000000ff077431 */ /* 0x000fe400000001ff */
[----:B------:R-:W-:-:S05]  /*2d70*/  IMAD.MOV.U32 R6, RZ, RZ, R5 ;  /* 0x000000ffff067224 */ /* 0x000fca00078e0005 */
[----:B------:R1:W-:Y:S02]  /*2d80*/  REDG.E.ADD.64.STRONG.GPU desc[UR20][R8.64+0x400], R6 ;  /* 0x000400060800798e */ /* 0x0003e4000c12e514 */
.L_x_218:
[----:B------:R-:W-:Y:S05]  /*2d90*/  BSYNC.RECONVERGENT B1 ;  /* 0x0000000000017941 */ /* 0x000fea0003800200 */
.L_x_217:
[----:B------:R-:W-:-:S07]  /*2da0*/  VIADD R3, R3, 0x2 ;  /* 0x0000000203037836 */ /* 0x000fce0000000000 */
.L_x_214:
[----:B------:R-:W-:-:S09]  /*2db0*/  UISETP.NE.AND UP0, UPT, UR9, URZ, UPT ;  /* 0x000000ff0900728c */ /* 0x000fd2000bf05270 */
[----:B------:R-:W-:Y:S05]  /*2dc0*/  BRA.U !UP0, `(.L_x_152) ;  /* 0x0000000108287547 */ /* 0x000fea000b800000 */
[----:B------:R-:W-:-:S05]  /*2dd0*/  IMAD R2, R3, 0x400, R0 ;  /* 0x0000040003027824 */ /* 0x000fca00078e0200 */
[----:B------:R-:W5:Y:S02]  /*2de0*/  LDS R5, [R2+0x200] ;  /* 0x0002000002057984 */ /* 0x000f640000000800 */
[----:B-----5:R-:W-:-:S13]  /*2df0*/  ISETP.NE.AND P0, PT, R5, RZ, PT ;  /* 0x000000ff0500720c */ /* 0x020fda0003f05270 */
[----:B------:R-:W-:Y:S05]  /*2e00*/  @!P0 BRA `(.L_x_152) ;  /* 0x0000000000188947 */ /* 0x000fea0003800000 */
[----:B01234-:R-:W0:Y:S01]  /*2e10*/  LDC.64 R6, c[0x0][0x380] ;  /* 0x0000e000ff067b82 */ /* 0x01fe220000000a00 */
[----:B------:R-:W-:-:S04]  /*2e20*/  IMAD R3, R3, 0x100, R4 ;  /* 0x0000010003037824 */ /* 0x000fc800078e0204 */
[----:B0-----:R-:W-:-:S04]  /*2e30*/  IMAD.WIDE.U32 R2, R3, 0x8, R6 ;  /* 0x0000000803027825 */ /* 0x001fc800078e0006 */
[----:B------:R-:W-:Y:S02]  /*2e40*/  IMAD.MOV.U32 R6, RZ, RZ, R5 ;  /* 0x000000ffff067224 */ /* 0x000fe400078e0005 */
[----:B------:R-:W-:-:S05]  /*2e50*/  IMAD.MOV.U32 R7, RZ, RZ, RZ ;  /* 0x000000ffff077224 */ /* 0x000fca00078e00ff */
[----:B------:R0:W-:Y:S02]  /*2e60*/  REDG.E.ADD.64.STRONG.GPU desc[UR20][R2.64+0x400], R6 ;  /* 0x000400060200798e */ /* 0x0001e4000c12e514 */
.L_x_152:
[----:B------:R-:W-:Y:S05]  /*2e70*/  BSYNC.RECONVERGENT B0 ;  /* 0x0000000000007941 */ /* 0x000fea0003800200 */
.L_x_151:
[----:B------:R-:W-:Y:S01]  /*2e80*/  BAR.SYNC.DEFER_BLOCKING 0x0 ;  /* 0x0000000000007b1d */ /* 0x000fe20000010000 */
[----:B------:R-:W-:-:S04]  /*2e90*/  UIADD3 UR6, UP0, UPT, UR6, 0x1, URZ ;  /* 0x0000000106067890 */ /* 0x000fc8000ff1e0ff */
[----:B------:R-:W-:Y:S02]  /*2ea0*/  UIADD3.X UR7, UPT, UPT, URZ, UR7, URZ, UP0, !UPT ;  /* 0x00000007ff077290 */ /* 0x000fe400087fe4ff */
[----:B------:R-:W-:-:S04]  /*2eb0*/  UISETP.NE.U32.AND UP0, UPT, UR6, UR11, UPT ;  /* 0x0000000b0600728c */ /* 0x000fc8000bf05070 */
[----:B------:R-:W-:-:S09]  /*2ec0*/  UISETP.NE.AND.EX UP0, UPT, UR7, UR12, UPT, UP0 ;  /* 0x0000000c0700728c */ /* 0x000fd2000bf05300 */
[----:B------:R-:W-:Y:S05]  /*2ed0*/  BRA.U UP0, `(.L_x_219) ;  /* 0xffffffd100f07547 */ /* 0x000fea000b83ffff */
[----:B------:R-:W-:Y:S05]  /*2ee0*/  EXIT ;  /* 0x000000000000794d */ /* 0x000fea0003800000 */
.L_x_220:
        /* <DEDUP_REMOVED lines=9> */
.L_x_692:


//--------------------- .text._ZN3cub18CUB_300001_SM_10006detail10radix_sort31DeviceRadixSortSingleTileKernelINS1_5radix10policy_hubIiiyE10Policy1000ELNS0_9SortOrderE0EiiyNS1_21identity_decomposer_tEEEvPKT1_PSA_PKT2_PSE_T3_iiT4_ --------------------------
	.section	.text._ZN3cub18CUB_300001_SM_10006detail10radix_sort31DeviceRadixSortSingleTileKernelINS1_5radix10policy_hubIiiyE10Policy1000ELNS0_9SortOrderE0EiiyNS1_21identity_decomposer_tEEEvPKT1_PSA_PKT2_PSE_T3_iiT4_,"ax",@progbits
	.align	128
        .global         _ZN3cub18CUB_300001_SM_10006detail10radix_sort31DeviceRadixSortSingleTileKernelINS1_5radix10policy_hubIiiyE10Policy1000ELNS0_9SortOrderE0EiiyNS1_21identity_decomposer_tEEEvPKT1_PSA_PKT2_PSE_T3_iiT4_
        .type           _ZN3cub18CUB_300001_SM_10006detail10radix_sort31DeviceRadixSortSingleTileKernelINS1_5radix10policy_hubIiiyE10Policy1000ELNS0_9SortOrderE0EiiyNS1_21identity_decomposer_tEEEvPKT1_PSA_PKT2_PSE_T3_iiT4_,@function
        .size           _ZN3cub18CUB_300001_SM_10006detail10radix_sort31DeviceRadixSortSingleTileKernelINS1_5radix10policy_hubIiiyE10Policy1000ELNS0_9SortOrderE0EiiyNS1_21identity_decomposer_tEEEvPKT1_PSA_PKT2_PSE_T3_iiT4_,(.L_x_693 - _ZN3cub18CUB_300001_SM_10006detail10radix_sort31DeviceRadixSortSingleTileKernelINS1_5radix10policy_hubIiiyE10Policy1000ELNS0_9SortOrderE0EiiyNS1_21identity_decomposer_tEEEvPKT1_PSA_PKT2_PSE_T3_iiT4_)
        .other          _ZN3cub18CUB_300001_SM_10006detail10radix_sort31DeviceRadixSortSingleTileKernelINS1_5radix10policy_hubIiiyE10Policy1000ELNS0_9SortOrderE0EiiyNS1_21identity_decomposer_tEEEvPKT1_PSA_PKT2_PSE_T3_iiT4_,@"STO_CUDA_ENTRY STV_DEFAULT"
_ZN3cub18CUB_300001_SM_10006detail10radix_sort31DeviceRadixSortSingleTileKernelINS1_5radix10policy_hubIiiyE10Policy1000ELNS0_9SortOrderE0EiiyNS1_21identity_decomposer_tEEEvPKT1_PSA_PKT2_PSE_T3_iiT4_:
.text._ZN3cub18CUB_300001_SM_10006detail10radix_sort31DeviceRadixSortSingleTileKernelINS1_5radix10policy_hubIiiyE10Policy1000ELNS0_9SortOrderE0EiiyNS1_21identity_decomposer_tEEEvPKT1_PSA_PKT2_PSE_T3_iiT4_:
[----:B------:R-:W-:Y:S01]  /*0000*/  LDC R1, c[0x0][0x37c] ;  /* 0x0000df00ff017b82 */ /* 0x000fe20000000800 */
[----:B------:R-:W0:Y:S01]  /*0010*/  S2R R0, SR_TID.X ;  /* 0x0000000000007919 */ /* 0x000e220000002100 */
[----:B------:R-:W1:Y:S06]  /*0020*/  LDCU UR4, c[0x0][0x3a0] ;  /* 0x00007400ff0477ac */ /* 0x000e6c0008000800 */
[----:B------:R-:W2:Y:S01]  /*0030*/  LDC.64 R6, c[0x0][0x380] ;  /* 0x0000e000ff067b82 */ /* 0x000ea20000000a00 */
[----:B------:R-:W3:Y:S01]  /*0040*/  LDCU.64 UR8, c[0x0][0x358] ;  /* 0x00006b00ff0877ac */ /* 0x000ee20008000a00 */
[----:B------:R-:W4:Y:S01]  /*0050*/  LDCU UR10, c[0x0][0x3ac] ;  /* 0x00007580ff0a77ac */ /* 0x000f220008000800 */
[----:B0-----:R-:W-:-:S04]  /*0060*/  IMAD R9, R0, 0x13, RZ ;  /* 0x0000001300097824 */ /* 0x001fc800078e02ff */
[C---:B------:R-:W-:Y:S01]  /*0070*/  VIADD R4, R9.reuse, 0x1 ;  /* 0x0000000109047836 */ /* 0x040fe20000000000 */
[C---:B-1----:R-:W-:Y:S01]  /*0080*/  ISETP.GE.AND P6, PT, R9.reuse, UR4, PT ;  /* 0x0000000409007c0c */ /* 0x042fe2000bfc6270 */
[C---:B------:R-:W-:Y:S02]  /*0090*/  VIADD R8, R9.reuse, 0x5 ;  /* 0x0000000509087836 */ /* 0x040fe40000000000 */
[C---:B--2---:R-:W-:Y:S01]  /*00a0*/  IMAD.WIDE.U32 R6, R9.reuse, 0x4, R6 ;  /* 0x0000000409067825 */ /* 0x044fe200078e0006 */
[----:B------:R-:W-:Y:S02]  /*00b0*/  ISETP.GE.AND P5, PT, R4, UR4, PT ;  /* 0x0000000404007c0c */ /* 0x000fe4000bfa6270 */
[----:B------:R-:W-:Y:S01]  /*00c0*/  ISETP.GE.AND P1, PT, R8, UR4, PT ;  /* 0x0000000408007c0c */ /* 0x000fe2000bf26270 */
[C---:B------:R-:W-:Y:S01]  /*00d0*/  VIADD R5, R9.reuse, 0x2 ;  /* 0x0000000209057836 */ /* 0x040fe20000000000 */
[----:B------:R-:W-:Y:S01]  /*00e0*/  P2R R46, PR, RZ, 0x20 ;  /* 0x00000020ff2e7803 */ /* 0x000fe20000000000 */
[C---:B------:R-:W-:Y:S01]  /*00f0*/  VIADD R10, R9.reuse, 0x6 ;  /* 0x00000006090a7836 */ /* 0x040fe20000000000 */
[----:B------:R-:W-:Y:S01]  /*0100*/  P2R R49, PR, RZ, 0x2 ;  /* 0x00000002ff317803 */ /* 0x000fe20000000000 */
[----:B------:R-:W-:Y:S01]  /*0110*/  VIADD R4, R9, 0x3 ;  /* 0x0000000309047836 */ /* 0x000fe20000000000 */
[----:B------:R-:W-:Y:S01]  /*0120*/  ISETP.GE.AND P4, PT, R5, UR4, PT ;  /* 0x0000000405007c0c */ /* 0x000fe2000bf86270 */
[C---:B------:R-:W-:Y:S01]  /*0130*/  VIADD R5, R9.reuse, 0x4 ;  /* 0x0000000409057836 */ /* 0x040fe20000000000 */
[----:B------:R-:W-:Y:S01]  /*0140*/  ISETP.GE.AND P0, PT, R10, UR4, PT ;  /* 0x000000040a007c0c */ /* 0x000fe2000bf06270 */
[----:B------:R-:W-:Y:S01]  /*0150*/  VIADD R29, R9, 0x9 ;  /* 0x00000009091d7836 */ /* 0x000fe20000000000 */
[----:B------:R-:W-:Y:S01]  /*0160*/  ISETP.GE.AND P3, PT, R4, UR4, PT ;  /* 0x0000000404007c0c */ /* 0x000fe2000bf66270 */
[----:B---3--:R-:W2:Y:S01]  /*0170*/  @!P5 LDG.E R8, desc[UR8][R6.64+0x4] ;  /* 0x000004080608d981 */ /* 0x008ea2000c1e1900 */
[----:B------:R-:W-:Y:S01]  /*0180*/  ISETP.GE.AND P2, PT, R5, UR4, PT ;  /* 0x0000000405007c0c */ /* 0x000fe2000bf46270 */
[C---:B------:R-:W-:Y:S01]  /*0190*/  VIADD R4, R9.reuse, 0x7 ;  /* 0x0000000709047836 */ /* 0x040fe20000000000 */
[----:B------:R-:W-:Y:S01]  /*01a0*/  P2R R50, PR, RZ, 0x1 ;  /* 0x00000001ff327803 */ /* 0x000fe20000000000 */
[----:B------:R-:W3:Y:S01]  /*01b0*/  @!P1 LDG.E R35, desc[UR8][R6.64+0x14] ;  /* 0x0000140806239981 */ /* 0x000ee2000c1e1900 */
[C---:B------:R-:W-:Y:S01]  /*01c0*/  VIADD R5, R9.reuse, 0x8 ;  /* 0x0000000809057836 */ /* 0x040fe20000000000 */
[----:B------:R-:W-:Y:S01]  /*01d0*/  P2R R47, PR, RZ, 0x8 ;  /* 0x00000008ff2f7803 */ /* 0x000fe20000000000 */
[C---:B------:R-:W-:Y:S01]  /*01e0*/  VIADD R30, R9.reuse, 0xa ;  /* 0x0000000a091e7836 */ /* 0x040fe20000000000 */
[----:B------:R-:W4:Y:S01]  /*01f0*/  @!P4 LDG.E R10, desc[UR8][R6.64+0x8] ;  /* 0x00000808060ac981 */ /* 0x000f22000c1e1900 */
[C---:B------:R-:W-:Y:S01]  /*0200*/  VIADD R31, R9.reuse, 0xb ;  /* 0x0000000b091f7836 */ /* 0x040fe20000000000 */
[----:B------:R-:W-:Y:S01]  /*0210*/  P2R R48, PR, RZ, 0x4 ;  /* 0x00000004ff307803 */ /* 0x000fe20000000000 */
[C---:B------:R-:W-:Y:S01]  /*0220*/  VIADD R32, R9.reuse, 0xc ;  /* 0x0000000c09207836 */ /* 0x040fe20000000000 */
[----:B------:R-:W3:Y:S01]  /*0230*/  @!P3 LDG.E R11, desc[UR8][R6.64+0xc] ;  /* 0x00000c08060bb981 */ /* 0x000ee2000c1e1900 */
[----:B------:R-:W-:Y:S01]  /*0240*/  VIADD R33, R9, 0x10 ;  /* 0x0000001009217836 */ /* 0x000fe20000000000 */
[----:B------:R-:W-:-:S02]  /*0250*/  P2R R45, PR, RZ, 0x10 ;  /* 0x00000010ff2d7803 */ /* 0x000fc40000000000 */
[----:B------:R-:W3:Y:S04]  /*0260*/  @!P2 LDG.E R34, desc[UR8][R6.64+0x10] ;  /* 0x000010080622a981 */ /* 0x000ee8000c1e1900 */
[----:B------:R-:W3:Y:S01]  /*0270*/  @!P0 LDG.E R36, desc[UR8][R6.64+0x18] ;  /* 0x0000180806248981 */ /* 0x000ee2000c1e1900 */
[----:B------:R-:W-:-:S03]  /*0280*/  ISETP.GE.AND P0, PT, R4, UR4, PT ;  /* 0x0000000404007c0c */ /* 0x000fc6000bf06270 */
[----:B------:R-:W3:Y:S01]  /*0290*/  @!P6 LDG.E R61, desc[UR8][R6.64] ;  /* 0x00000008063de981 */ /* 0x000ee2000c1e1900 */
[----:B------:R-:W-:-:S09]  /*02a0*/  P2R R51, PR, RZ, 0x1 ;  /* 0x00000001ff337803 */ /* 0x000fd20000000000 */
[----:B------:R-:W3:Y:S01]  /*02b0*/  @!P0 LDG.E R37, desc[UR8][R6.64+0x1c] ;  /* 0x00001c0806258981 */ /* 0x000ee2000c1e1900 */
[----:B------:R-:W-:Y:S02]  /*02c0*/  ISETP.GE.AND P0, PT, R5, UR4, PT ;  /* 0x0000000405007c0c */ /* 0x000fe4000bf06270 */
[----:B------:R-:W0:Y:S02]  /*02d0*/  LDC.64 R4, c[0x0][0x390] ;  /* 0x0000e400ff047b82 */ /* 0x000e240000000a00 */
[----:B------:R-:W-:-:S09]  /*02e0*/  P2R R52, PR, RZ, 0x1 ;  /* 0x00000001ff347803 */ /* 0x000fd20000000000 */
[----:B------:R-:W3:Y:S01]  /*02f0*/  @!P0 LDG.E R38, desc[UR8][R6.64+0x20] ;  /* 0x0000200806268981 */ /* 0x000ee2000c1e1900 */
[----:B------:R-:W-:-:S04]  /*0300*/  ISETP.GE.AND P0, PT, R29, UR4, PT ;  /* 0x000000041d007c0c */ /* 0x000fc8000bf06270 */
[----:B------:R-:W-:-:S09]  /*0310*/  P2R R53, PR, RZ, 0x1 ;  /* 0x00000001ff357803 */ /* 0x000fd20000000000 */
[----:B------:R-:W3:Y:S01]  /*0320*/  @!P0 LDG.E R39, desc[UR8][R6.64+0x24] ;  /* 0x0000240806278981 */ /* 0x000ee2000c1e1900 */
[----:B------:R-:W-:Y:S01]  /*0330*/  ISETP.GE.AND P0, PT, R30, UR4, PT ;  /* 0x000000041e007c0c */ /* 0x000fe2000bf06270 */
[----:B------:R-:W-:-:S05]  /*0340*/  VIADD R30, R9, 0xd ;  /* 0x0000000d091e7836 */ /* 0x000fca0000000000 */
[----:B------:R-:W-:Y:S02]  /*0350*/  ISETP.GE.AND P1, PT, R30, UR4, PT ;  /* 0x000000041e007c0c */ /* 0x000fe4000bf26270 */
[----:B------:R-:W-:Y:S02]  /*0360*/  P2R R54, PR, RZ, 0x1 ;  /* 0x00000001ff367803 */ /* 0x000fe40000000000 */
[----:B------:R-:W-:-:S03]  /*0370*/  P2R R58, PR, RZ, 0x2 ;  /* 0x00000002ff3a7803 */ /* 0x000fc60000000000 */
[----:B------:R-:W3:Y:S01]  /*0380*/  @!P0 LDG.E R40, desc[UR8][R6.64+0x28] ;  /* 0x0000280806288981 */ /* 0x000ee2000c1e1900 */
[----:B------:R-:W-:-:S05]  /*0390*/  ISETP.GE.AND P0, PT, R31, UR4, PT ;  /* 0x000000041f007c0c */ /* 0x000fca000bf06270 */
[----:B------:R-:W3:Y:S01]  /*03a0*/  @!P1 LDG.E R62, desc[UR8][R6.64+0x34] ;  /* 0x00003408063e9981 */ /* 0x000ee2000c1e1900 */
[----:B------:R-:W-:-:S04]  /*03b0*/  ISETP.NE.AND P1, PT, R54, RZ, PT ;  /* 0x000000ff3600720c */ /* 0x000fc80003f25270 */
[----:B------:R-:W-:Y:S02]  /*03c0*/  P2R R57, PR, RZ, 0x2 ;  /* 0x00000002ff397803 */ /* 0x000fe40000000000 */
[----:B------:R-:W-:Y:S01]  /*03d0*/  ISETP.NE.AND P1, PT, R53, RZ, PT ;  /* 0x000000ff3500720c */ /* 0x000fe20003f25270 */
[----:B------:R-:W3:Y:S03]  /*03e0*/  @!P0 LDG.E R41, desc[UR8][R6.64+0x2c] ;  /* 0x00002c0806298981 */ /* 0x000ee6000c1e1900 */
[----:B------:R-:W-:Y:S02]  /*03f0*/  P2R R56, PR, RZ, 0x2 ;  /* 0x00000002ff387803 */ /* 0x000fe40000000000 */
[----:B------:R-:W-:Y:S02]  /*0400*/  ISETP.NE.AND P1, PT, R52, RZ, PT ;  /* 0x000000ff3400720c */ /* 0x000fe40003f25270 */
[----:B------:R-:W-:-:S02]  /*0410*/  P2R R60, PR, RZ, 0x1 ;  /* 0x00000001ff3c7803 */ /* 0x000fc40000000000 */
[----:B------:R-:W-:Y:S02]  /*0420*/  P2R R55, PR, RZ, 0x2 ;  /* 0x00000002ff377803 */ /* 0x000fe40000000000 */
[----:B------:R-:W-:Y:S02]  /*0430*/  ISETP.GE.AND P0, PT, R32, UR4, PT ;  /* 0x0000000420007c0c */ /* 0x000fe4000bf06270 */
[----:B------:R-:W-:Y:S01]  /*0440*/  ISETP.NE.AND P1, PT, R51, RZ, PT ;  /* 0x000000ff3300720c */ /* 0x000fe20003f25270 */
[----:B------:R-:W-:-:S03]  /*0450*/  VIADD R32, R9, 0xf ;  /* 0x0000000f09207836 */ /* 0x000fc60000000000 */
[----:B------:R-:W-:Y:S02]  /*0460*/  P2R R54, PR, RZ, 0x2 ;  /* 0x00000002ff367803 */ /* 0x000fe40000000000 */
[----:B------:R-:W-:Y:S02]  /*0470*/  ISETP.NE.AND P1, PT, R50, RZ, PT ;  /* 0x000000ff3200720c */ /* 0x000fe40003f25270 */
[----:B------:R-:W-:Y:S02]  /*0480*/  ISETP.GE.AND P3, PT, R32, UR4, PT ;  /* 0x0000000420007c0c */ /* 0x000fe4000bf66270 */
[----:B------:R-:W-:Y:S01]  /*0490*/  P2R R53, PR, RZ, 0x2 ;  /* 0x00000002ff357803 */ /* 0x000fe20000000000 */
[----:B------:R-:W3:Y:S01]  /*04a0*/  @!P0 LDG.E R42, desc[UR8][R6.64+0x30] ;  /* 0x00003008062a8981 */ /* 0x000ee2000c1e1900 */
[----:B------:R-:W-:Y:S01]  /*04b0*/  ISETP.NE.AND P1, PT, R49, RZ, PT ;  /* 0x000000ff3100720c */ /* 0x000fe20003f25270 */
[----:B------:R-:W-:-:S03]  /*04c0*/  VIADD R31, R9, 0xe ;  /* 0x0000000e091f7836 */ /* 0x000fc60000000000 */
[----:B------:R-:W-:Y:S01]  /*04d0*/  P2R R51, PR, RZ, 0x2 ;  /* 0x00000002ff337803 */ /* 0x000fe20000000000 */
[C---:B------:R-:W-:Y:S01]  /*04e0*/  VIADD R43, R9.reuse, 0x11 ;  /* 0x00000011092b7836 */ /* 0x040fe20000000000 */
[----:B------:R-:W-:Y:S01]  /*04f0*/  ISETP.NE.AND P1, PT, R48, RZ, PT ;  /* 0x000000ff3000720c */ /* 0x000fe20003f25270 */
[----:B------:R-:W-:Y:S01]  /*0500*/  VIADD R44, R9, 0x12 ;  /* 0x00000012092c7836 */ /* 0x000fe20000000000 */
[----:B------:R-:W-:Y:S02]  /*0510*/  ISETP.GE.AND P2, PT, R31, UR4, PT ;  /* 0x000000041f007c0c */ /* 0x000fe4000bf46270 */
[----:B------:R-:W-:Y:S02]  /*0520*/  P2R R49, PR, RZ, 0x2 ;  /* 0x00000002ff317803 */ /* 0x000fe40000000000 */
[----:B------:R-:W-:Y:S02]  /*0530*/  ISETP.NE.AND P1, PT, R47, RZ, PT ;  /* 0x000000ff2f00720c */ /* 0x000fe40003f25270 */
[----:B------:R-:W-:Y:S01]  /*0540*/  ISETP.GE.AND P4, PT, R33, UR4, PT ;  /* 0x0000000421007c0c */ /* 0x000fe2000bf86270 */
[----:B------:R-:W3:Y:S01]  /*0550*/  @!P3 LDG.E R47, desc[UR8][R6.64+0x3c] ;  /* 0x00003c08062fb981 */ /* 0x000ee2000c1e1900 */
[----:B------:R-:W-:-:S02]  /*0560*/  ISETP.GE.AND P5, PT, R43, UR4, PT ;  /* 0x000000042b007c0c */ /* 0x000fc4000bfa6270 */
[----:B------:R-:W-:Y:S02]  /*0570*/  ISETP.GE.AND P6, PT, R44, UR4, PT ;  /* 0x000000042c007c0c */ /* 0x000fe4000bfc6270 */
[----:B------:R-:W-:Y:S02]  /*0580*/  P2R R48, PR, RZ, 0x2 ;  /* 0x00000002ff307803 */ /* 0x000fe40000000000 */
[----:B------:R-:W-:-:S04]  /*0590*/  ISETP.NE.AND P1, PT, R45, RZ, PT ;  /* 0x000000ff2d00720c */ /* 0x000fc80003f25270 */
[----:B------:R-:W-:Y:S01]  /*05a0*/  P2R R45, PR, RZ, 0x2 ;  /* 0x00000002ff2d7803 */ /* 0x000fe20000000000 */
[----:B0-----:R-:W-:Y:S01]  /*05b0*/  IMAD.WIDE.U32 R4, R9, 0x4, R4 ;  /* 0x0000000409047825 */ /* 0x001fe200078e0004 */
[----:B------:R-:W-:Y:S01]  /*05c0*/  ISETP.NE.AND P1, PT, R46, RZ, PT ;  /* 0x000000ff2e00720c */ /* 0x000fe20003f25270 */
[----:B------:R-:W3:Y:S01]  /*05d0*/  @!P4 LDG.E R50, desc[UR8][R6.64+0x40] ;  /* 0x000040080632c981 */ /* 0x000ee2000c1e1900 */
[----:B------:R-:W-:-:S03]  /*05e0*/  P2R R59, PR, RZ, 0x1 ;  /* 0x00000001ff3b7803 */ /* 0x000fc60000000000 */
[----:B------:R-:W3:Y:S01]  /*05f0*/  @!P2 LDG.E R46, desc[UR8][R6.64+0x38] ;  /* 0x00003808062ea981 */ /* 0x000ee2000c1e1900 */
[----:B------:R-:W-:Y:S01]  /*0600*/  ISETP.GE.AND P0, PT, R9, UR4, PT ;  /* 0x0000000409007c0c */ /* 0x000fe2000bf06270 */
[----:B------:R-:W-:Y:S01]  /*0610*/  IMAD.MOV.U32 R30, RZ, RZ, -0x1 ;  /* 0xffffffffff1e7424 */ /* 0x000fe200078e00ff */
[----:B------:R-:W0:Y:S01]  /*0620*/  S2UR UR6, SR_CgaCtaId ;  /* 0x00000000000679c3 */ /* 0x000e220000008800 */
[----:B------:R-:W3:Y:S01]  /*0630*/  @!P5 LDG.E R9, desc[UR8][R6.64+0x44] ;  /* 0x000044080609d981 */ /* 0x000ee2000c1e1900 */
[----:B------:R-:W-:Y:S01]  /*0640*/  IMAD.MOV.U32 R31, RZ, RZ, -0x1 ;  /* 0xffffffffff1f7424 */ /* 0x000fe200078e00ff */
[----:B------:R-:W1:Y:S02]  /*0650*/  LDCU.64 UR4, c[0x0][0x3a8] ;  /* 0x00007500ff0477ac */ /* 0x000e640008000a00 */
[----:B------:R-:W3:Y:S03]  /*0660*/  @!P6 LDG.E R52, desc[UR8][R6.64+0x48] ;  /* 0x000048080634e981 */ /* 0x000ee6000c1e1900 */
[----:B------:R-:W-:Y:S06]  /*0670*/  BAR.SYNC.DEFER_BLOCKING 0x0 ;  /* 0x0000000000007b1d */ /* 0x000fec0000010000 */
[----:B------:R0:W5:Y:S01]  /*0680*/  @!P1 LDG.E R3, desc[UR8][R4.64+0x4] ;  /* 0x0000040804039981 */ /* 0x000162000c1e1900 */
[----:B------:R-:W-:-:S02]  /*0690*/  IMAD.MOV.U32 R32, RZ, RZ, -0x1 ;  /* 0xffffffffff207424 */ /* 0x000fc400078e00ff */
[----:B------:R-:W-:Y:S01]  /*06a0*/  IMAD.MOV.U32 R33, RZ, RZ, -0x1 ;  /* 0xffffffffff217424 */ /* 0x000fe200078e00ff */
[----:B------:R0:W5:Y:S01]  /*06b0*/  @!P0 LDG.E R2, desc[UR8][R4.64] ;  /* 0x0000000804028981 */ /* 0x000162000c1e1900 */
[----:B--2---:R-:W-:Y:S01]  /*06c0*/  @!P1 LOP3.LUT R30, R8, 0x80000000, RZ, 0x3c, !PT ;  /* 0x80000000081e9812 */ /* 0x004fe200078e3cff */
[----:B------:R-:W-:Y:S01]  /*06d0*/  IMAD.MOV.U32 R29, RZ, RZ, -0x1 ;  /* 0xffffffffff1d7424 */ /* 0x000fe200078e00ff */
[----:B------:R-:W-:Y:S01]  /*06e0*/  ISETP.NE.AND P1, PT, R45, RZ, PT ;  /* 0x000000ff2d00720c */ /* 0x000fe20003f25270 */
[----:B------:R2:W5:Y:S01]  /*06f0*/  @!P2 LDG.E R24, desc[UR8][R4.64+0x38] ;  /* 0x000038080418a981 */ /* 0x000562000c1e1900 */
[----:B-1----:R-:W-:-:S03]  /*0700*/  UIADD3 UR7, UPT, UPT, UR4, 0x6, URZ ;  /* 0x0000000604077890 */ /* 0x002fc6000fffe0ff */
[----:B------:R2:W5:Y:S01]  /*0710*/  @!P3 LDG.E R25, desc[UR8][R4.64+0x3c] ;  /* 0x00003c080419b981 */ /* 0x000562000c1e1900 */
[----:B------:R-:W-:-:S03]  /*0720*/  UIADD3 UR5, UPT, UPT, -UR4, UR5, URZ ;  /* 0x0000000504057290 */ /* 0x000fc6000fffe1ff */
[----:B------:R2:W5:Y:S04]  /*0730*/  @!P4 LDG.E R26, desc[UR8][R4.64+0x40] ;  /* 0x00004008041ac981 */ /* 0x000568000c1e1900 */
[----:B----4-:R-:W-:Y:S01]  /*0740*/  @!P1 LOP3.LUT R31, R10, 0x80000000, RZ, 0x3c, !PT ;  /* 0x800000000a1f9812 */ /* 0x010fe200078e3cff */
[----:B------:R2:W5:Y:S01]  /*0750*/  @!P1 LDG.E R12, desc[UR8][R4.64+0x8] ;  /* 0x00000808040c9981 */ /* 0x000562000c1e1900 */
[----:B------:R-:W-:-:S03]  /*0760*/  ISETP.NE.AND P1, PT, R48, RZ, PT ;  /* 0x000000ff3000720c */ /* 0x000fc60003f25270 */
[----:B------:R2:W5:Y:S04]  /*0770*/  @!P5 LDG.E R27, desc[UR8][R4.64+0x44] ;  /* 0x00004408041bd981 */ /* 0x000568000c1e1900 */
[----:B------:R2:W5:Y:S06]  /*0780*/  @!P6 LDG.E R28, desc[UR8][R4.64+0x48] ;  /* 0x00004808041ce981 */ /* 0x00056c000c1e1900 */
[----:B---3--:R-:W-:Y:S01]  /*0790*/  @!P1 LOP3.LUT R32, R11, 0x80000000, RZ, 0x3c, !PT ;  /* 0x800000000b209812 */ /* 0x008fe200078e3cff */
[----:B------:R2:W5:Y:S01]  /*07a0*/  @!P1 LDG.E R13, desc[UR8][R4.64+0xc] ;  /* 0x00000c08040d9981 */ /* 0x000562000c1e1900 */
[----:B------:R-:W-:-:S13]  /*07b0*/  ISETP.NE.AND P1, PT, R49, RZ, PT ;  /* 0x000000ff3100720c */ /* 0x000fda0003f25270 */
[----:B------:R-:W-:Y:S01]  /*07c0*/  @!P1 LOP3.LUT R33, R34, 0x80000000, RZ, 0x3c, !PT ;  /* 0x8000000022219812 */ /* 0x000fe200078e3cff */
[----:B------:R2:W5:Y:S01]  /*07d0*/  @!P1 LDG.E R14, desc[UR8][R4.64+0x10] ;  /* 0x00001008040e9981 */ /* 0x000562000c1e1900 */
[----:B------:R-:W-:Y:S01]  /*07e0*/  ISETP.NE.AND P1, PT, R51, RZ, PT ;  /* 0x000000ff3300720c */ /* 0x000fe20003f25270 */
[----:B------:R-:W-:-:S12]  /*07f0*/  IMAD.MOV.U32 R34, RZ, RZ, -0x1 ;  /* 0xffffffffff227424 */ /* 0x000fd800078e00ff */
        /* <DEDUP_REMOVED lines=15> */
[----:B------:R-:W-:Y:S01]  /*08f0*/  IMAD.MOV.U32 R38, RZ, RZ, -0x1 ;  /* 0xffffffffff267424 */ /* 0x000fe200078e00ff */
[----:B------:R-:W-:Y:S02]  /*0900*/  @!P0 LOP3.LUT R29, R61, 0x80000000, RZ, 0x3c, !PT ;  /* 0x800000003d1d8812 */ /* 0x000fe400078e3cff */
[----:B------:R-:W-:-:S09]  /*0910*/  ISETP.NE.AND P0, PT, R60, RZ, PT ;  /* 0x000000ff3c00720c */ /* 0x000fd20003f05270 */
[----:B------:R-:W-:Y:S01]  /*0920*/  @!P1 LOP3.LUT R38, R39, 0x80000000, RZ, 0x3c, !PT ;  /* 0x8000000027269812 */ /* 0x000fe200078e3cff */
[----:B------:R2:W5:Y:S01]  /*0930*/  @!P1 LDG.E R19, desc[UR8][R4.64+0x24] ;  /* 0x0000240804139981 */ /* 0x000562000c1e1900 */
[----:B------:R-:W-:Y:S01]  /*0940*/  ISETP.NE.AND P1, PT, R57, RZ, PT ;  /* 0x000000ff3900720c */ /* 0x000fe20003f25270 */
[----:B------:R-:W-:Y:S02]  /*0950*/  IMAD.MOV.U32 R39, RZ, RZ, -0x1 ;  /* 0xffffffffff277424 */ /* 0x000fe400078e00ff */
[----:B------:R2:W5:Y:S10]  /*0960*/  @!P0 LDG.E R21, desc[UR8][R4.64+0x2c] ;  /* 0x00002c0804158981 */ /* 0x000574000c1e1900 */
[----:B------:R-:W-:Y:S01]  /*0970*/  @!P1 LOP3.LUT R39, R40, 0x80000000, RZ, 0x3c, !PT ;  /* 0x8000000028279812 */ /* 0x000fe200078e3cff */
[----:B------:R-:W-:Y:S01]  /*0980*/  IMAD.MOV.U32 R40, RZ, RZ, -0x1 ;  /* 0xffffffffff287424 */ /* 0x000fe200078e00ff */
[----:B------:R2:W5:Y:S01]  /*0990*/  @!P1 LDG.E R20, desc[UR8][R4.64+0x28] ;  /* 0x0000280804149981 */ /* 0x000562000c1e1900 */
[----:B------:R-:W-:-:S02]  /*09a0*/  @!P0 LOP3.LUT R40, R41, 0x80000000, RZ, 0x3c, !PT ;  /* 0x8000000029288812 */ /* 0x000fc400078e3cff */
[----:B------:R-:W-:Y:S02]  /*09b0*/  ISETP.NE.AND P1, PT, R58, RZ, PT ;  /* 0x000000ff3a00720c */ /* 0x000fe40003f25270 */
[----:B------:R-:W-:Y:S01]  /*09c0*/  ISETP.NE.AND P0, PT, R59, RZ, PT ;  /* 0x000000ff3b00720c */ /* 0x000fe20003f05270 */
[----:B------:R-:W-:Y:S01]  /*09d0*/  IMAD.MOV.U32 R41, RZ, RZ, -0x1 ;  /* 0xffffffffff297424 */ /* 0x000fe200078e00ff */
[----:B------:R-:W-:Y:S02]  /*09e0*/  UMOV UR4, 0x400 ;  /* 0x0000040000047882 */ /* 0x000fe40000000000 */
[----:B0-----:R-:W-:-:S07]  /*09f0*/  ULEA UR4, UR6, UR4, 0x18 ;  /* 0x0000000406047291 */ /* 0x001fce000f8ec0ff */
[----:B------:R2:W5:Y:S02]  /*0a00*/  @!P1 LDG.E R23, desc[UR8][R4.64+0x34] ;  /* 0x0000340804179981 */ /* 0x000564000c1e1900 */
[----:B------:R-:W-:Y:S02]  /*0a10*/  @!P0 LOP3.LUT R41, R42, 0x80000000, RZ, 0x3c, !PT ;  /* 0x800000002a298812 */ /* 0x000fe400078e3cff */
[----:B------:R2:W5:Y:S01]  /*0a20*/  @!P0 LDG.E R22, desc[UR8][R4.64+0x30] ;  /* 0x0000300804168981 */ /* 0x000562000c1e1900 */
[----:B------:R-:W0:Y:S01]  /*0a30*/  S2R R42, SR_LANEID ;  /* 0x00000000002a7919 */ /* 0x000e220000000000 */
[----:B------:R-:W-:Y:S01]  /*0a40*/  IMAD.MOV.U32 R45, RZ, RZ, -0x1 ;  /* 0xffffffffff2d7424 */ /* 0x000fe200078e00ff */
[----:B------:R-:W-:Y:S02]  /*0a50*/  @!P3 LOP3.LUT R45, R47, 0x80000000, RZ, 0x3c, !PT ;  /* 0x800000002f2db812 */ /* 0x000fe400078e3cff */
[----:B------:R-:W-:Y:S01]  /*0a60*/  LEA R47, R0, UR4, 0x2 ;  /* 0x00000004002f7c11 */ /* 0x000fe2000f8e10ff */
[----:B------:R-:W-:Y:S01]  /*0a70*/  IMAD.MOV.U32 R44, RZ, RZ, -0x1 ;  /* 0xffffffffff2c7424 */ /* 0x000fe200078e00ff */
[----:B------:R-:W-:-:S02]  /*0a80*/  SHF.R.U32.HI R124, RZ, 0x5, R0 ;  /* 0x00000005ff7c7819 */ /* 0x000fc40000011600 */
[----:B------:R-:W-:Y:S01]  /*0a90*/  @!P2 LOP3.LUT R44, R46, 0x80000000, RZ, 0x3c, !PT ;  /* 0x800000002e2ca812 */ /* 0x000fe200078e3cff */
[----:B------:R-:W-:Y:S02]  /*0aa0*/  IMAD R51, R0, 0x80, R47 ;  /* 0x0000008000337824 */ /* 0x000fe400078e022f */
[----:B------:R-:W-:Y:S01]  /*0ab0*/  IMAD.MOV.U32 R46, RZ, RZ, -0x1 ;  /* 0xffffffffff2e7424 */ /* 0x000fe200078e00ff */
[----:B------:R-:W-:Y:S01]  /*0ac0*/  @!P4 LOP3.LUT R46, R50, 0x80000000, RZ, 0x3c, !PT ;  /* 0x80000000322ec812 */ /* 0x000fe200078e3cff */
[----:B------:R-:W-:Y:S01]  /*0ad0*/  IMAD.MOV.U32 R43, RZ, RZ, -0x1 ;  /* 0xffffffffff2b7424 */ /* 0x000fe200078e00ff */
[----:B------:R-:W-:Y:S01]  /*0ae0*/  @!P1 LOP3.LUT R43, R62, 0x80000000, RZ, 0x3c, !PT ;  /* 0x800000003e2b9812 */ /* 0x000fe200078e3cff */
[----:B------:R-:W-:Y:S01]  /*0af0*/  IMAD.MOV.U32 R48, RZ, RZ, -0x1 ;  /* 0xffffffffff307424 */ /* 0x000fe200078e00ff */
[----:B------:R-:W-:Y:S01]  /*0b00*/  @!P5 LOP3.LUT R48, R9, 0x80000000, RZ, 0x3c, !PT ;  /* 0x800000000930d812 */ /* 0x000fe200078e3cff */
[----:B------:R-:W-:Y:S01]  /*0b10*/  IMAD.MOV.U32 R49, RZ, RZ, -0x1 ;  /* 0xffffffffff317424 */ /* 0x000fe200078e00ff */
[----:B------:R-:W-:Y:S01]  /*0b20*/  @!P6 LOP3.LUT R49, R52, 0x80000000, RZ, 0x3c, !PT ;  /* 0x800000003431e812 */ /* 0x000fe200078e3cff */
[----:B------:R-:W-:Y:S01]  /*0b30*/  IMAD R53, R0, -0x38, R51 ;  /* 0xffffffc800357824 */ /* 0x000fe200078e0233 */
[----:B------:R-:W-:Y:S01]  /*0b40*/  LEA R50, R124, UR4, 0x2 ;  /* 0x000000047c327c11 */ /* 0x000fe2000f8e10ff */
[----:B--2---:R-:W-:Y:S06]  /*0b50*/  BAR.SYNC.DEFER_BLOCKING 0x0 ;  /* 0x0000000000007b1d */ /* 0x004fec0000010000 */
.L_x_222:
[----:B------:R-:W-:Y:S01]  /*0b60*/  UISETP.LT.AND UP0, UPT, UR5, 0x6, UPT ;  /* 0x000000060500788c */ /* 0x000fe2000bf01270 */
[----:B------:R-:W-:Y:S01]  /*0b70*/  STS [R47], RZ ;  /* 0x000000ff2f007388 */ /* 0x000fe20000000800 */
[----:B------:R-:W-:Y:S01]  /*0b80*/  UIADD3 UR6, UPT, UPT, UR7, -0x6, URZ ;  /* 0xfffffffa07067890 */ /* 0x000fe2000fffe0ff */
[----:B0-----:R-:W-:Y:S01]  /*0b90*/  ISETP.NE.AND P1, PT, R42, 0x1f, PT ;  /* 0x0000001f2a00780c */ /* 0x001fe20003f25270 */
[----:B------:R-:W-:Y:S01]  /*0ba0*/  USEL UR4, UR5, 0x6, UP0 ;  /* 0x0000000605047887 */ /* 0x000fe20008000000 */
[----:B------:R-:W-:Y:S01]  /*0bb0*/  STS [R47+0x400], RZ ;  /* 0x000400ff2f007388 */ /* 0x000fe20000000800 */
[C---:B------:R-:W-:Y:S01]  /*0bc0*/  ISETP.NE.AND P2, PT, R124.reuse, 0x6, PT ;  /* 0x000000067c00780c */ /* 0x040fe20003f45270 */
[----:B------:R-:W-:Y:S01]  /*0bd0*/  UISETP.GE.AND UP0, UPT, UR7, UR10, UPT ;  /* 0x0000000a0700728c */ /* 0x000fe2000bf06270 */
[----:B-1----:R-:W-:Y:S01]  /*0be0*/  SHF.R.U32.HI R4, RZ, UR6, R29 ;  /* 0x00000006ff047c19 */ /* 0x002fe2000801161d */
[----:B------:R-:W-:Y:S01]  /*0bf0*/  UBMSK UR4, URZ, UR4 ;  /* 0x00000004ff04729b */ /* 0x000fe20008000000 */
[----:B------:R-:W-:Y:S01]  /*0c00*/  STS [R47+0x800], RZ ;  /* 0x000800ff2f007388 */ /* 0x000fe20000000800 */
[----:B------:R-:W-:-:S03]  /*0c10*/  ISETP.NE.AND P3, PT, R124, 0x7, PT ;  /* 0x000000077c00780c */ /* 0x000fc60003f65270 */
[----:B------:R-:W-:Y:S01]  /*0c20*/  STS [R47+0xc00], RZ ;  /* 0x000c00ff2f007388 */ /* 0x000fe20000000800 */
[----:B------:R-:W-:-:S03]  /*0c30*/  LOP3.LUT R4, R4, UR4, RZ, 0xc0, !PT ;  /* 0x0000000404047c12 */ /* 0x000fc6000f8ec0ff */
[----:B------:R-:W-:Y:S02]  /*0c40*/  STS [R47+0x1000], RZ ;  /* 0x001000ff2f007388 */ /* 0x000fe40000000800 */
[----:B------:R-:W-:Y:S01]  /*0c50*/  IMAD.SHL.U32 R5, R4, 0x400, RZ ;  /* 0x0000040004057824 */ /* 0x000fe200078e00ff */
[----:B------:R-:W-:Y:S01]  /*0c60*/  SHF.R.U32.HI R4, RZ, 0x4, R4 ;  /* 0x00000004ff047819 */ /* 0x000fe20000011604 */
[----:B------:R-:W-:Y:S03]  /*0c70*/  STS [R47+0x1400], RZ ;  /* 0x001400ff2f007388 */ /* 0x000fe60000000800 */
[----:B------:R-:W-:Y:S01]  /*0c80*/  LOP3.LUT R54, R5, 0x7c00, RZ, 0xc0, !PT ;  /* 0x00007c0005367812 */ /* 0x000fe200078ec0ff */
[----:B------:R-:W-:Y:S01]  /*0c90*/  STS [R47+0x1800], RZ ;  /* 0x001800ff2f007388 */ /* 0x000fe20000000800 */
[----:B------:R-:W-:-:S03]  /*0ca0*/  LOP3.LUT R4, R4, 0xffffffe, RZ, 0xc0, !PT ;  /* 0x0ffffffe04047812 */ /* 0x000fc600078ec0ff */
[----:B------:R-:W-:Y:S01]  /*0cb0*/  STS [R47+0x1c00], RZ ;  /* 0x001c00ff2f007388 */ /* 0x000fe20000000800 */
[----:B------:R-:W-:Y:S02]  /*0cc0*/  IADD3 R54, PT, PT, R4, R47, R54 ;  /* 0x0000002f04367210 */ /* 0x000fe40007ffe036 */
[----:B------:R-:W-:Y:S01]  /*0cd0*/  SHF.R.U32.HI R4, RZ, UR6, R30 ;  /* 0x00000006ff047c19 */ /* 0x000fe2000801161e */
[----:B------:R-:W-:Y:S03]  /*0ce0*/  STS [R47+0x2000], RZ ;  /* 0x002000ff2f007388 */ /* 0x000fe60000000800 */
[----:B------:R-:W-:Y:S01]  /*0cf0*/  LOP3.LUT R4, R4, UR4, RZ, 0xc0, !PT ;  /* 0x0000000404047c12 */ /* 0x000fe2000f8ec0ff */
[----:B------:R-:W-:Y:S04]  /*0d00*/  STS [R47+0x2400], RZ ;  /* 0x002400ff2f007388 */ /* 0x000fe80000000800 */
[----:B------:R-:W-:Y:S01]  /*0d10*/  STS [R47+0x2800], RZ ;  /* 0x002800ff2f007388 */ /* 0x000fe20000000800 */
[----:B------:R-:W-:Y:S01]  /*0d20*/  IMAD.SHL.U32 R5, R4, 0x400, RZ ;  /* 0x0000040004057824 */ /* 0x000fe200078e00ff */
[----:B------:R-:W-:-:S02]  /*0d30*/  SHF.R.U32.HI R4, RZ, 0x4, R4 ;  /* 0x00000004ff047819 */ /* 0x000fc40000011604 */
[----:B------:R-:W-:Y:S02]  /*0d40*/  STS [R47+0x2c00], RZ ;  /* 0x002c00ff2f007388 */ /* 0x000fe40000000800 */
[----:B------:R-:W-:Y:S02]  /*0d50*/  LOP3.LUT R56, R5, 0x7c00, RZ, 0xc0, !PT ;  /* 0x00007c0005387812 */ /* 0x000fe400078ec0ff */
        /* <DEDUP_REMOVED lines=32> */
[----:B------:R-:W0:Y:S02]  /*0f60*/  LDS.U16 R52, [R54] ;  /* 0x0000000036347984 */ /* 0x000e240000000400 */
[----:B0-----:R-:W-:-:S05]  /*0f70*/  VIADD R5, R52, 0x1 ;  /* 0x0000000134057836 */ /* 0x001fca0000000000 */
[----:B------:R0:W-:Y:S04]  /*0f80*/  STS.U16 [R54], R5 ;  /* 0x0000000536007388 */ /* 0x0001e80000000400 */
[----:B------:R-:W1:Y:S01]  /*0f90*/  LDS.U16 R57, [R56] ;  /* 0x0000000038397984 */ /* 0x000e620000000400 */
[----:B0-----:R-:W-:Y:S01]  /*0fa0*/  IMAD.SHL.U32 R5, R4, 0x400, RZ ;  /* 0x0000040004057824 */ /* 0x001fe200078e00ff */
[----:B------:R-:W-:-:S04]  /*0fb0*/  SHF.R.U32.HI R4, RZ, 0x4, R4 ;  /* 0x00000004ff047819 */ /* 0x000fc80000011604 */
[----:B------:R-:W-:Y:S02]  /*0fc0*/  LOP3.LUT R60, R5, 0x7c00, RZ, 0xc0, !PT ;  /* 0x00007c00053c7812 */ /* 0x000fe400078ec0ff */
[----:B------:R-:W-:-:S04]  /*0fd0*/  LOP3.LUT R4, R4, 0xffffffe, RZ, 0xc0, !PT ;  /* 0x0ffffffe04047812 */ /* 0x000fc800078ec0ff */
[----:B------:R-:W-:Y:S02]  /*0fe0*/  IADD3 R60, PT, PT, R4, R47, R60 ;  /* 0x0000002f043c7210 */ /* 0x000fe40007ffe03c */
[----:B------:R-:W-:-:S04]  /*0ff0*/  SHF.R.U32.HI R4, RZ, UR6, R33 ;  /* 0x00000006ff047c19 */ /* 0x000fc80008011621 */
[----:B------:R-:W-:-:S05]  /*1000*/  LOP3.LUT R4, R4, UR4, RZ, 0xc0, !PT ;  /* 0x0000000404047c12 */ /* 0x000fca000f8ec0ff */
[----:B------:R-:W-:Y:S01]  /*1010*/  IMAD.SHL.U32 R6, R4, 0x400, RZ ;  /* 0x0000040004067824 */ /* 0x000fe200078e00ff */
[----:B------:R-:W-:-:S04]  /*1020*/  SHF.R.U32.HI R4, RZ, 0x4, R4 ;  /* 0x00000004ff047819 */ /* 0x000fc80000011604 */
[----:B------:R-:W-:Y:S02]  /*1030*/  LOP3.LUT R6, R6, 0x7c00, RZ, 0xc0, !PT ;  /* 0x00007c0006067812 */ /* 0x000fe400078ec0ff */
[----:B------:R-:W-:-:S04]  /*1040*/  LOP3.LUT R4, R4, 0xffffffe, RZ, 0xc0, !PT ;  /* 0x0ffffffe04047812 */ /* 0x000fc800078ec0ff */
[----:B------:R-:W-:Y:S01]  /*1050*/  IADD3 R62, PT, PT, R4, R47, R6 ;  /* 0x0000002f043e7210 */ /* 0x000fe20007ffe006 */
[----:B-1----:R-:W-:Y:S01]  /*1060*/  VIADD R7, R57, 0x1 ;  /* 0x0000000139077836 */ /* 0x002fe20000000000 */
[----:B------:R-:W-:-:S04]  /*1070*/  SHF.R.U32.HI R4, RZ, UR6, R34 ;  /* 0x00000006ff047c19 */ /* 0x000fc80008011622 */
[----:B------:R-:W-:Y:S01]  /*1080*/  STS.U16 [R56], R7 ;  /* 0x0000000738007388 */ /* 0x000fe20000000400 */
[----:B------:R-:W-:-:S03]  /*1090*/  LOP3.LUT R4, R4, UR4, RZ, 0xc0, !PT ;  /* 0x0000000404047c12 */ /* 0x000fc6000f8ec0ff */
        /* <DEDUP_REMOVED lines=129> */
[----:B------:R-:W-:Y:S01]  /*18b0*/  SHF.R.U32.HI R4, RZ, UR6, R49 ;  /* 0x00000006ff047c19 */ /* 0x000fe20008011631 */
[----:B------:R-:W0:Y:S03]  /*18c0*/  S2UR UR6, SR_CgaCtaId ;  /* 0x00000000000679c3 */ /* 0x000e260000008800 */
[----:B------:R-:W-:Y:S01]  /*18d0*/  LOP3.LUT R4, R4, UR4, RZ, 0xc0, !PT ;  /* 0x0000000404047c12 */ /* 0x000fe2000f8ec0ff */
[----:B------:R-:W-:-:S04]  /*18e0*/  UMOV UR4, 0x400 ;  /* 0x0000040000047882 */ /* 0x000fc80000000000 */
[----:B------:R-:W-:Y:S01]  /*18f0*/  IMAD.SHL.U32 R6, R4, 0x400, RZ ;  /* 0x0000040004067824 */ /* 0x000fe200078e00ff */
[----:B------:R-:W-:-:S04]  /*1900*/  SHF.R.U32.HI R4, RZ, 0x4, R4 ;  /* 0x00000004ff047819 */ /* 0x000fc80000011604 */
[----:B------:R-:W-:Y:S02]  /*1910*/  LOP3.LUT R6, R6, 0x7c00, RZ, 0xc0, !PT ;  /* 0x00007c0006067812 */ /* 0x000fe400078ec0ff */
[----:B------:R-:W-:-:S04]  /*1920*/  LOP3.LUT R4, R4, 0xffffffe, RZ, 0xc0, !PT ;  /* 0x0ffffffe04047812 */ /* 0x000fc800078ec0ff */
[----:B------:R-:W-:Y:S01]  /*1930*/  IADD3 R90, PT, PT, R4, R47, R6 ;  /* 0x0000002f045a7210 */ /* 0x000fe20007ffe006 */
[----:B-1----:R-:W-:Y:S01]  /*1940*/  VIADD R7, R85, 0x1 ;  /* 0x0000000155077836 */ /* 0x002fe20000000000 */
[----:B0-----:R-:W-:-:S04]  /*1950*/  ULEA UR4, UR6, UR4, 0x18 ;  /* 0x0000000406047291 */ /* 0x001fc8000f8ec0ff */
[----:B------:R-:W-:Y:S04]  /*1960*/  STS.U16 [R84], R7 ;  /* 0x0000000754007388 */ /* 0x000fe80000000400 */
[----:B------:R-:W0:Y:S02]  /*1970*/  LDS.U16 R87, [R86] ;  /* 0x0000000056577984 */ /* 0x000e240000000400 */
[----:B0-----:R-:W-:-:S05]  /*1980*/  VIADD R5, R87, 0x1 ;  /* 0x0000000157057836 */ /* 0x001fca0000000000 */
[----:B------:R-:W-:Y:S04]  /*1990*/  STS.U16 [R86], R5 ;  /* 0x0000000556007388 */ /* 0x000fe80000000400 */
[----:B------:R-:W0:Y:S02]  /*19a0*/  LDS.U16 R89, [R88] ;  /* 0x0000000058597984 */ /* 0x000e240000000400 */
[----:B0-----:R-:W-:-:S05]  /*19b0*/  VIADD R7, R89, 0x1 ;  /* 0x0000000159077836 */ /* 0x001fca0000000000 */
[----:B------:R-:W-:Y:S04]  /*19c0*/  STS.U16 [R88], R7 ;  /* 0x0000000758007388 */ /* 0x000fe80000000400 */
[----:B------:R-:W0:Y:S02]  /*19d0*/  LDS.U16 R91, [R90] ;  /* 0x000000005a5b7984 */ /* 0x000e240000000400 */
[----:B0-----:R-:W-:-:S05]  /*19e0*/  VIADD R5, R91, 0x1 ;  /* 0x000000015b057836 */ /* 0x001fca0000000000 */
[----:B------:R-:W-:Y:S01]  /*19f0*/  STS.U16 [R90], R5 ;  /* 0x000000055a007388 */ /* 0x000fe20000000400 */
[----:B------:R-:W-:Y:S06]  /*1a00*/  BAR.SYNC.DEFER_BLOCKING 0x0 ;  /* 0x0000000000007b1d */ /* 0x000fec0000010000 */
[----:B------:R-:W-:Y:S04]  /*1a10*/  LDS R92, [R51] ;  /* 0x00000000335c7984 */ /* 0x000fe80000000800 */
[----:B------:R-:W0:Y:S04]  /*1a20*/  LDS R93, [R51+0x4] ;  /* 0x00000400335d7984 */ /* 0x000e280000000800 */
[----:B------:R-:W1:Y:S04]  /*1a30*/  LDS R94, [R51+0x8] ;  /* 0x00000800335e7984 */ /* 0x000e680000000800 */
[----:B------:R-:W2:Y:S04]  /*1a40*/  LDS R95, [R51+0xc] ;  /* 0x00000c00335f7984 */ /* 0x000ea80000000800 */
[----:B------:R-:W3:Y:S04]  /*1a50*/  LDS R96, [R51+0x10] ;  /* 0x0000100033607984 */ /* 0x000ee80000000800 */
[----:B------:R-:W4:Y:S04]  /*1a60*/  LDS R97, [R51+0x14] ;  /* 0x0000140033617984 */ /* 0x000f280000000800 */
[----:B------:R-:W4:Y:S04]  /*1a70*/  LDS R98, [R51+0x18] ;  /* 0x0000180033627984 */ /* 0x000f280000000800 */
[----:B------:R-:W4:Y:S04]  /*1a80*/  LDS R99, [R51+0x1c] ;  /* 0x00001c0033637984 */ /* 0x000f280000000800 */
[----:B------:R-:W4:Y:S04]  /*1a90*/  LDS R100, [R51+0x20] ;  /* 0x0000200033647984 */ /* 0x000f280000000800 */
[----:B------:R-:W4:Y:S04]  /*1aa0*/  LDS R101, [R51+0x24] ;  /* 0x0000240033657984 */ /* 0x000f280000000800 */
[----:B------:R-:W4:Y:S04]  /*1ab0*/  LDS R102, [R51+0x28] ;  /* 0x0000280033667984 */ /* 0x000f280000000800 */
[----:B------:R-:W4:Y:S01]  /*1ac0*/  LDS R103, [R51+0x2c] ;  /* 0x00002c0033677984 */ /* 0x000f220000000800 */
[----:B0-----:R-:W-:-:S03]  /*1ad0*/  IMAD.IADD R93, R92, 0x1, R93 ;  /* 0x000000015c5d7824 */ /* 0x001fc600078e025d */
[----:B------:R-:W0:Y:S01]  /*1ae0*/  LDS R104, [R51+0x30] ;  /* 0x0000300033687984 */ /* 0x000e220000000800 */
[----:B-1----:R-:W-:-:S03]  /*1af0*/  IMAD.IADD R94, R94, 0x1, R93 ;  /* 0x000000015e5e7824 */ /* 0x002fc600078e025d */
[----:B------:R-:W1:Y:S01]  /*1b00*/  LDS R105, [R51+0x34] ;  /* 0x0000340033697984 */ /* 0x000e620000000800 */
[----:B--2---:R-:W-:-:S03]  /*1b10*/  IMAD.IADD R95, R95, 0x1, R94 ;  /* 0x000000015f5f7824 */ /* 0x004fc600078e025e */
[----:B------:R-:W2:Y:S01]  /*1b20*/  LDS R106, [R51+0x38] ;  /* 0x00003800336a7984 */ /* 0x000ea20000000800 */
[----:B---3--:R-:W-:-:S03]  /*1b30*/  IMAD.IADD R96, R96, 0x1, R95 ;  /* 0x0000000160607824 */ /* 0x008fc600078e025f */
[----:B------:R-:W3:Y:S01]  /*1b40*/  LDS R107, [R51+0x3c] ;  /* 0x00003c00336b7984 */ /* 0x000ee20000000800 */
[----:B----4-:R-:W-:-:S03]  /*1b50*/  IMAD.IADD R97, R97, 0x1, R96 ;  /* 0x0000000161617824 */ /* 0x010fc600078e0260 */
[----:B------:R-:W4:Y:S01]  /*1b60*/  LDS R108, [R51+0x40] ;  /* 0x00004000336c7984 */ /* 0x000f220000000800 */
[----:B------:R-:W-:-:S03]  /*1b70*/  IMAD.IADD R98, R98, 0x1, R97 ;  /* 0x0000000162627824 */ /* 0x000fc600078e0261 */
        /* <DEDUP_REMOVED lines=31> */
[----:B------:R-:W-:-:S04]  /*1d70*/  IMAD.IADD R114, R114, 0x1, R113 ;  /* 0x0000000172727824 */ /* 0x000fc800078e0271 */
[----:B0-----:R-:W-:-:S04]  /*1d80*/  IMAD.IADD R115, R115, 0x1, R114 ;  /* 0x0000000173737824 */ /* 0x001fc800078e0272 */
[----:B-1----:R-:W-:-:S04]  /*1d90*/  IMAD.IADD R116, R116, 0x1, R115 ;  /* 0x0000000174747824 */ /* 0x002fc800078e0273 */
[----:B--2---:R-:W-:-:S04]  /*1da0*/  IMAD.IADD R117, R117, 0x1, R116 ;  /* 0x0000000175757824 */ /* 0x004fc800078e0274 */
[----:B---3--:R-:W-:-:S04]  /*1db0*/  IMAD.IADD R118, R118, 0x1, R117 ;  /* 0x0000000176767824 */ /* 0x008fc800078e0275 */
[----:B----4-:R-:W-:-:S04]  /*1dc0*/  IMAD.IADD R119, R119, 0x1, R118 ;  /* 0x0000000177777824 */ /* 0x010fc800078e0276 */
[----:B------:R-:W-:-:S04]  /*1dd0*/  IMAD.IADD R120, R120, 0x1, R119 ;  /* 0x0000000178787824 */ /* 0x000fc800078e0277 */
[----:B------:R-:W-:-:S04]  /*1de0*/  IMAD.IADD R121, R121, 0x1, R120 ;  /* 0x0000000179797824 */ /* 0x000fc800078e0278 */
[----:B------:R-:W-:-:S04]  /*1df0*/  IMAD.IADD R122, R122, 0x1, R121 ;  /* 0x000000017a7a7824 */ /* 0x000fc800078e0279 */
[----:B------:R-:W-:-:S04]  /*1e00*/  IMAD.IADD R123, R123, 0x1, R122 ;  /* 0x000000017b7b7824 */ /* 0x000fc800078e027a */
[----:B------:R-:W-:-:S05]  /*1e10*/  IMAD.IADD R125, R4, 0x1, R123 ;  /* 0x00000001047d7824 */ /* 0x000fca00078e027b */
        /* <DEDUP_REMOVED lines=8> */
[----:B------:R-:W0:Y:S02]  /*1ea0*/  SHFL.UP P0, R126, R127, 0x10, RZ ;  /* 0x060000007f7e7989 */ /* 0x000e2400000000ff */
[----:B0-----:R-:W-:Y:S01]  /*1eb0*/  @P0 IMAD.IADD R126, R127, 0x1, R126 ;  /* 0x000000017f7e0824 */ /* 0x001fe200078e027e */
[----:B------:R-:W-:-:S03]  /*1ec0*/  ISETP.NE.AND P0, PT, R124, 0x1, PT ;  /* 0x000000017c00780c */ /* 0x000fc60003f05270 */
[----:B------:R-:W-:Y:S01]  /*1ed0*/  IMAD.IADD R125, R126, 0x1, -R125 ;  /* 0x000000017e7d7824 */ /* 0x000fe200078e0a7d */
[----:B------:R-:W-:Y:S01]  /*1ee0*/  @!P1 STS [R50+0x8400], R126 ;  /* 0x0084007e32009388 */ /* 0x000fe20000000800 */
[----:B------:R-:W-:Y:S01]  /*1ef0*/  BAR.SYNC.DEFER_BLOCKING 0x0 ;  /* 0x0000000000007b1d */ /* 0x000fe20000010000 */
[----:B------:R-:W-:-:S05]  /*1f00*/  ISETP.NE.AND P1, PT, R124, 0x4, PT ;  /* 0x000000047c00780c */ /* 0x000fca0003f25270 */
[----:B------:R-:W0:Y:S04]  /*1f10*/  LDS.128 R4, [UR4+0x8400] ;  /* 0x00840004ff047984 */ /* 0x000e280008000c00 */
[----:B------:R-:W1:Y:S01]  /*1f20*/  LDS.128 R8, [UR4+0x8410] ;  /* 0x00841004ff087984 */ /* 0x000e620008000c00 */
[C---:B0-----:R-:W-:Y:S01]  /*1f30*/  SEL R55, R4.reuse, R55, !P0 ;  /* 0x0000003704377207 */ /* 0x041fe20004000000 */
[----:B------:R-:W-:Y:S01]  /*1f40*/  IMAD.IADD R5, R4, 0x1, R5 ;  /* 0x0000000104057824 */ /* 0x000fe200078e0205 */
[----:B------:R-:W-:-:S03]  /*1f50*/  ISETP.NE.AND P0, PT, R124, 0x2, PT ;  /* 0x000000027c00780c */ /* 0x000fc60003f05270 */
[----:B------:R-:W-:Y:S01]  /*1f60*/  IMAD.IADD R6, R6, 0x1, R5 ;  /* 0x0000000106067824 */ /* 0x000fe200078e0205 */
[----:B------:R-:W-:Y:S02]  /*1f70*/  SEL R55, R5, R55, !P0 ;  /* 0x0000003705377207 */ /* 0x000fe40004000000 */
[----:B------:R-:W-:Y:S01]  /*1f80*/  ISETP.NE.AND P0, PT, R124, 0x3, PT ;  /* 0x000000037c00780c */ /* 0x000fe20003f05270 */
[----:B------:R-:W-:-:S03]  /*1f90*/  IMAD.IADD R7, R7, 0x1, R6 ;  /* 0x0000000107077824 */ /* 0x000fc600078e0206 */
[----:B------:R-:W-:Y:S01]  /*1fa0*/  SEL R55, R6, R55, !P0 ;  /* 0x0000003706377207 */ /* 0x000fe20004000000 */
[C---:B-1----:R-:W-:Y:S01]  /*1fb0*/  IMAD.IADD R8, R7.reuse, 0x1, R8 ;  /* 0x0000000107087824 */ /* 0x042fe200078e0208 */
[----:B------:R-:W-:Y:S02]  /*1fc0*/  ISETP.NE.AND P0, PT, R124, 0x5, PT ;  /* 0x000000057c00780c */ /* 0x000fe40003f05270 */
[----:B------:R-:W-:Y:S01]  /*1fd0*/  SEL R55, R7, R55, !P1 ;  /* 0x0000003707377207 */ /* 0x000fe20004800000 */
[----:B------:R-:W-:Y:S01]  /*1fe0*/  IMAD.IADD R9, R9, 0x1, R8 ;  /* 0x0000000109097824 */ /* 0x000fe200078e0208 */
[----:B------:R-:W-:Y:S02]  /*1ff0*/  ISETP.NE.AND P1, PT, R42, RZ, PT ;  /* 0x000000ff2a00720c */ /* 0x000fe40003f25270 */
[----:B------:R-:W-:Y:S01]  /*2000*/  SEL R55, R8, R55, !P0 ;  /* 0x0000003708377207 */ /* 0x000fe20004000000 */
[----:B------:R-:W-:Y:S01]  /*2010*/  IMAD.IADD R10, R10, 0x1, R9 ;  /* 0x000000010a0a7824 */ /* 0x000fe200078e0209 */
[----:B------:R-:W-:-:S02]  /*2020*/  ISETP.GT.U32.AND P0, PT, R0, 0x1f, PT ;  /* 0x0000001f0000780c */ /* 0x000fc40003f04070 */
[----:B------:R-:W-:Y:S01]  /*2030*/  SEL R55, R9, R55, !P2 ;  /* 0x0000003709377207 */ /* 0x000fe20005000000 */
[----:B------:R-:W-:Y:S01]  /*2040*/  IMAD.IADD R11, R11, 0x1, R10 ;  /* 0x000000010b0b7824 */ /* 0x000fe200078e020a */
[----:B------:R-:W-:Y:S02]  /*2050*/  ISETP.GT.U32.OR P2, PT, R0, 0x1f, P1 ;  /* 0x0000001f0000780c */ /* 0x000fe40000f44470 */
[----:B------:R-:W-:Y:S02]  /*2060*/  SEL R4, R125, RZ, P1 ;  /* 0x000000ff7d047207 */ /* 0x000fe40000800000 */
[----:B------:R-:W-:-:S05]  /*2070*/  SEL R55, R10, R55, !P3 ;  /* 0x000000370a377207 */ /* 0x000fca0005800000 */
[----:B------:R-:W-:Y:S01]  /*2080*/  @P0 IMAD.IADD R125, R55, 0x1, R4 ;  /* 0x00000001377d0824 */ /* 0x000fe200078e0204 */
[----:B------:R-:W-:-:S03]  /*2090*/  ISETP.NE.AND P0, PT, R0, RZ, PT ;  /* 0x000000ff0000720c */ /* 0x000fc60003f05270 */
[----:B------:R-:W-:-:S05]  /*20a0*/  @!P2 IMAD.U32 R125, R11, 0x10000, RZ ;  /* 0x000100000b7da824 */ /* 0x000fca00078e00ff */
[----:B------:R-:W-:Y:S01]  /*20b0*/  @!P2 STS [UR4+0x8428], R125 ;  /* 0x0084287dff00a988 */ /* 0x000fe20008000804 */
[----:B------:R-:W-:Y:S06]  /*20c0*/  BAR.SYNC.DEFER_BLOCKING 0x0 ;  /* 0x0000000000007b1d */ /* 0x000fec0000010000 */
[----:B------:R-:W0:Y:S02]  /*20d0*/  LDS R4, [UR4+0x8428] ;  /* 0x00842804ff047984 */ /* 0x000e240008000800 */
[----:B0-----:R-:W-:-:S05]  /*20e0*/  SEL R4, R4, RZ, P0 ;  /* 0x000000ff04047207 */ /* 0x001fca0000000000 */
[----:B------:R-:W-:-:S04]  /*20f0*/  IMAD.IADD R4, R4, 0x1, R125 ;  /* 0x0000000104047824 */ /* 0x000fc800078e027d */
[--C-:B------:R-:W-:Y:S01]  /*2100*/  IMAD.IADD R92, R92, 0x1, R4.reuse ;  /* 0x000000015c5c7824 */ /* 0x100fe200078e0204 */
[----:B------:R-:W-:Y:S01]  /*2110*/  STS [R51], R4 ;  /* 0x0000000433007388 */ /* 0x000fe20000000800 */
[--C-:B------:R-:W-:Y:S02]  /*2120*/  IMAD.IADD R6, R93, 0x1, R4.reuse ;  /* 0x000000015d067824 */ /* 0x100fe400078e0204 */
[--C-:B------:R-:W-:Y:S01]  /*2130*/  IMAD.IADD R94, R94, 0x1, R4.reuse ;  /* 0x000000015e5e7824 */ /* 0x100fe200078e0204 */
[----:B------:R-:W-:Y:S01]  /*2140*/  STS [R51+0x4], R92 ;  /* 0x0000045c33007388 */ /* 0x000fe20000000800 */
[--C-:B------:R-:W-:Y:S02]  /*2150*/  IMAD.IADD R8, R95, 0x1, R4.reuse ;  /* 0x000000015f087824 */ /* 0x100fe400078e0204 */
[--C-:B------:R-:W-:Y:S01]  /*2160*/  IMAD.IADD R96, R96, 0x1, R4.reuse ;  /* 0x0000000160607824 */ /* 0x100fe200078e0204 */
[----:B------:R-:W-:Y:S01]  /*2170*/  STS [R51+0x8], R6 ;  /* 0x0000080633007388 */ /* 0x000fe20000000800 */
[----:B------:R-:W-:-:S02]  /*2180*/  IMAD.IADD R10, R97, 0x1, R4 ;  /* 0x00000001610a7824 */ /* 0x000fc400078e0204 */
[--C-:B------:R-:W-:Y:S01]  /*2190*/  IMAD.IADD R98, R98, 0x1, R4.reuse ;  /* 0x0000000162627824 */ /* 0x100fe200078e0204 */
[----:B------:R-:W-:Y:S01]  /*21a0*/  STS [R51+0xc], R94 ;  /* 0x00000c5e33007388 */ /* 0x000fe20000000800 */
        /* <DEDUP_REMOVED lines=36> */
[----:B------:R-:W-:-:S03]  /*23f0*/  IMAD.IADD R150, R123, 0x1, R4 ;  /* 0x000000017b967824 */ /* 0x000fc600078e0204 */
[----:B------:R-:W-:Y:S04]  /*2400*/  STS [R51+0x40], R134 ;  /* 0x0000408633007388 */ /* 0x000fe80000000800 */
        /* <DEDUP_REMOVED lines=15> */
[----:B------:R-:W-:Y:S01]  /*2500*/  STS [R51+0x80], R150 ;  /* 0x0000809633007388 */ /* 0x000fe20000000800 */
[----:B------:R-:W-:Y:S06]  /*2510*/  BAR.SYNC.DEFER_BLOCKING 0x0 ;  /* 0x0000000000007b1d */ /* 0x000fec0000010000 */
[----:B------:R-:W0:Y:S04]  /*2520*/  LDS.U16 R5, [R54] ;  /* 0x0000000036057984 */ /* 0x000e280000000400 */
[----:B------:R-:W1:Y:S04]  /*2530*/  LDS.U16 R56, [R56] ;  /* 0x0000000038387984 */ /* 0x000e680000000400 */
[----:B------:R-:W2:Y:S04]  /*2540*/  LDS.U16 R58, [R58] ;  /* 0x000000003a3a7984 */ /* 0x000ea80000000400 */
[----:B------:R-:W3:Y:S04]  /*2550*/  LDS.U16 R60, [R60] ;  /* 0x000000003c3c7984 */ /* 0x000ee80000000400 */
[----:B------:R-:W4:Y:S04]  /*2560*/  LDS.U16 R62, [R62] ;  /* 0x000000003e3e7984 */ /* 0x000f280000000400 */
[----:B------:R-:W4:Y:S04]  /*2570*/  LDS.U16 R64, [R64] ;  /* 0x0000000040407984 */ /* 0x000f280000000400 */
[----:B------:R-:W4:Y:S04]  /*2580*/  LDS.U16 R66, [R66] ;  /* 0x0000000042427984 */ /* 0x000f280000000400 */
[----:B------:R-:W4:Y:S04]  /*2590*/  LDS.U16 R68, [R68] ;  /* 0x0000000044447984 */ /* 0x000f280000000400 */
[----:B------:R-:W4:Y:S04]  /*25a0*/  LDS.U16 R70, [R70] ;  /* 0x0000000046467984 */ /* 0x000f280000000400 */
[----:B------:R-:W4:Y:S04]  /*25b0*/  LDS.U16 R72, [R72] ;  /* 0x0000000048487984 */ /* 0x000f280000000400 */
[----:B------:R-:W4:Y:S01]  /*25c0*/  LDS.U16 R74, [R74] ;  /* 0x000000004a4a7984 */ /* 0x000f220000000400 */
[----:B0-----:R-:W-:-:S03]  /*25d0*/  IMAD.IADD R5, R52, 0x1, R5 ;  /* 0x0000000134057824 */ /* 0x001fc600078e0205 */
[----:B------:R-:W0:Y:S01]  /*25e0*/  LDS.U16 R76, [R76] ;  /* 0x000000004c4c7984 */ /* 0x000e220000000400 */
[----:B-1----:R-:W-:-:S03]  /*25f0*/  IMAD.IADD R56, R57, 0x1, R56 ;  /* 0x0000000139387824 */ /* 0x002fc600078e0238 */
[----:B------:R-:W1:Y:S01]  /*2600*/  LDS.U16 R78, [R78] ;  /* 0x000000004e4e7984 */ /* 0x000e620000000400 */
[----:B--2---:R-:W-:-:S03]  /*2610*/  IMAD.IADD R58, R59, 0x1, R58 ;  /* 0x000000013b3a7824 */ /* 0x004fc600078e023a */
[----:B------:R-:W2:Y:S01]  /*2620*/  LDS.U16 R80, [R80] ;  /* 0x0000000050507984 */ /* 0x000ea20000000400 */
[----:B---3--:R-:W-:-:S03]  /*2630*/  IMAD.IADD R60, R61, 0x1, R60 ;  /* 0x000000013d3c7824 */ /* 0x008fc600078e023c */
[----:B------:R-:W3:Y:S01]  /*2640*/  LDS.U16 R82, [R82] ;  /* 0x0000000052527984 */ /* 0x000ee20000000400 */
[----:B----4-:R-:W-:-:S03]  /*2650*/  IMAD.IADD R62, R63, 0x1, R62 ;  /* 0x000000013f3e7824 */ /* 0x010fc600078e023e */
[----:B------:R-:W4:Y:S01]  /*2660*/  LDS.U16 R84, [R84] ;  /* 0x0000000054547984 */ /* 0x000f220000000400 */
[----:B------:R-:W-:-:S03]  /*2670*/  IMAD.IADD R64, R65, 0x1, R64 ;  /* 0x0000000141407824 */ /* 0x000fc600078e0240 */
[----:B------:R-:W4:Y:S01]  /*2680*/  LDS.U16 R86, [R86] ;  /* 0x0000000056567984 */ /* 0x000f220000000400 */
[----:B------:R-:W-:-:S03]  /*2690*/  IMAD.IADD R66, R67, 0x1, R66 ;  /* 0x0000000143427824 */ /* 0x000fc600078e0242 */
[----:B------:R-:W4:Y:S01]  /*26a0*/  LDS.U16 R88, [R88] ;  /* 0x0000000058587984 */ /* 0x000f220000000400 */
[----:B------:R-:W-:-:S03]  /*26b0*/  IMAD.IADD R68, R69, 0x1, R68 ;  /* 0x0000000145447824 */ /* 0x000fc600078e0244 */
[----:B------:R-:W4:Y:S01]  /*26c0*/  LDS.U16 R90, [R90] ;  /* 0x000000005a5a7984 */ /* 0x000f220000000400 */
[----:B------:R-:W-:Y:S02]  /*26d0*/  IMAD.IADD R70, R71, 0x1, R70 ;  /* 0x0000000147467824 */ /* 0x000fe400078e0246 */
[----:B------:R-:W-:Y:S02]  /*26e0*/  IMAD.IADD R72, R73, 0x1, R72 ;  /* 0x0000000149487824 */ /* 0x000fe400078e0248 */
[----:B------:R-:W-:Y:S02]  /*26f0*/  IMAD.IADD R74, R75, 0x1, R74 ;  /* 0x000000014b4a7824 */ /* 0x000fe400078e024a */
[----:B0-----:R-:W-:Y:S02]  /*2700*/  IMAD.IADD R76, R77, 0x1, R76 ;  /* 0x000000014d4c7824 */ /* 0x001fe400078e024c */
[----:B-1----:R-:W-:Y:S02]  /*2710*/  IMAD.IADD R78, R79, 0x1, R78 ;  /* 0x000000014f4e7824 */ /* 0x002fe400078e024e */
[----:B--2---:R-:W-:-:S02]  /*2720*/  IMAD.IADD R80, R81, 0x1, R80 ;  /* 0x0000000151507824 */ /* 0x004fc400078e0250 */
[----:B---3--:R-:W-:Y:S02]  /*2730*/  IMAD.IADD R82, R83, 0x1, R82 ;  /* 0x0000000153527824 */ /* 0x008fe400078e0252 */
[----:B----4-:R-:W-:Y:S02]  /*2740*/  IMAD.IADD R84, R85, 0x1, R84 ;  /* 0x0000000155547824 */ /* 0x010fe400078e0254 */
[----:B------:R-:W-:Y:S02]  /*2750*/  IMAD.IADD R86, R87, 0x1, R86 ;  /* 0x0000000157567824 */ /* 0x000fe400078e0256 */
[----:B------:R-:W-:Y:S02]  /*2760*/  IMAD.IADD R88, R89, 0x1, R88 ;  /* 0x0000000159587824 */ /* 0x000fe400078e0258 */
[----:B------:R-:W-:Y:S01]  /*2770*/  IMAD.IADD R90, R91, 0x1, R90 ;  /* 0x000000015b5a7824 */ /* 0x000fe200078e025a */
[----:B------:R-:W-:Y:S06]  /*2780*/  BAR.SYNC.DEFER_BLOCKING 0x0 ;  /* 0x0000000000007b1d */ /* 0x000fec0000010000 */
[----:B------:R-:W-:Y:S05]  /*2790*/  BRA.U UP0, `(.L_x_221) ;  /* 0x0000000500987547 */ /* 0x000fea000b800000 */
[----:B------:R-:W-:Y:S01]  /*27a0*/  LEA R4, R5, UR4, 0x2 ;  /* 0x0000000405047c11 */ /* 0x000fe2000f8e10ff */
[----:B------:R-:W-:Y:S01]  /*27b0*/  UIADD3 UR7, UPT, UPT, UR7, 0x6, URZ ;  /* 0x0000000607077890 */ /* 0x000fe2000fffe0ff */
[----:B------:R-:W-:Y:S01]  /*27c0*/  LEA R5, R56, UR4, 0x2 ;  /* 0x0000000438057c11 */ /* 0x000fe2000f8e10ff */
[----:B------:R-:W-:Y:S01]  /*27d0*/  UIADD3 UR5, UPT, UPT, UR5, -0x6, URZ ;  /* 0xfffffffa05057890 */ /* 0x000fe2000fffe0ff */
[----:B------:R-:W-:Y:S01]  /*27e0*/  LEA R6, R58, UR4, 0x2 ;  /* 0x000000043a067c11 */ /* 0x000fe2000f8e10ff */
[----:B------:R1:W-:Y:S01]  /*27f0*/  STS [R4], R29 ;  /* 0x0000001d04007388 */ /* 0x0003e20000000800 */
[----:B------:R-:W-:Y:S02]  /*2800*/  LEA R7, R60, UR4, 0x2 ;  /* 0x000000043c077c11 */ /* 0x000fe4000f8e10ff */
[----:B------:R-:W-:Y:S01]  /*2810*/  LEA R8, R62, UR4, 0x2 ;  /* 0x000000043e087c11 */ /* 0x000fe2000f8e10ff */
[----:B------:R1:W-:Y:S01]  /*2820*/  STS [R5], R30 ;  /* 0x0000001e05007388 */ /* 0x0003e20000000800 */
[----:B------:R-:W-:-:S02]  /*2830*/  LEA R9, R64, UR4, 0x2 ;  /* 0x0000000440097c11 */ /* 0x000fc4000f8e10ff */
[----:B------:R-:W-:Y:S01]  /*2840*/  LEA R10, R66, UR4, 0x2 ;  /* 0x00000004420a7c11 */ /* 0x000fe2000f8e10ff */
[----:B------:R1:W-:Y:S01]  /*2850*/  STS [R6], R31 ;  /* 0x0000001f06007388 */ /* 0x0003e20000000800 */
[----:B------:R-:W-:Y:S02]  /*2860*/  LEA R11, R68, UR4, 0x2 ;  /* 0x00000004440b7c11 */ /* 0x000fe4000f8e10ff */
        /* <DEDUP_REMOVED lines=16> */
[----:B------:R1:W-:Y:S04]  /*2970*/  STS [R52], R37 ;  /* 0x0000002534007388 */ /* 0x0003e80000000800 */
        /* <DEDUP_REMOVED lines=9> */
[----:B------:R1:W-:Y:S01]  /*2a10*/  STS [R64], R49 ;  /* 0x0000003140007388 */ /* 0x0003e20000000800 */
[----:B------:R-:W-:Y:S06]  /*2a20*/  BAR.SYNC.DEFER_BLOCKING 0x0 ;  /* 0x0000000000007b1d */ /* 0x000fec0000010000 */
[----:B------:R1:W2:Y:S04]  /*2a30*/  LDS R29, [R53] ;  /* 0x00000000351d7984 */ /* 0x0002a80000000800 */
[----:B------:R1:W3:Y:S04]  /*2a40*/  LDS R30, [R53+0x4] ;  /* 0x00000400351e7984 */ /* 0x0002e80000000800 */
[----:B------:R1:W4:Y:S04]  /*2a50*/  LDS R31, [R53+0x8] ;  /* 0x00000800351f7984 */ /* 0x0003280000000800 */
[----:B------:R1:W0:Y:S04]  /*2a60*/  LDS R32, [R53+0xc] ;  /* 0x00000c0035207984 */ /* 0x0002280000000800 */
        /* <DEDUP_REMOVED lines=14> */
[----:B------:R1:W0:Y:S01]  /*2b50*/  LDS R49, [R53+0x48] ;  /* 0x0000480035317984 */ /* 0x0002220000000800 */
[----:B------:R-:W-:Y:S06]  /*2b60*/  BAR.SYNC.DEFER_BLOCKING 0x0 ;  /* 0x0000000000007b1d */ /* 0x000fec0000010000 */
[----:B-----5:R1:W-:Y:S04]  /*2b70*/  STS [R4], R2 ;  /* 0x0000000204007388 */ /* 0x0203e80000000800 */
        /* <DEDUP_REMOVED lines=19> */
[----:B------:R1:W0:Y:S04]  /*2cb0*/  LDS R2, [R53] ;  /* 0x0000000035027984 */ /* 0x0002280000000800 */
        /* <DEDUP_REMOVED lines=19> */
[----:B--234-:R-:W-:Y:S05]  /*2df0*/  BRA `(.L_x_222) ;  /* 0xffffffdc00587947 */ /* 0x01cfea000383ffff */
.L_x_221:
[----:B------:R-:W-:Y:S01]  /*2e00*/  LEA R5, R5, UR4, 0x2 ;  /* 0x0000000405057c11 */ /* 0x000fe2000f8e10ff */
[----:B------:R-:W-:Y:S01]  /*2e10*/  IMAD R53, R0, -0x48, R53 ;  /* 0xffffffb800357824 */ /* 0x000fe200078e0235 */
[----:B------:R-:W-:Y:S01]  /*2e20*/  LEA R56, R56, UR4, 0x2 ;  /* 0x0000000438387c11 */ /* 0x000fe2000f8e10ff */
[----:B------:R-:W0:Y:S01]  /*2e30*/  LDCU.64 UR6, c[0x0][0x3a0] ;  /* 0x00007400ff0677ac */ /* 0x000e220008000a00 */
[----:B------:R-:W-:Y:S01]  /*2e40*/  LEA R58, R58, UR4, 0x2 ;  /* 0x000000043a3a7c11 */ /* 0x000fe2000f8e10ff */
[----:B------:R-:W-:Y:S01]  /*2e50*/  STS [R5], R29 ;  /* 0x0000001d05007388 */ /* 0x000fe20000000800 */
[----:B------:R-:W-:Y:S02]  /*2e60*/  LEA R60, R60, UR4, 0x2 ;  /* 0x000000043c3c7c11 */ /* 0x000fe4000f8e10ff */
[----:B------:R-:W-:Y:S01]  /*2e70*/  LEA R62, R62, UR4, 0x2 ;  /* 0x000000043e3e7c11 */ /* 0x000fe2000f8e10ff */
[----:B------:R-:W-:Y:S01]  /*2e80*/  STS [R56], R30 ;  /* 0x0000001e38007388 */ /* 0x000fe20000000800 */
[----:B------:R-:W-:-:S02]  /*2e90*/  LEA R64, R64, UR4, 0x2 ;  /* 0x0000000440407c11 */ /* 0x000fc4000f8e10ff */
[----:B------:R-:W-:Y:S01]  /*2ea0*/  LEA R66, R66, UR4, 0x2 ;  /* 0x0000000442427c11 */ /* 0x000fe2000f8e10ff */
[----:B------:R-:W-:Y:S01]  /*2eb0*/  STS [R58], R31 ;  /* 0x0000001f3a007388 */ /* 0x000fe20000000800 */
[----:B------:R-:W-:Y:S02]  /*2ec0*/  LEA R68, R68, UR4, 0x2 ;  /* 0x0000000444447c11 */ /* 0x000fe4000f8e10ff */
[----:B------:R-:W-:Y:S01]  /*2ed0*/  LEA R70, R70, UR4, 0x2 ;  /* 0x0000000446467c11 */ /* 0x000fe2000f8e10ff */
[----:B------:R-:W-:Y:S01]  /*2ee0*/  STS [R60], R32 ;  /* 0x000000203c007388 */ /* 0x000fe20000000800 */
[----:B------:R-:W-:Y:S02]  /*2ef0*/  LEA R72, R72, UR4, 0x2 ;  /* 0x0000000448487c11 */ /* 0x000fe4000f8e10ff */
[----:B------:R-:W-:Y:S01]  /*2f00*/  LEA R74, R74, UR4, 0x2 ;  /* 0x000000044a4a7c11 */ /* 0x000fe2000f8e10ff */
[----:B------:R-:W-:Y:S01]  /*2f10*/  STS [R62], R33 ;  /* 0x000000213e007388 */ /* 0x000fe20000000800 */
[----:B------:R-:W-:Y:S01]  /*2f20*/  LEA R76, R76, UR4, 0x2 ;  /* 0x000000044c4c7c11 */ /* 0x000fe2000f8e10ff */
[----:B0-----:R-:W-:Y:S01]  /*2f30*/  IMAD.U32 R4, RZ, RZ, UR7 ;  /* 0x00000007ff047e24 */ /* 0x001fe2000f8e00ff */
        /* <DEDUP_REMOVED lines=11> */
[----:B------:R-:W-:-:S03]  /*2ff0*/  ISETP.LT.U32.AND P2, PT, R0, UR6, PT ;  /* 0x0000000600007c0c */ /* 0x000fc6000bf41070 */
[----:B------:R-:W-:Y:S01]  /*3000*/  STS [R72], R38 ;  /* 0x0000002648007388 */ /* 0x000fe20000000800 */
[----:B------:R-:W-:-:S03]  /*3010*/  ISETP.GT.U32.AND.EX P2, PT, R4, RZ, PT, P2 ;  /* 0x000000ff0400720c */ /* 0x000fc60003f44120 */
[----:B------:R-:W-:Y:S04]  /*3020*/  STS [R74], R39 ;  /* 0x000000274a007388 */ /* 0x000fe80000000800 */
[----:B------:R-:W-:Y:S04]  /*3030*/  STS [R76], R40 ;  /* 0x000000284c007388 */ /* 0x000fe80000000800 */
[----:B------:R-:W-:Y:S04]  /*3040*/  STS [R78], R41 ;  /* 0x000000294e007388 */ /* 0x000fe80000000800 */
[----:B------:R-:W-:Y:S04]  /*3050*/  STS [R80], R43 ;  /* 0x0000002b50007388 */ /* 0x000fe80000000800 */
[----:B------:R-:W-:Y:S04]  /*3060*/  STS [R47], R44 ;  /* 0x0000002c2f007388 */ /* 0x000fe80000000800 */
[----:B------:R-:W-:Y:S04]  /*3070*/  STS [R84], R45 ;  /* 0x0000002d54007388 */ /* 0x000fe80000000800 */
[----:B------:R-:W-:Y:S04]  /*3080*/  STS [R51], R46 ;  /* 0x0000002e33007388 */ /* 0x000fe80000000800 */
[----:B------:R-:W-:Y:S04]  /*3090*/  STS [R88], R48 ;  /* 0x0000003058007388 */ /* 0x000fe80000000800 */
[----:B------:R-:W-:Y:S01]  /*30a0*/  STS [R90], R49 ;  /* 0x000000315a007388 */ /* 0x000fe20000000800 */
[----:B------:R-:W-:Y:S06]  /*30b0*/  BAR.SYNC.DEFER_BLOCKING 0x0 ;  /* 0x0000000000007b1d */ /* 0x000fec0000010000 */
[----:B------:R-:W0:Y:S04]  /*30c0*/  LDS R6, [R53] ;  /* 0x0000000035067984 */ /* 0x000e280000000800 */
[----:B------:R-:W1:Y:S04]  /*30d0*/  LDS R7, [R53+0x400] ;  /* 0x0004000035077984 */ /* 0x000e680000000800 */
[----:B------:R-:W2:Y:S04]  /*30e0*/  LDS R8, [R53+0x800] ;  /* 0x0008000035087984 */ /* 0x000ea80000000800 */
[----:B------:R-:W-:Y:S04]  /*30f0*/  LDS R9, [R53+0xc00] ;  /* 0x000c000035097984 */ /* 0x000fe80000000800 */
[----:B------:R-:W-:Y:S04]  /*3100*/  LDS R10, [R53+0x1000] ;  /* 0x00100000350a7984 */ /* 0x000fe80000000800 */
[----:B------:R-:W-:Y:S04]  /*3110*/  LDS R11, [R53+0x1400] ;  /* 0x00140000350b7984 */ /* 0x000fe80000000800 */
[----:B------:R-:W3:Y:S04]  /*3120*/  LDS R29, [R53+0x1800] ;  /* 0x00180000351d7984 */ /* 0x000ee80000000800 */
[----:B------:R-:W-:Y:S04]  /*3130*/  LDS R30, [R53+0x1c00] ;  /* 0x001c0000351e7984 */ /* 0x000fe80000000800 */
        /* <DEDUP_REMOVED lines=10> */
[----:B------:R-:W-:Y:S01]  /*31e0*/  LDS R41, [R53+0x4800] ;  /* 0x0048000035297984 */ /* 0x000fe20000000800 */
[----:B------:R-:W-:Y:S06]  /*31f0*/  BAR.SYNC.DEFER_BLOCKING 0x0 ;  /* 0x0000000000007b1d */ /* 0x000fec0000010000 */
[----:B-----5:R4:W-:Y:S04]  /*3200*/  STS [R5], R2 ;  /* 0x0000000205007388 */ /* 0x0209e80000000800 */
[----:B------:R0:W-:Y:S04]  /*3210*/  STS [R56], R3 ;  /* 0x0000000338007388 */ /* 0x0001e80000000800 */
[----:B------:R1:W-:Y:S01]  /*3220*/  STS [R58], R12 ;  /* 0x0000000c3a007388 */ /* 0x0003e20000000800 */
[----:B----4-:R-:W4:Y:S03]  /*3230*/  LDC.64 R4, c[0x0][0x398] ;  /* 0x0000e600ff047b82 */ /* 0x010f260000000a00 */
[----:B------:R-:W-:Y:S04]  /*3240*/  STS [R60], R13 ;  /* 0x0000000d3c007388 */ /* 0x000fe80000000800 */
[----:B------:R2:W-:Y:S01]  /*3250*/  STS [R62], R14 ;  /* 0x0000000e3e007388 */ /* 0x0005e20000000800 */
[----:B0-----:R-:W0:Y:S01]  /*3260*/  LDC.64 R2, c[0x0][0x388] ;  /* 0x0000e200ff027b82 */ /* 0x001e220000000a00 */
[----:B-1----:R-:W-:-:S02]  /*3270*/  VIADD R12, R0, 0x100 ;  /* 0x00000100000c7836 */ /* 0x002fc40000000000 */
[----:B------:R-:W-:Y:S04]  /*3280*/  STS [R64], R15 ;  /* 0x0000000f40007388 */ /* 0x000fe80000000800 */
[----:B------:R1:W-:Y:S01]  /*3290*/  STS [R66], R16 ;  /* 0x0000001042007388 */ /* 0x0003e20000000800 */
[----:B------:R-:W-:Y:S01]  /*32a0*/  ISETP.LT.U32.AND P4, PT, R12, UR6, PT ;  /* 0x000000060c007c0c */ /* 0x000fe2000bf81070 */
[C---:B--2---:R-:W-:Y:S01]  /*32b0*/  VIADD R14, R0.reuse, 0x200 ;  /* 0x00000200000e7836 */ /* 0x044fe20000000000 */
[----:B------:R-:W-:Y:S01]  /*32c0*/  LOP3.LUT R12, R0, 0x400, RZ, 0xfc, !PT ;  /* 0x00000400000c7812 */ /* 0x000fe200078efcff */
[----:B------:R-:W-:Y:S03]  /*32d0*/  STS [R68], R17 ;  /* 0x0000001144007388 */ /* 0x000fe60000000800 */
[----:B------:R-:W-:Y:S01]  /*32e0*/  ISETP.LT.U32.AND P3, PT, R14, UR6, PT ;  /* 0x000000060e007c0c */ /* 0x000fe2000bf61070 */
[----:B------:R-:W-:Y:S01]  /*32f0*/  STS [R70], R18 ;  /* 0x0000001246007388 */ /* 0x000fe20000000800 */
[----:B------:R-:W-:Y:S01]  /*3300*/  VIADD R14, R0, 0x500 ;  /* 0x00000500000e7836 */ /* 0x000fe20000000000 */
[----:B------:R-:W-:Y:S01]  /*3310*/  ISETP.LT.U32.AND P0, PT, R12, UR6, PT ;  /* 0x000000060c007c0c */ /* 0x000fe2000bf01070 */
[C---:B-1----:R-:W-:Y:S01]  /*3320*/  VIADD R16, R0.reuse, 0x300 ;  /* 0x0000030000107836 */ /* 0x042fe20000000000 */
[----:B------:R-:W-:Y:S01]  /*3330*/  STS [R72], R19 ;  /* 0x0000001348007388 */ /* 0x000fe20000000800 */
[----:B------:R-:W-:Y:S01]  /*3340*/  VIADD R12, R0, 0x600 ;  /* 0x00000600000c7836 */ /* 0x000fe20000000000 */
[----:B------:R-:W-:Y:S01]  /*3350*/  ISETP.LT.U32.AND P1, PT, R14, UR6, PT ;  /* 0x000000060e007c0c */ /* 0x000fe2000bf21070 */
[----:B------:R-:W-:Y:S01]  /*3360*/  IMAD.U32 R14, RZ, RZ, UR7 ;  /* 0x00000007ff0e7e24 */ /* 0x000fe2000f8e00ff */
[----:B------:R-:W-:Y:S01]  /*3370*/  STS [R74], R20 ;  /* 0x000000144a007388 */ /* 0x000fe20000000800 */
[----:B------:R-:W-:Y:S01]  /*3380*/  ISETP.LT.U32.AND P5, PT, R16, UR6, PT ;  /* 0x0000000610007c0c */ /* 0x000fe2000bfa1070 */
[----:B------:R-:W-:Y:S01]  /*3390*/  IMAD.U32 R16, RZ, RZ, UR7 ;  /* 0x00000007ff107e24 */ /* 0x000fe2000f8e00ff */
[----:B------:R-:W-:Y:S01]  /*33a0*/  ISETP.LT.U32.AND P6, PT, R12, UR6, PT ;  /* 0x000000060c007c0c */ /* 0x000fe2000bfc1070 */
[----:B------:R-:W-:Y:S01]  /*33b0*/  STS [R76], R21 ;  /* 0x000000154c007388 */ /* 0x000fe20000000800 */
[----:B0-----:R-:W-:Y:S01]  /*33c0*/  IMAD.WIDE.U32 R2, R0, 0x4, R2 ;  /* 0x0000000400027825 */ /* 0x001fe200078e0002 */
[----:B------:R-:W-:-:S02]  /*33d0*/  ISETP.GT.U32.AND.EX P3, PT, R14, RZ, PT, P3 ;  /* 0x000000ff0e00720c */ /* 0x000fc40003f64130 */
[----:B------:R-:W-:Y:S01]  /*33e0*/  STS [R78], R22 ;  /* 0x000000164e007388 */ /* 0x000fe20000000800 */
[----:B------:R-:W-:Y:S01]  /*33f0*/  ISETP.GT.U32.AND.EX P4, PT, R16, RZ, PT, P4 ;  /* 0x000000ff1000720c */ /* 0x000fe20003f84140 */
[----:B----4-:R-:W-:Y:S02]  /*3400*/  IMAD.WIDE.U32 R4, R0, 0x4, R4 ;  /* 0x0000000400047825 */ /* 0x010fe400078e0004 */
[----:B------:R0:W-:Y:S02]  /*3410*/  STS [R80], R23 ;  /* 0x0000001750007388 */ /* 0x0001e40000000800 */
[----:B------:R-:W-:Y:S02]  /*3420*/  IMAD.U32 R12, RZ, RZ, UR7 ;  /* 0x00000007ff0c7e24 */ /* 0x000fe4000f8e00ff */
[----:B------:R-:W-:Y:S03]  /*3430*/  STS [R47], R24 ;  /* 0x000000182f007388 */ /* 0x000fe60000000800 */
[----:B------:R-:W-:Y:S01]  /*3440*/  ISETP.GT.U32.AND.EX P5, PT, R12, RZ, PT, P5 ;  /* 0x000000ff0c00720c */ /* 0x000fe20003fa4150 */
[----:B------:R1:W-:Y:S01]  /*3450*/  STS [R84], R25 ;  /* 0x0000001954007388 */ /* 0x0003e20000000800 */
[----:B0-----:R-:W-:Y:S01]  /*3460*/  @P2 LOP3.LUT R23, R6, 0x80000000, RZ, 0x3c, !PT ;  /* 0x8000000006172812 */ /* 0x001fe200078e3cff */
[----:B------:R-:W-:-:S02]  /*3470*/  VIADD R6, R0, 0x700 ;  /* 0x0000070000067836 */ /* 0x000fc40000000000 */
[----:B------:R-:W-:Y:S04]  /*3480*/  STS [R51], R26 ;  /* 0x0000001a33007388 */ /* 0x000fe80000000800 */
[----:B------:R0:W-:Y:S01]  /*3490*/  STS [R88], R27 ;  /* 0x0000001b58007388 */ /* 0x0001e20000000800 */
[----:B-1----:R-:W-:-:S03]  /*34a0*/  @P4 LOP3.LUT R25, R7, 0x80000000, RZ, 0x3c, !PT ;  /* 0x8000000007194812 */ /* 0x002fc600078e3cff */
[----:B------:R-:W-:Y:S01]  /*34b0*/  STS [R90], R28 ;  /* 0x0000001c5a007388 */ /* 0x000fe20000000800 */
[----:B------:R-:W-:Y:S01]  /*34c0*/  BAR.SYNC.DEFER_BLOCKING 0x0 ;  /* 0x0000000000007b1d */ /* 0x000fe20000010000 */
[----:B0-----:R-:W-:Y:S01]  /*34d0*/  @P3 LOP3.LUT R27, R8, 0x80000000, RZ, 0x3c, !PT ;  /* 0x80000000081b3812 */ /* 0x001fe200078e3cff */
[----:B------:R-:W-:-:S05]  /*34e0*/  IMAD.U32 R8, RZ, RZ, UR7 ;  /* 0x00000007ff087e24 */ /* 0x000fca000f8e00ff */
[C---:B------:R-:W-:Y:S02]  /*34f0*/  ISETP.GT.U32.AND.EX P1, PT, R8.reuse, RZ, PT, P1 ;  /* 0x000000ff0800720c */ /* 0x040fe40003f24110 */
[----:B------:R-:W-:-:S13]  /*3500*/  ISETP.GT.U32.AND.EX P6, PT, R8, RZ, PT, P6 ;  /* 0x000000ff0800720c */ /* 0x000fda0003fc4160 */
[----:B---3--:R-:W-:Y:S01]  /*3510*/  @P6 LOP3.LUT R29, R29, 0x80000000, RZ, 0x3c, !PT ;  /* 0x800000001d1d6812 */ /* 0x008fe200078e3cff */
[----:B------:R-:W0:Y:S04]  /*3520*/  @P2 LDS R43, [R53] ;  /* 0x00000000352b2984 */ /* 0x000e280000000800 */
[----:B------:R-:W1:Y:S04]  /*3530*/  LDS R13, [R53+0x400] ;  /* 0x00040000350d7984 */ /* 0x000e680000000800 */
[----:B------:R-:W2:Y:S04]  /*3540*/  LDS R15, [R53+0x800] ;  /* 0x00080000350f7984 */ /* 0x000ea80000000800 */
[----:B------:R-:W3:Y:S04]  /*3550*/  LDS R17, [R53+0xc00] ;  /* 0x000c000035117984 */ /* 0x000ee80000000800 */
[----:B------:R-:W4:Y:S04]  /*3560*/  LDS R19, [R53+0x1000] ;  /* 0x0010000035137984 */ /* 0x000f280000000800 */
[----:B------:R-:W-:Y:S04]  /*3570*/  @P2 STG.E desc[UR8][R2.64], R23 ;  /* 0x0000001702002986 */ /* 0x000fe8000c101908 */
[----:B------:R-:W4:Y:S04]  /*3580*/  LDS R21, [R53+0x1400] ;  /* 0x0014000035157984 */ /* 0x000f280000000800 */
[----:B------:R-:W4:Y:S04]  /*3590*/  LDS R7, [R53+0x1800] ;  /* 0x0018000035077984 */ /* 0x000f280000000800 */
[----:B------:R-:W4:Y:S04]  /*35a0*/  LDS R23, [R53+0x1c00] ;  /* 0x001c000035177984 */ /* 0x000f280000000800 */
[----:B0-----:R0:W-:Y:S01]  /*35b0*/  @P2 STG.E desc[UR8][R4.64], R43 ;  /* 0x0000002b04002986 */ /* 0x0011e2000c101908 */
[----:B------:R-:W-:Y:S01]  /*35c0*/  ISETP.LT.U32.AND P2, PT, R6, UR6, PT ;  /* 0x0000000606007c0c */ /* 0x000fe2000bf41070 */
[----:B------:R-:W-:-:S02]  /*35d0*/  IMAD.U32 R6, RZ, RZ, UR7 ;  /* 0x00000007ff067e24 */ /* 0x000fc4000f8e00ff */
[----:B------:R2:W-:Y:S01]  /*35e0*/  @P4 STG.E desc[UR8][R2.64+0x400], R25 ;  /* 0x0004001902004986 */ /* 0x0005e2000c101908 */
[----:B------:R-:W-:Y:S02]  /*35f0*/  ISETP.GT.U32.AND.EX P2, PT, R8, RZ, PT, P2 ;  /* 0x000000ff0800720c */ /* 0x000fe40003f44120 */
[----:B------:R-:W-:Y:S01]  /*3600*/  ISETP.GT.U32.AND.EX P0, PT, R6, RZ, PT, P0 ;  /* 0x000000ff0600720c */ /* 0x000fe20003f04100 */
[----:B-1----:R-:W-:Y:S01]  /*3610*/  @P4 STG.E desc[UR8][R4.64+0x400], R13 ;  /* 0x0004000d04004986 */ /* 0x002fe2000c101908 */
[----:B------:R-:W-:Y:S02]  /*3620*/  LOP3.LUT R6, R0, 0x800, RZ, 0xfc, !PT ;  /* 0x0000080000067812 */ /* 0x000fe400078efcff */
[----:B0-----:R-:W-:Y:S01]  /*3630*/  @P5 LOP3.LUT R43, R9, 0x80000000, RZ, 0x3c, !PT ;  /* 0x80000000092b5812 */ /* 0x001fe200078e3cff */
[----:B------:R-:W-:Y:S01]  /*3640*/  @P3 STG.E desc[UR8][R2.64+0x800], R27 ;  /* 0x0008001b02003986 */ /* 0x000fe2000c101908 */
[----:B------:R-:W-:Y:S01]  /*3650*/  ISETP.LT.U32.AND P4, PT, R6, UR6, PT ;  /* 0x0000000606007c0c */ /* 0x000fe2000bf81070 */
[----:B------:R-:W-:-:S02]  /*3660*/  VIADD R6, R0, 0x900 ;  /* 0x0000090000067836 */ /* 0x000fc40000000000 */
[----:B------:R-:W0:Y:S04]  /*3670*/  LDS R9, [R53+0x2000] ;  /* 0x0020000035097984 */ /* 0x000e280000000800 */
[----:B--2---:R-:W-:Y:S01]  /*3680*/  @P0 LOP3.LUT R25, R10, 0x80000000, RZ, 0x3c, !PT ;  /* 0x800000000a190812 */ /* 0x004fe200078e3cff */
[----:B------:R-:W-:Y:S01]  /*3690*/  @P3 STG.E desc[UR8][R4.64+0x800], R15 ;  /* 0x0008000f04003986 */ /* 0x000fe2000c101908 */
[----:B------:R-:W-:Y:S01]  /*36a0*/  ISETP.LT.U32.AND P3, PT, R6, UR6, PT ;  /* 0x0000000606007c0c */ /* 0x000fe2000bf61070 */
[----:B------:R-:W-:Y:S02]  /*36b0*/  VIADD R6, R0, 0xa00 ;  /* 0x00000a0000067836 */ /* 0x000fe40000000000 */
[----:B------:R-:W-:Y:S01]  /*36c0*/  @P5 STG.E desc[UR8][R2.64+0xc00], R43 ;  /* 0x000c002b02005986 */ /* 0x000fe2000c101908 */
[----:B------:R-:W-:Y:S01]  /*36d0*/  ISETP.GT.U32.AND.EX P3, PT, R8, RZ, PT, P3 ;  /* 0x000000ff0800720c */ /* 0x000fe20003f64130 */
[----:B------:R-:W-:-:S02]  /*36e0*/  IMAD.U32 R10, RZ, RZ, UR7 ;  /* 0x00000007ff0a7e24 */ /* 0x000fc4000f8e00ff */
[----:B---3--:R1:W-:Y:S01]  /*36f0*/  @P5 STG.E desc[UR8][R4.64+0xc00], R17 ;  /* 0x000c001104005986 */ /* 0x0083e2000c101908 */
[----:B------:R-:W-:Y:S01]  /*3700*/  ISETP.LT.U32.AND P5, PT, R6, UR6, PT ;  /* 0x0000000606007c0c */ /* 0x000fe2000bfa1070 */
[----:B------:R-:W-:Y:S02]  /*3710*/  VIADD R6, R0, 0xb00 ;  /* 0x00000b0000067836 */ /* 0x000fe40000000000 */
[----:B------:R-:W2:Y:S01]  /*3720*/  LDS R13, [R53+0x2400] ;  /* 0x00240000350d7984 */ /* 0x000ea20000000800 */
[----:B------:R-:W-:-:S03]  /*3730*/  ISETP.GT.U32.AND.EX P5, PT, R8, RZ, PT, P5 ;  /* 0x000000ff0800720c */ /* 0x000fc60003fa4150 */
[----:B------:R-:W-:Y:S04]  /*3740*/  @P0 STG.E desc[UR8][R2.64+0x1000], R25 ;  /* 0x0010001902000986 */ /* 0x000fe8000c101908 */
[----:B----4-:R3:W-:Y:S01]  /*3750*/  @P0 STG.E desc[UR8][R4.64+0x1000], R19 ;  /* 0x0010001304000986 */ /* 0x0107e2000c101908 */
[----:B-1----:R-:W-:Y:S02]  /*3760*/  @P1 LOP3.LUT R17, R11, 0x80000000, RZ, 0x3c, !PT ;  /* 0x800000000b111812 */ /* 0x002fe400078e3cff */
[----:B------:R-:W-:Y:S01]  /*3770*/  ISETP.LT.U32.AND P0, PT, R6, UR6, PT ;  /* 0x0000000606007c0c */ /* 0x000fe2000bf01070 */
[----:B------:R-:W1:Y:S01]  /*3780*/  LDS R11, [R53+0x2800] ;  /* 0x00280000350b7984 */ /* 0x000e620000000800 */
[----:B------:R-:W-:Y:S01]  /*3790*/  IMAD.U32 R6, RZ, RZ, UR7 ;  /* 0x00000007ff067e24 */ /* 0x000fe2000f8e00ff */
[----:B------:R-:W-:-:S02]  /*37a0*/  @P5 LOP3.LUT R33, R33, 0x80000000, RZ, 0x3c, !PT ;  /* 0x8000000021215812 */ /* 0x000fc400078e3cff */
[----:B------:R-:W4:Y:S01]  /*37b0*/  LDS R15, [R53+0x2c00] ;  /* 0x002c0000350f7984 */ /* 0x000f220000000800 */
[----:B------:R-:W-:Y:S02]  /*37c0*/  ISETP.GT.U32.AND.EX P0, PT, R8, RZ, PT, P0 ;  /* 0x000000ff0800720c */ /* 0x000fe40003f04100 */
[----:B------:R-:W-:Y:S01]  /*37d0*/  ISETP.GT.U32.AND.EX P4, PT, R6, RZ, PT, P4 ;  /* 0x000000ff0600720c */ /* 0x000fe20003f84140 */
[----:B------:R-:W-:Y:S01]  /*37e0*/  @P1 STG.E desc[UR8][R2.64+0x1400], R17 ;  /* 0x0014001102001986 */ /* 0x000fe2000c101908 */
[----:B------:R-:W-:Y:S02]  /*37f0*/  LOP3.LUT R6, R0, 0xc00, RZ, 0xfc, !PT ;  /* 0x00000c0000067812 */ /* 0x000fe400078efcff */
[----:B---3--:R-:W-:Y:S01]  /*3800*/  @P2 LOP3.LUT R19, R30, 0x80000000, RZ, 0x3c, !PT ;  /* 0x800000001e132812 */ /* 0x008fe200078e3cff */
[----:B------:R-:W-:Y:S01]  /*3810*/  @P1 STG.E desc[UR8][R4.64+0x1400], R21 ;  /* 0x0014001504001986 */ /* 0x000fe2000c101908 */
[----:B------:R-:W-:Y:S01]  /*3820*/  ISETP.LT.U32.AND P1, PT, R6, UR6, PT ;  /* 0x0000000606007c0c */ /* 0x000fe2000bf21070 */
[----:B------:R-:W-:Y:S01]  /*3830*/  VIADD R6, R0, 0xd00 ;  /* 0x00000d0000067836 */ /* 0x000fe20000000000 */
[----:B------:R-:W-:Y:S01]  /*3840*/  @P3 LOP3.LUT R25, R32, 0x80000000, RZ, 0x3c, !PT ;  /* 0x8000000020193812 */ /* 0x000fe200078e3cff */
[----:B------:R-:W-:Y:S01]  /*3850*/  @P6 STG.E desc[UR8][R2.64+0x1800], R29 ;  /* 0x0018001d02006986 */ /* 0x000fe2000c101908 */
[----:B------:R-:W-:-:S03]  /*3860*/  ISETP.GT.U32.AND.EX P1, PT, R8, RZ, PT, P1 ;  /* 0x000000ff0800720c */ /* 0x000fc60003f24110 */
[----:B------:R-:W-:Y:S01]  /*3870*/  @P6 STG.E desc[UR8][R4.64+0x1800], R7 ;  /* 0x0018000704006986 */ /* 0x000fe2000c101908 */
[----:B------:R-:W-:Y:S01]  /*3880*/  ISETP.LT.U32.AND P6, PT, R6, UR6, PT ;  /* 0x0000000606007c0c */ /* 0x000fe2000bfc1070 */
[----:B------:R-:W-:Y:S01]  /*3890*/  VIADD R6, R0, 0xe00 ;  /* 0x00000e0000067836 */ /* 0x000fe20000000000 */
[----:B------:R-:W-:Y:S01]  /*38a0*/  @P4 LOP3.LUT R31, R31, 0x80000000, RZ, 0x3c, !PT ;  /* 0x800000001f1f4812 */ /* 0x000fe200078e3cff */
[----:B------:R-:W3:Y:S01]  /*38b0*/  LDS R7, [R53+0x3000] ;  /* 0x0030000035077984 */ /* 0x000ee20000000800 */
[----:B------:R-:W-:-:S03]  /*38c0*/  ISETP.GT.U32.AND.EX P6, PT, R10, RZ, PT, P6 ;  /* 0x000000ff0a00720c */ /* 0x000fc60003fc4160 */
[----:B------:R-:W-:Y:S02]  /*38d0*/  @P2 STG.E desc[UR8][R2.64+0x1c00], R19 ;  /* 0x001c001302002986 */ /* 0x000fe4000c101908 */
[----:B------:R-:W-:Y:S02]  /*38e0*/  @P1 LOP3.LUT R35, R35, 0x80000000, RZ, 0x3c, !PT ;  /* 0x8000000023231812 */ /* 0x000fe400078e3cff */
[----:B------:R-:W3:Y:S04]  /*38f0*/  LDS R17, [R53+0x3400] ;  /* 0x0034000035117984 */ /* 0x000ee80000000800 */
[----:B------:R-:W-:Y:S01]  /*3900*/  @P2 STG.E desc[UR8][R4.64+0x1c00], R23 ;  /* 0x001c001704002986 */ /* 0x000fe2000c101908 */
[----:B------:R-:W-:Y:S01]  /*3910*/  ISETP.LT.U32.AND P2, PT, R6, UR6, PT ;  /* 0x0000000606007c0c */ /* 0x000fe2000bf41070 */
[----:B------:R-:W-:-:S02]  /*3920*/  VIADD R6, R0, 0xf00 ;  /* 0x00000f0000067836 */ /* 0x000fc40000000000 */
[----:B------:R-:W-:Y:S01]  /*3930*/  @P4 STG.E desc[UR8][R2.64+0x2000], R31 ;  /* 0x0020001f02004986 */ /* 0x000fe2000c101908 */
[----:B------:R-:W-:-:S03]  /*3940*/  ISETP.GT.U32.AND.EX P2, PT, R12, RZ, PT, P2 ;  /* 0x000000ff0c00720c */ /* 0x000fc60003f44120 */
[----:B------:R-:W3:Y:S04]  /*3950*/  LDS R19, [R53+0x3800] ;  /* 0x0038000035137984 */ /* 0x000ee80000000800 */
[----:B0-----:R-:W-:Y:S01]  /*3960*/  @P4 STG.E desc[UR8][R4.64+0x2000], R9 ;  /* 0x0020000904004986 */ /* 0x001fe2000c101908 */
[----:B------:R-:W-:Y:S02]  /*3970*/  ISETP.LT.U32.AND P4, PT, R6, UR6, PT ;  /* 0x0000000606007c0c */ /* 0x000fe4000bf81070 */
[----:B------:R-:W-:Y:S01]  /*3980*/  LOP3.LUT R6, R0, 0x1000, RZ, 0xfc, !PT ;  /* 0x0000100000067812 */ /* 0x000fe200078efcff */
[----:B------:R-:W0:Y:S02]  /*3990*/  LDS R9, [R53+0x3c00] ;  /* 0x003c000035097984 */ /* 0x000e240000000800 */
[----:B------:R-:W-:-:S02]  /*39a0*/  @P2 LOP3.LUT R37, R37, 0x80000000, RZ, 0x3c, !PT ;  /* 0x8000000025252812 */ /* 0x000fc400078e3cff */
[----:B------:R-:W0:Y:S04]  /*39b0*/  LDS R21, [R53+0x4000] ;  /* 0x0040000035157984 */ /* 0x000e280000000800 */
[----:B------:R-:W0:Y:S04]  /*39c0*/  LDS R23, [R53+0x4400] ;  /* 0x0044000035177984 */ /* 0x000e280000000800 */
[----:B------:R-:W-:Y:S04]  /*39d0*/  @P3 STG.E desc[UR8][R2.64+0x2400], R25 ;  /* 0x0024001902003986 */ /* 0x000fe8000c101908 */
[----:B--2---:R2:W-:Y:S01]  /*39e0*/  @P3 STG.E desc[UR8][R4.64+0x2400], R13 ;  /* 0x0024000d04003986 */ /* 0x0045e2000c101908 */
[----:B------:R-:W-:Y:S01]  /*39f0*/  ISETP.LT.U32.AND P3, PT, R6, UR6, PT ;  /* 0x0000000606007c0c */ /* 0x000fe2000bf61070 */
[----:B------:R-:W-:-:S02]  /*3a00*/  VIADD R6, R0, 0x1100 ;  /* 0x0000110000067836 */ /* 0x000fc40000000000 */
[----:B------:R-:W-:Y:S01]  /*3a10*/  @P5 STG.E desc[UR8][R2.64+0x2800], R33 ;  /* 0x0028002102005986 */ /* 0x000fe2000c101908 */
[----:B------:R-:W-:Y:S01]  /*3a20*/  VIADD R0, R0, 0x1200 ;  /* 0x0000120000007836 */ /* 0x000fe20000000000 */
[----:B------:R-:W-:Y:S02]  /*3a30*/  ISETP.GT.U32.AND.EX P3, PT, R8, RZ, PT, P3 ;  /* 0x000000ff0800720c */ /* 0x000fe40003f64130 */
[----:B-1----:R1:W-:Y:S01]  /*3a40*/  @P5 STG.E desc[UR8][R4.64+0x2800], R11 ;  /* 0x0028000b04005986 */ /* 0x0023e2000c101908 */
[----:B------:R-:W-:Y:S01]  /*3a50*/  ISETP.LT.U32.AND P5, PT, R6, UR6, PT ;  /* 0x0000000606007c0c */ /* 0x000fe2000bfa1070 */
[----:B------:R-:W-:Y:S01]  /*3a60*/  IMAD.U32 R6, RZ, RZ, UR7 ;  /* 0x00000007ff067e24 */ /* 0x000fe2000f8e00ff */
[----:B--2---:R-:W-:-:S04]  /*3a70*/  @P0 LOP3.LUT R13, R34, 0x80000000, RZ, 0x3c, !PT ;  /* 0x80000000220d0812 */ /* 0x004fc800078e3cff */
[----:B------:R-:W-:Y:S01]  /*3a80*/  ISETP.GT.U32.AND.EX P4, PT, R6, RZ, PT, P4 ;  /* 0x000000ff0600720c */ /* 0x000fe20003f84140 */
[----:B------:R2:W-:Y:S03]  /*3a90*/  @P0 STG.E desc[UR8][R2.64+0x2c00], R13 ;  /* 0x002c000d02000986 */ /* 0x0005e6000c101908 */
[----:B------:R-:W-:Y:S01]  /*3aa0*/  @P3 LOP3.LUT R39, R39, 0x80000000, RZ, 0x3c, !PT ;  /* 0x8000000027273812 */ /* 0x000fe200078e3cff */
[----:B----4-:R4:W-:Y:S01]  /*3ab0*/  @P0 STG.E desc[UR8][R4.64+0x2c00], R15 ;  /* 0x002c000f04000986 */ /* 0x0109e2000c101908 */
[----:B------:R-:W-:Y:S01]  /*3ac0*/  ISETP.LT.U32.AND P0, PT, R0, UR6, PT ;  /* 0x0000000600007c0c */ /* 0x000fe2000bf01070 */
[----:B------:R-:W-:Y:S01]  /*3ad0*/  IMAD.U32 R0, RZ, RZ, UR7 ;  /* 0x00000007ff007e24 */ /* 0x000fe2000f8e00ff */
[----:B-1----:R-:W-:Y:S01]  /*3ae0*/  @P6 LOP3.LUT R11, R36, 0x80000000, RZ, 0x3c, !PT ;  /* 0x80000000240b6812 */ /* 0x002fe200078e3cff */
[----:B------:R1:W-:Y:S01]  /*3af0*/  @P1 STG.E desc[UR8][R2.64+0x3000], R35 ;  /* 0x0030002302001986 */ /* 0x0003e2000c101908 */
[----:B------:R-:W-:-:S02]  /*3b00*/  ISETP.GT.U32.AND.EX P0, PT, R6, RZ, PT, P0 ;  /* 0x000000ff0600720c */ /* 0x000fc40003f04100 */
[----:B------:R-:W-:Y:S01]  /*3b10*/  ISETP.GT.U32.AND.EX P5, PT, R0, RZ, PT, P5 ;  /* 0x000000ff0000720c */ /* 0x000fe20003fa4150 */
[----:B---3--:R1:W-:Y:S01]  /*3b20*/  @P1 STG.E desc[UR8][R4.64+0x3000], R7 ;  /* 0x0030000704001986 */ /* 0x0083e2000c101908 */
[----:B--2---:R-:W-:-:S03]  /*3b30*/  @P4 LOP3.LUT R13, R38, 0x80000000, RZ, 0x3c, !PT ;  /* 0x80000000260d4812 */ /* 0x004fc600078e3cff */
[----:B------:R1:W-:Y:S04]  /*3b40*/  @P6 STG.E desc[UR8][R2.64+0x3400], R11 ;  /* 0x0034000b02006986 */ /* 0x0003e8000c101908 */
[----:B------:R1:W-:Y:S04]  /*3b50*/  @P6 STG.E desc[UR8][R4.64+0x3400], R17 ;  /* 0x0034001104006986 */ /* 0x0003e8000c101908 */
[----:B------:R1:W-:Y:S01]  /*3b60*/  @P2 STG.E desc[UR8][R2.64+0x3800], R37 ;  /* 0x0038002502002986 */ /* 0x0003e2000c101908 */
[----:B----4-:R-:W-:-:S03]  /*3b70*/  @P5 LOP3.LUT R15, R40, 0x80000000, RZ, 0x3c, !PT ;  /* 0x80000000280f5812 */ /* 0x010fc600078e3cff */
[----:B------:R1:W-:Y:S04]  /*3b80*/  @P2 STG.E desc[UR8][R4.64+0x3800], R19 ;  /* 0x0038001304002986 */ /* 0x0003e8000c101908 */
[----:B------:R1:W-:Y:S04]  /*3b90*/  @P4 STG.E desc[UR8][R2.64+0x3c00], R13 ;  /* 0x003c000d02004986 */ /* 0x0003e8000c101908 */
[----:B0-----:R1:W-:Y:S04]  /*3ba0*/  @P4 STG.E desc[UR8][R4.64+0x3c00], R9 ;  /* 0x003c000904004986 */ /* 0x0013e8000c101908 */
[----:B------:R1:W-:Y:S04]  /*3bb0*/  @P3 STG.E desc[UR8][R2.64+0x4000], R39 ;  /* 0x0040002702003986 */ /* 0x0003e8000c101908 */
[----:B------:R1:W-:Y:S04]  /*3bc0*/  @P3 STG.E desc[UR8][R4.64+0x4000], R21 ;  /* 0x0040001504003986 */ /* 0x0003e8000c101908 */
[----:B------:R1:W-:Y:S04]  /*3bd0*/  @P5 STG.E desc[UR8][R2.64+0x4400], R15 ;  /* 0x0044000f02005986 */ /* 0x0003e8000c101908 */
[----:B------:R1:W-:Y:S01]  /*3be0*/  @P5 STG.E desc[UR8][R4.64+0x4400], R23 ;  /* 0x0044001704005986 */ /* 0x0003e2000c101908 */
[----:B------:R-:W-:Y:S05]  /*3bf0*/  @!P0 EXIT ;  /* 0x000000000000894d */ /* 0x000fea0003800000 */
[----:B------:R-:W0:Y:S01]  /*3c00*/  LDS R53, [R53+0x4800] ;  /* 0x0048000035357984 */ /* 0x000e220000000800 */
[----:B------:R-:W-:-:S05]  /*3c10*/  LOP3.LUT R41, R41, 0x80000000, RZ, 0x3c, !PT ;  /* 0x8000000029297812 */ /* 0x000fca00078e3cff */
[----:B------:R-:W-:Y:S04]  /*3c20*/  STG.E desc[UR8][R2.64+0x4800], R41 ;  /* 0x0048002902007986 */ /* 0x000fe8000c101908 */
[----:B0-----:R-:W-:Y:S01]  /*3c30*/  STG.E desc[UR8][R4.64+0x4800], R53 ;  /* 0x0048003504007986 */ /* 0x001fe2000c101908 */
[----:B------:R-:W-:Y:S05]  /*3c40*/  EXIT ;  /* 0x000000000000794d */ /* 0x000fea0003800000 */
.L_x_223:
        /* <DEDUP_REMOVED lines=11> */
.L_x_693:


//--------------------- .text._ZN3cub18CUB_300001_SM_10006detail10radix_sort29DeviceRadixSortOnesweepKernelINS1_5radix10policy_hubIiN4cuda3std3__45tupleIJfffEEEyE10Policy1000ELNS0_9SortOrderE0EiSA_yiiNS1_21identity_decomposer_tEEEvPT5_SG_PT3_PKSH_PT1_PKSL_PT2_PKSP_T4_iiT6_ --------------------------
	.section	.text._ZN3cub18CUB_300001_SM_10006detail10radix_sort29DeviceRadixSortOnesweepKernelINS1_5radix10policy_hubIiN4cuda3std3__45tupleIJfffEEEyE10Policy1000ELNS0_9SortOrderE0EiSA_yiiNS1_21identity_decomposer_tEEEvPT5_SG_PT3_PKSH_PT1_PKSL_PT2_PKSP_T4_iiT6_,"ax",@progbits
	.align	128
        .global         _ZN3cub18CUB_300001_SM_10006detail10radix_sort29DeviceRadixSortOnesweepKernelINS1_5radix10policy_hubIiN4cuda3std3__45tupleIJfffEEEyE10Policy1000ELNS0_9SortOrderE0EiSA_yiiNS1_21identity_decomposer_tEEEvPT5_SG_PT3_PKSH_PT1_PKSL_PT2_PKSP_T4_iiT6_
        .type           _ZN3cub18CUB_300001_SM_10006detail10radix_sort29DeviceRadixSortOnesweepKernelINS1_5radix10policy_hubIiN4cuda3std3__45tupleIJfffEEEyE10Policy1000ELNS0_9SortOrderE0EiSA_yiiNS1_21identity_decomposer_tEEEvPT5_SG_PT3_PKSH_PT1_PKSL_PT2_PKSP_T4_iiT6_,@function
        .size           _ZN3cub18CUB_300001_SM_10006detail10radix_sort29DeviceRadixSortOnesweepKernelINS1_5radix10policy_hubIiN4cuda3std3__45tupleIJfffEEEyE10Policy1000ELNS0_9SortOrderE0EiSA_yiiNS1_21identity_decomposer_tEEEvPT5_SG_PT3_PKSH_PT1_PKSL_PT2_PKSP_T4_iiT6_,(.L_x_694 - _ZN3cub18CUB_300001_SM_10006detail10radix_sort29DeviceRadixSortOnesweepKernelINS1_5radix10policy_hubIiN4cuda3std3__45tupleIJfffEEEyE10Policy1000ELNS0_9SortOrderE0EiSA_yiiNS1_21identity_decomposer_tEEEvPT5_SG_PT3_PKSH_PT1_PKSL_PT2_PKSP_T4_iiT6_)
        .other          _ZN3cub18CUB_300001_SM_10006detail10radix_sort29DeviceRadixSortOnesweepKernelINS1_5radix10policy_hubIiN4cuda3std3__45tupleIJfffEEEyE10Policy1000ELNS0_9SortOrderE0EiSA_yiiNS1_21identity_decomposer_tEEEvPT5_SG_PT3_PKSH_PT1_PKSL_PT2_PKSP_T4_iiT6_,@"STO_CUDA_ENTRY STV_DEFAULT"
_ZN3cub18CUB_300001_SM_10006detail10radix_sort29DeviceRadixSortOnesweepKernelINS1_5radix10policy_hubIiN4cuda3std3__45tupleIJfffEEEyE10Policy1000ELNS0_9SortOrderE0EiSA_yiiNS1_21identity_decomposer_tEEEvPT5_SG_PT3_PKSH_PT1_PKSL_PT2_PKSP_T4_iiT6_:
.text._ZN3cub18CUB_300001_SM_10006detail10radix_sort29DeviceRadixSortOnesweepKernelINS1_5radix10policy_hubIiN4cuda3std3__45tupleIJfffEEEyE10Policy1000ELNS0_9SortOrderE0EiSA_yiiNS1_21identity_decomposer_tEEEvPT5_SG_PT3_PKSH_PT1_PKSL_PT2_PKSP_T4_iiT6_:
        /* <DEDUP_REMOVED lines=16> */
.L_x_225:
[----:B------:R-:W-:Y:S05]  /*0100*/  BSYNC.RECONVERGENT B0 ;  /* 0x0000000000007941 */ /* 0x000fea0003800200 */
.L_x_224:
[----:B------:R-:W-:Y:S01]  /*0110*/  BAR.SYNC.DEFER_BLOCKING 0x0 ;  /* 0x0000000000007b1d */ /* 0x000fe20000010000 */
[----:B------:R-:W-:-:S05]  /*0120*/  SHF.R.U32.HI R6, RZ, 0x5, R3 ;  /* 0x00000005ff067819 */ /* 0x000fca0000011603 */
        /* <DEDUP_REMOVED lines=9> */
[C---:B------:R-:W-:Y:S02]  /*01c0*/  LOP3.LUT R13, R3.reuse, 0x1f, RZ, 0xc0, !PT ;  /* 0x0000001f030d7812 */ /* 0x040fe400078ec0ff */
[----:B0-----:R-:W-:-:S05]  /*01d0*/  LOP3.LUT R4, R3, 0x3e0, RZ, 0xc0, !PT ;  /* 0x000003e003047812 */ /* 0x001fca00078ec0ff */
        /* <DEDUP_REMOVED lines=15> */
.L_x_226:
[----:B------:R-:W1:Y:S01]  /*02d0*/  LDCU.64 UR8, c[0x0][0x3a8] ;  /* 0x00007500ff0877ac */ /* 0x000e620008000a00 */
[C---:B------:R-:W-:Y:S01]  /*02e0*/  LOP3.LUT R13, R3.reuse, 0x1f, RZ, 0xc0, !PT ;  /* 0x0000001f030d7812 */ /* 0x040fe200078ec0ff */
[----:B------:R-:W-:Y:S01]  /*02f0*/  IMAD.MOV.U32 R32, RZ, RZ, 0x7fffffff ;  /* 0x7fffffffff207424 */ /* 0x000fe200078e00ff */
[----:B0-----:R-:W-:Y:S01]  /*0300*/  LOP3.LUT R4, R3, 0x3e0, RZ, 0xc0, !PT ;  /* 0x000003e003047812 */ /* 0x001fe200078ec0ff */
[----:B------:R-:W-:Y:S01]  /*0310*/  IMAD.MOV.U32 R33, RZ, RZ, 0x7fffffff ;  /* 0x7fffffffff217424 */ /* 0x000fe200078e00ff */
[----:B------:R-:W-:-:S03]  /*0320*/  IADD3 R8, PT, PT, -R0, UR4, RZ ;  /* 0x0000000400087c10 */ /* 0x000fc6000fffe1ff */
[----:B------:R-:W-:-:S04]  /*0330*/  IMAD R13, R4, 0x9, R13 ;  /* 0x00000009040d7824 */ /* 0x000fc800078e020d */
[C---:B------:R-:W-:Y:S01]  /*0340*/  VIADD R5, R13.reuse, 0x20 ;  /* 0x000000200d057836 */ /* 0x040fe20000000000 */
[----:B------:R-:W-:Y:S01]  /*0350*/  IADD3 R41, P3, PT, R0, R13, RZ ;  /* 0x0000000d00297210 */ /* 0x000fe20007f7e0ff */
[C---:B------:R-:W-:Y:S01]  /*0360*/  VIADD R7, R13.reuse, 0x40 ;  /* 0x000000400d077836 */ /* 0x040fe20000000000 */
[CC--:B------:R-:W-:Y:S01]  /*0370*/  ISETP.GE.AND P6, PT, R13.reuse, R8.reuse, PT ;  /* 0x000000080d00720c */ /* 0x0c0fe20003fc6270 */
[----:B------:R-:W-:Y:S01]  /*0380*/  VIADD R15, R13, 0x60 ;  /* 0x000000600d0f7836 */ /* 0x000fe20000000000 */
[-C--:B------:R-:W-:Y:S01]  /*0390*/  ISETP.GE.AND P1, PT, R5, R8.reuse, PT ;  /* 0x000000080500720c */ /* 0x080fe20003f26270 */
[----:B------:R-:W-:Y:S01]  /*03a0*/  VIADD R5, R13, 0x80 ;  /* 0x000000800d057836 */ /* 0x000fe20000000000 */
[-C--:B------:R-:W-:Y:S01]  /*03b0*/  ISETP.GE.AND P0, PT, R7, R8.reuse, PT ;  /* 0x000000080700720c */ /* 0x080fe20003f06270 */
[----:B------:R-:W-:Y:S01]  /*03c0*/  IMAD.X R42, RZ, RZ, R42, P3 ;  /* 0x000000ffff2a7224 */ /* 0x000fe200018e062a */
[-C--:B------:R-:W-:Y:S01]  /*03d0*/  ISETP.GE.AND P2, PT, R15, R8.reuse, PT ;  /* 0x000000080f00720c */ /* 0x080fe20003f46270 */
[----:B------:R-:W-:Y:S01]  /*03e0*/  VIADD R7, R13, 0xa0 ;  /* 0x000000a00d077836 */ /* 0x000fe20000000000 */
[----:B-1----:R-:W-:Y:S01]  /*03f0*/  LEA R4, P5, R41, UR8, 0x2 ;  /* 0x0000000829047c11 */ /* 0x002fe2000f8a10ff */
[----:B------:R-:W-:Y:S01]  /*0400*/  VIADD R15, R13, 0xc0 ;  /* 0x000000c00d0f7836 */ /* 0x000fe20000000000 */
[----:B------:R-:W-:-:S02]  /*0410*/  ISETP.GE.AND P3, PT, R5, R8, PT ;  /* 0x000000080500720c */ /* 0x000fc40003f66270 */
[----:B------:R-:W-:Y:S02]  /*0420*/  LEA.HI.X R5, R41, UR9, R42, 0x2, P5 ;  /* 0x0000000929057c11 */ /* 0x000fe4000a8f142a */
[-C--:B------:R-:W-:Y:S01]  /*0430*/  ISETP.GE.AND P4, PT, R7, R8.reuse, PT ;  /* 0x000000080700720c */ /* 0x080fe20003f86270 */
[----:B------:R-:W-:Y:S01]  /*0440*/  VIADD R7, R13, 0xe0 ;  /* 0x000000e00d077836 */ /* 0x000fe20000000000 */
[-C--:B------:R-:W-:Y:S01]  /*0450*/  ISETP.GE.AND P5, PT, R15, R8.reuse, PT ;  /* 0x000000080f00720c */ /* 0x080fe20003fa6270 */
[----:B------:R-:W-:Y:S01]  /*0460*/  VIADD R15, R13, 0x100 ;  /* 0x000001000d0f7836 */ /* 0x000fe20000000000 */
[----:B------:R1:W5:Y:S02]  /*0470*/  @!P6 LDG.E R32, desc[UR6][R4.64] ;  /* 0x000000060420e981 */ /* 0x000364000c1e1900 */
[-C--:B------:R-:W-:Y:S02]  /*0480*/  ISETP.GE.AND P6, PT, R7, R8.reuse, PT ;  /* 0x000000080700720c */ /* 0x080fe40003fc6270 */
[----:B------:R1:W5:Y:S01]  /*0490*/  @!P1 LDG.E R33, desc[UR6][R4.64+0x80] ;  /* 0x0000800604219981 */ /* 0x000362000c1e1900 */
[----:B------:R-:W-:Y:S01]  /*04a0*/  ISETP.GE.AND P1, PT, R15, R8, PT ;  /* 0x000000080f00720c */ /* 0x000fe20003f26270 */
[----:B------:R-:W-:-:S02]  /*04b0*/  IMAD.MOV.U32 R34, RZ, RZ, 0x7fffffff ;  /* 0x7fffffffff227424 */ /* 0x000fc400078e00ff */
[----:B------:R-:W-:Y:S02]  /*04c0*/  IMAD.MOV.U32 R35, RZ, RZ, 0x7fffffff ;  /* 0x7fffffffff237424 */ /* 0x000fe400078e00ff */
[----:B------:R-:W-:Y:S02]  /*04d0*/  IMAD.MOV.U32 R36, RZ, RZ, 0x7fffffff ;  /* 0x7fffffffff247424 */ /* 0x000fe400078e00ff */
[----:B------:R-:W-:Y:S01]  /*04e0*/  IMAD.MOV.U32 R37, RZ, RZ, 0x7fffffff ;  /* 0x7fffffffff257424 */ /* 0x000fe200078e00ff */
[----:B------:R1:W5:Y:S01]  /*04f0*/  @!P0 LDG.E R34, desc[UR6][R4.64+0x100] ;  /* 0x0001000604228981 */ /* 0x000362000c1e1900 */
        /* <DEDUP_REMOVED lines=9> */
.L_x_227:
[----:B01----:R-:W-:Y:S01]  /*0590*/  VIMNMX R4, PT, PT, R21, 0xe0, !PT ;  /* 0x000000e015047848 */ /* 0x003fe20007fe0100 */
[----:B------:R-:W0:Y:S01]  /*05a0*/  LDCU UR4, c[0x0][0x3c8] ;  /* 0x00007900ff0477ac */ /* 0x000e220008000800 */
[----:B------:R-:W-:Y:S01]  /*05b0*/  BSSY.RECONVERGENT B0, `(.L_x_228) ;  /* 0x000002c000007945 */ /* 0x000fe20003800200 */
[----:B------:R-:W-:Y:S01]  /*05c0*/  IMAD.SHL.U32 R6, R6, 0x400, RZ ;  /* 0x0000040006067824 */ /* 0x000fe200078e00ff */
[--C-:B------:R-:W-:Y:S01]  /*05d0*/  IADD3 R4, PT, PT, R4, 0x1f, -R21.reuse ;  /* 0x0000001f04047810 */ /* 0x100fe20007ffe815 */
[----:B------:R-:W-:Y:S01]  /*05e0*/  UMOV UR5, 0xffffffff ;  /* 0xffffffff00057882 */ /* 0x000fe20000000000 */
[----:B-----5:R-:W-:Y:S02]  /*05f0*/  LOP3.LUT R8, R32, 0x80000000, RZ, 0x3c, !PT ;  /* 0x8000000020087812 */ /* 0x020fe400078e3cff */
[C---:B------:R-:W-:Y:S02]  /*0600*/  ISETP.GE.U32.AND P0, PT, R4.reuse, 0x1e0, PT ;  /* 0x000001e00400780c */ /* 0x040fe40003f06070 */
[----:B------:R-:W-:Y:S01]  /*0610*/  LEA.HI R5, R4, 0x1, RZ, 0x1b ;  /* 0x0000000104057811 */ /* 0x000fe200078fd8ff */
[----:B------:R-:W-:Y:S01]  /*0620*/  IMAD.MOV.U32 R4, RZ, RZ, R21 ;  /* 0x000000ffff047224 */ /* 0x000fe200078e0015 */
[----:B------:R-:W-:-:S02]  /*0630*/  LOP3.LUT R10, R33, 0x80000000, RZ, 0x3c, !PT ;  /* 0x80000000210a7812 */ /* 0x000fc400078e3cff */
[----:B------:R-:W-:Y:S02]  /*0640*/  LOP3.LUT R19, R5, 0xf, RZ, 0xc0, !PT ;  /* 0x0000000f05137812 */ /* 0x000fe400078ec0ff */
[----:B------:R-:W-:Y:S02]  /*0650*/  LOP3.LUT R12, R35, 0x80000000, RZ, 0x3c, !PT ;  /* 0x80000000230c7812 */ /* 0x000fe400078e3cff */
[----:B------:R-:W-:Y:S01]  /*0660*/  ISETP.NE.AND P1, PT, R19, RZ, PT ;  /* 0x000000ff1300720c */ /* 0x000fe20003f25270 */
[----:B0-----:R-:W-:Y:S01]  /*0670*/  USHF.L.U32 UR4, UR5, UR4, URZ ;  /* 0x0000000405047299 */ /* 0x001fe200080006ff */
[----:B------:R-:W-:Y:S02]  /*0680*/  LOP3.LUT R14, R36, 0x80000000, RZ, 0x3c, !PT ;  /* 0x80000000240e7812 */ /* 0x000fe400078e3cff */
[----:B------:R-:W-:Y:S02]  /*0690*/  LOP3.LUT R15, R37, 0x80000000, RZ, 0x3c, !PT ;  /* 0x80000000250f7812 */ /* 0x000fe400078e3cff */
[----:B------:R-:W-:-:S02]  /*06a0*/  LOP3.LUT R16, R38, 0x80000000, RZ, 0x3c, !PT ;  /* 0x8000000026107812 */ /* 0x000fc400078e3cff */
[----:B------:R-:W-:Y:S01]  /*06b0*/  LOP3.LUT R17, R39, 0x80000000, RZ, 0x3c, !PT ;  /* 0x8000000027117812 */ /* 0x000fe200078e3cff */
[----:B------:R-:W-:Y:S06]  /*06c0*/  @!P0 BRA `(.L_x_229) ;  /* 0x0000000000688947 */ /* 0x000fec0003800000 */
[----:B------:R-:W-:Y:S01]  /*06d0*/  IMAD R18, R21, 0x4, R6 ;  /* 0x0000000415127824 */ /* 0x000fe200078e0206 */
[----:B------:R-:W-:Y:S01]  /*06e0*/  LOP3.LUT R7, R5, 0xffffff0, RZ, 0xc0, !PT ;  /* 0x0ffffff005077812 */ /* 0x000fe200078ec0ff */
[----:B------:R-:W-:-:S03]  /*06f0*/  IMAD.MOV.U32 R4, RZ, RZ, R21 ;  /* 0x000000ffff047224 */ /* 0x000fc600078e0015 */
[----:B------:R-:W-:Y:S01]  /*0700*/  IADD3 R18, PT, PT, R18, 0x400, R9 ;  /* 0x0000040012127810 */ /* 0x000fe20007ffe009 */
[----:B------:R-:W-:-:S07]  /*0710*/  IMAD.MOV R7, RZ, RZ, -R7 ;  /* 0x000000ffff077224 */ /* 0x000fce00078e0a07 */
.L_x_230:
        /* <DEDUP_REMOVED lines=21> */
.L_x_229:
[----:B------:R-:W-:Y:S05]  /*0870*/  BSYNC.RECONVERGENT B0 ;  /* 0x0000000000007941 */ /* 0x000fea0003800200 */
.L_x_228:
[----:B------:R-:W-:Y:S01]  /*0880*/  BSSY.RECONVERGENT B0, `(.L_x_231) ;  /* 0x0000027000007945 */ /* 0x000fe20003800200 */
[----:B------:R-:W-:Y:S01]  /*0890*/  LOP3.LUT R18, R40, 0x80000000, RZ, 0x3c, !PT ;  /* 0x8000000028127812 */ /* 0x000fe200078e3cff */
[----:B------:R-:W-:Y:S02]  /*08a0*/  IMAD.IADD R7, R9, 0x1, R6 ;  /* 0x0000000109077824 */ /* 0x000fe400078e0206 */
        /* <DEDUP_REMOVED lines=16> */
.L_x_234:
[----:B------:R-:W-:Y:S05]  /*09b0*/  BSYNC.RECONVERGENT B1 ;  /* 0x0000000000017941 */ /* 0x000fea0003800200 */
.L_x_233:
        /* <DEDUP_REMOVED lines=14> */
.L_x_235:
[----:B------:R-:W-:Y:S01]  /*0aa0*/  VIADD R5, R5, 0x1 ;  /* 0x0000000105057836 */ /* 0x000fe20000000000 */
[----:B------:R0:W-:Y:S04]  /*0ab0*/  STS [R6], RZ ;  /* 0x000000ff06007388 */ /* 0x0001e80000000800 */
[----:B------:R-:W-:Y:S01]  /*0ac0*/  ISETP.NE.AND P0, PT, R5, RZ, PT ;  /* 0x000000ff0500720c */ /* 0x000fe20003f05270 */
[----:B0-----:R-:W-:-:S12]  /*0ad0*/  VIADD R6, R6, 0x80 ;  /* 0x0000008006067836 */ /* 0x001fd80000000000 */
[----:B------:R-:W-:Y:S05]  /*0ae0*/  @P0 BRA `(.L_x_235) ;  /* 0xfffffffc00ec0947 */ /* 0x000fea000383ffff */
.L_x_232:
[----:B------:R-:W-:Y:S05]  /*0af0*/  BSYNC.RECONVERGENT B0 ;  /* 0x0000000000007941 */ /* 0x000fea0003800200 */
.L_x_231:
[----:B------:R-:W2:Y:S01]  /*0b00*/  LDCU UR5, c[0x0][0x3c4] ;  /* 0x00007880ff0577ac */ /* 0x000ea20008000800 */
[----:B01----:R-:W-:Y:S01]  /*0b10*/  LOP3.LUT R19, R34, 0x80000000, RZ, 0x3c, !PT ;  /* 0x8000000022137812 */ /* 0x003fe200078e3cff */
[----:B------:R-:W0:Y:S01]  /*0b20*/  LDC.64 R4, c[0x0][0x380] ;  /* 0x0000e000ff047b82 */ /* 0x000e220000000a00 */
[----:B------:R-:W-:Y:S01]  /*0b30*/  ISETP.GT.U32.AND P1, PT, R3, 0xff, PT ;  /* 0x000000ff0300780c */ /* 0x000fe20003f24070 */
[----:B------:R-:W-:Y:S03]  /*0b40*/  BSSY.RECONVERGENT B0, `(.L_x_236) ;  /* 0x000004e000007945 */ /* 0x000fe60003800200 */
[----:B------:R-:W-:Y:S02]  /*0b50*/  P2R R44, PR, RZ, 0x2 ;  /* 0x00000002ff2c7803 */ /* 0x000fe40000000000 */
[----:B--2---:R-:W-:Y:S02]  /*0b60*/  SHF.R.U32.HI R22, RZ, UR5, R8 ;  /* 0x00000005ff167c19 */ /* 0x004fe40008011608 */
[----:B------:R-:W-:-:S02]  /*0b70*/  SHF.R.U32.HI R23, RZ, UR5, R10 ;  /* 0x00000005ff177c19 */ /* 0x000fc4000801160a */
[----:B------:R-:W-:Y:S02]  /*0b80*/  SHF.R.U32.HI R24, RZ, UR5, R19 ;  /* 0x00000005ff187c19 */ /* 0x000fe40008011613 */
[----:B------:R-:W-:Y:S02]  /*0b90*/  LOP3.LUT R22, R22, UR4, RZ, 0x30, !PT ;  /* 0x0000000416167c12 */ /* 0x000fe4000f8e30ff */
[----:B------:R-:W-:Y:S02]  /*0ba0*/  LOP3.LUT R23, R23, UR4, RZ, 0x30, !PT ;  /* 0x0000000417177c12 */ /* 0x000fe4000f8e30ff */
[----:B------:R-:W-:Y:S01]  /*0bb0*/  LOP3.LUT R24, R24, UR4, RZ, 0x30, !PT ;  /* 0x0000000418187c12 */ /* 0x000fe2000f8e30ff */
[--C-:B------:R-:W-:Y:S01]  /*0bc0*/  IMAD R6, R22, 0x4, R7.reuse ;  /* 0x0000000416067824 */ /* 0x100fe200078e0207 */
[----:B------:R-:W-:Y:S01]  /*0bd0*/  SHF.R.U32.HI R25, RZ, UR5, R12 ;  /* 0x00000005ff197c19 */ /* 0x000fe2000801160c */
[--C-:B------:R-:W-:Y:S01]  /*0be0*/  IMAD R20, R23, 0x4, R7.reuse ;  /* 0x0000000417147824 */ /* 0x100fe200078e0207 */
[----:B------:R-:W-:Y:S01]  /*0bf0*/  SHF.R.U32.HI R26, RZ, UR5, R14 ;  /* 0x00000005ff1a7c19 */ /* 0x000fe2000801160e */
[----:B------:R-:W-:Y:S01]  /*0c00*/  IMAD R29, R24, 0x4, R7 ;  /* 0x00000004181d7824 */ /* 0x000fe200078e0207 */
[----:B------:R-:W-:Y:S01]  /*0c10*/  SHF.R.U32.HI R27, RZ, UR5, R15 ;  /* 0x00000005ff1b7c19 */ /* 0x000fe2000801160f */
[----:B------:R-:W-:Y:S01]  /*0c20*/  NOP ;  /* 0x0000000000007918 */ /* 0x000fe20000000000 */
[----:B------:R-:W-:Y:S01]  /*0c30*/  SHF.R.U32.HI R28, RZ, UR5, R16 ;  /* 0x00000005ff1c7c19 */ /* 0x000fe20008011610 */
[----:B------:R1:W-:Y:S01]  /*0c40*/  ATOMS.POPC.INC.32 RZ, [R6+URZ] ;  /* 0x0000000006ff7f8c */ /* 0x0003e2000d8000ff */
[----:B------:R-:W-:-:S02]  /*0c50*/  LOP3.LUT R25, R25, UR4, RZ, 0x30, !PT ;  /* 0x0000000419197c12 */ /* 0x000fc4000f8e30ff */
[----:B------:R-:W-:Y:S01]  /*0c60*/  SHF.R.U32.HI R30, RZ, UR5, R17 ;  /* 0x00000005ff1e7c19 */ /* 0x000fe20008011611 */
[----:B------:R2:W-:Y:S01]  /*0c70*/  ATOMS.POPC.INC.32 RZ, [R20+URZ] ;  /* 0x0000000014ff7f8c */ /* 0x0005e2000d8000ff */
[----:B------:R-:W-:Y:S01]  /*0c80*/  LOP3.LUT R26, R26, UR4, RZ, 0x30, !PT ;  /* 0x000000041a1a7c12 */ /* 0x000fe2000f8e30ff */
[--C-:B------:R-:W-:Y:S01]  /*0c90*/  IMAD R43, R25, 0x4, R7.reuse ;  /* 0x00000004192b7824 */ /* 0x100fe200078e0207 */
[----:B------:R-:W-:Y:S01]  /*0ca0*/  LOP3.LUT R27, R27, UR4, RZ, 0x30, !PT ;  /* 0x000000041b1b7c12 */ /* 0x000fe2000f8e30ff */
[----:B------:R3:W-:Y:S01]  /*0cb0*/  ATOMS.POPC.INC.32 RZ, [R29+URZ] ;  /* 0x000000001dff7f8c */ /* 0x0007e2000d8000ff */
[----:B-1----:R-:W-:Y:S02]  /*0cc0*/  SHF.R.U32.HI R6, RZ, UR5, R18 ;  /* 0x00000005ff067c19 */ /* 0x002fe40008011612 */
[----:B------:R-:W-:Y:S01]  /*0cd0*/  LOP3.LUT R28, R28, UR4, RZ, 0x30, !PT ;  /* 0x000000041c1c7c12 */ /* 0x000fe2000f8e30ff */
[----:B------:R-:W-:Y:S01]  /*0ce0*/  IMAD R45, R27, 0x4, R7 ;  /* 0x000000041b2d7824 */ /* 0x000fe200078e0207 */
[----:B------:R1:W-:Y:S01]  /*0cf0*/  ATOMS.POPC.INC.32 RZ, [R43+URZ] ;  /* 0x000000002bff7f8c */ /* 0x0003e2000d8000ff */
[----:B--2---:R-:W-:Y:S01]  /*0d00*/  IMAD R20, R3, 0x4, R9 ;  /* 0x0000000403147824 */ /* 0x004fe200078e0209 */
[----:B---3--:R-:W-:Y:S01]  /*0d10*/  LOP3.LUT R29, R30, UR4, RZ, 0x30, !PT ;  /* 0x000000041e1d7c12 */ /* 0x008fe2000f8e30ff */
[--C-:B------:R-:W-:Y:S01]  /*0d20*/  IMAD R46, R28, 0x4, R7.reuse ;  /* 0x000000041c2e7824 */ /* 0x100fe200078e0207 */
[----:B------:R-:W-:Y:S01]  /*0d30*/  LOP3.LUT R30, R6, UR4, RZ, 0x30, !PT ;  /* 0x00000004061e7c12 */ /* 0x000fe2000f8e30ff */
[----:B------:R-:W-:-:S02]  /*0d40*/  IMAD R6, R26, 0x4, R7 ;  /* 0x000000041a067824 */ /* 0x000fc400078e0207 */
[--C-:B------:R-:W-:Y:S02]  /*0d50*/  IMAD R47, R29, 0x4, R7.reuse ;  /* 0x000000041d2f7824 */ /* 0x100fe400078e0207 */
[----:B------:R-:W-:Y:S01]  /*0d60*/  IMAD R7, R30, 0x4, R7 ;  /* 0x000000041e077824 */ /* 0x000fe200078e0207 */
[----:B------:R2:W-:Y:S01]  /*0d70*/  ATOMS.POPC.INC.32 RZ, [R6+URZ] ;  /* 0x0000000006ff7f8c */ /* 0x0005e2000d8000ff */
[----:B-1----:R-:W-:-:S03]  /*0d80*/  IMAD.MOV.U32 R43, RZ, RZ, RZ ;  /* 0x000000ffff2b7224 */ /* 0x002fc600078e00ff */
[----:B------:R2:W-:Y:S04]  /*0d90*/  ATOMS.POPC.INC.32 RZ, [R45+URZ] ;  /* 0x000000002dff7f8c */ /* 0x0005e8000d8000ff */
[----:B------:R2:W-:Y:S04]  /*0da0*/  ATOMS.POPC.INC.32 RZ, [R46+URZ] ;  /* 0x000000002eff7f8c */ /* 0x0005e8000d8000ff */
[----:B------:R2:W-:Y:S04]  /*0db0*/  ATOMS.POPC.INC.32 RZ, [R47+URZ] ;  /* 0x000000002fff7f8c */ /* 0x0005e8000d8000ff */
[----:B------:R2:W-:Y:S01]  /*0dc0*/  ATOMS.POPC.INC.32 RZ, [R7+URZ] ;  /* 0x0000000007ff7f8c */ /* 0x0005e2000d8000ff */
[----:B------:R-:W-:Y:S06]  /*0dd0*/  BAR.SYNC.DEFER_BLOCKING 0x0 ;  /* 0x0000000000007b1d */ /* 0x000fec0000010000 */
[----:B0-----:R-:W-:Y:S05]  /*0de0*/  @P1 BRA `(.L_x_237) ;  /* 0x00000000008c1947 */ /* 0x001fea0003800000 */
[----:B------:R-:W-:Y:S04]  /*0df0*/  LDS R50, [R20] ;  /* 0x0000000014327984 */ /* 0x000fe80000000800 */
[----:B------:R-:W0:Y:S04]  /*0e00*/  LDS R49, [R20+0x400] ;  /* 0x0004000014317984 */ /* 0x000e280000000800 */
[----:B------:R-:W1:Y:S04]  /*0e10*/  LDS R51, [R20+0x800] ;  /* 0x0008000014337984 */ /* 0x000e680000000800 */
[----:B------:R-:W3:Y:S04]  /*0e20*/  LDS R52, [R20+0xc00] ;  /* 0x000c000014347984 */ /* 0x000ee80000000800 */
[----:B------:R-:W4:Y:S04]  /*0e30*/  LDS R48, [R20+0x1000] ;  /* 0x0010000014307984 */ /* 0x000f280000000800 */
[----:B--2---:R-:W2:Y:S04]  /*0e40*/  LDS R6, [R20+0x1400] ;  /* 0x0014000014067984 */ /* 0x004ea80000000800 */
[----:B------:R-:W5:Y:S04]  /*0e50*/  LDS R7, [R20+0x1800] ;  /* 0x0018000014077984 */ /* 0x000f680000000800 */
[----:B------:R-:W5:Y:S04]  /*0e60*/  LDS R43, [R20+0x1c00] ;  /* 0x001c0000142b7984 */ /* 0x000f680000000800 */
[----:B------:R-:W5:Y:S04]  /*0e70*/  LDS R45, [R20+0x2000] ;  /* 0x00200000142d7984 */ /* 0x000f680000000800 */
[----:B------:R-:W5:Y:S04]  /*0e80*/  LDS R46, [R20+0x2400] ;  /* 0x00240000142e7984 */ /* 0x000f680000000800 */
[----:B------:R-:W5:Y:S01]  /*0e90*/  LDS R47, [R20+0x2800] ;  /* 0x00280000142f7984 */ /* 0x000f620000000800 */
[----:B0-----:R-:W-:-:S03]  /*0ea0*/  IMAD.IADD R49, R50, 0x1, R49 ;  /* 0x0000000132317824 */ /* 0x001fc600078e0231 */
[----:B------:R-:W-:Y:S01]  /*0eb0*/  STS [R20+0x400], R50 ;  /* 0x0004003214007388 */ /* 0x000fe20000000800 */
[----:B-1----:R-:W-:-:S03]  /*0ec0*/  IMAD.IADD R51, R49, 0x1, R51 ;  /* 0x0000000131337824 */ /* 0x002fc600078e0233 */
[----:B------:R-:W-:Y:S01]  /*0ed0*/  STS [R20+0x800], R49 ;  /* 0x0008003114007388 */ /* 0x000fe20000000800 */
[----:B---3--:R-:W-:-:S03]  /*0ee0*/  IMAD.IADD R53, R51, 0x1, R52 ;  /* 0x0000000133357824 */ /* 0x008fc600078e0234 */
[----:B------:R-:W-:Y:S01]  /*0ef0*/  STS [R20+0xc00], R51 ;  /* 0x000c003314007388 */ /* 0x000fe20000000800 */
[----:B----4-:R-:W-:-:S03]  /*0f00*/  IMAD.IADD R48, R53, 0x1, R48 ;  /* 0x0000000135307824 */ /* 0x010fc600078e0230 */
[----:B------:R-:W-:Y:S01]  /*0f10*/  STS [R20+0x1000], R53 ;  /* 0x0010003514007388 */ /* 0x000fe20000000800 */
[----:B--2---:R-:W-:-:S03]  /*0f20*/  IMAD.IADD R52, R48, 0x1, R6 ;  /* 0x0000000130347824 */ /* 0x004fc600078e0206 */
[----:B------:R-:W-:Y:S01]  /*0f30*/  STS [R20+0x1400], R48 ;  /* 0x0014003014007388 */ /* 0x000fe20000000800 */
[----:B-----5:R-:W-:-:S03]  /*0f40*/  IMAD.IADD R7, R52, 0x1, R7 ;  /* 0x0000000134077824 */ /* 0x020fc600078e0207 */
[----:B------:R-:W0:Y:S01]  /*0f50*/  LDS R6, [R20+0x2c00] ;  /* 0x002c000014067984 */ /* 0x000e220000000800 */
[----:B------:R-:W-:-:S03]  /*0f60*/  IMAD.IADD R43, R7, 0x1, R43 ;  /* 0x00000001072b7824 */ /* 0x000fc600078e022b */
[----:B------:R-:W-:Y:S01]  /*0f70*/  STS [R20+0x1800], R52 ;  /* 0x0018003414007388 */ /* 0x000fe20000000800 */
[----:B------:R-:W-:-:S03]  /*0f80*/  IMAD.IADD R45, R43, 0x1, R45 ;  /* 0x000000012b2d7824 */ /* 0x000fc600078e022d */
[----:B------:R-:W-:Y:S01]  /*0f90*/  STS [R20+0x1c00], R7 ;  /* 0x001c000714007388 */ /* 0x000fe20000000800 */
[----:B------:R-:W-:-:S03]  /*0fa0*/  IMAD.IADD R46, R45, 0x1, R46 ;  /* 0x000000012d2e7824 */ /* 0x000fc600078e022e */
[----:B------:R-:W-:Y:S01]  /*0fb0*/  STS [R20+0x2400], R45 ;  /* 0x0024002d14007388 */ /* 0x000fe20000000800 */
[----:B------:R-:W-:-:S03]  /*0fc0*/  IMAD.IADD R47, R46, 0x1, R47 ;  /* 0x000000012e2f7824 */ /* 0x000fc600078e022f */
[----:B------:R-:W-:Y:S04]  /*0fd0*/  STS [R20+0x2800], R46 ;  /* 0x0028002e14007388 */ /* 0x000fe80000000800 */
[----:B------:R-:W-:Y:S04]  /*0fe0*/  STS [R20], RZ ;  /* 0x000000ff14007388 */ /* 0x000fe80000000800 */
[----:B------:R-:W-:Y:S04]  /*0ff0*/  STS [R20+0x2c00], R47 ;  /* 0x002c002f14007388 */ /* 0x000fe80000000800 */
[----:B------:R0:W-:Y:S02]  /*1000*/  STS [R20+0x2000], R43 ;  /* 0x0020002b14007388 */ /* 0x0001e40000000800 */
[----:B0-----:R-:W-:-:S07]  /*1010*/  IMAD.IADD R43, R47, 0x1, R6 ;  /* 0x000000012f2b7824 */ /* 0x001fce00078e0206 */
.L_x_237:
[----:B------:R-:W-:Y:S05]  /*1020*/  BSYNC.RECONVERGENT B0 ;  /* 0x0000000000007941 */ /* 0x000fea0003800200 */
.L_x_236:
[----:B------:R-:W-:Y:S01]  /*1030*/  ISETP.NE.AND P0, PT, R43, 0xd80, PT ;  /* 0x00000d802b00780c */ /* 0x000fe20003f05270 */
[----:B--2---:R-:W-:Y:S01]  /*1040*/  IMAD R45, R11, 0x100, R3 ;  /* 0x000001000b2d7824 */ /* 0x004fe200078e0203 */
[----:B------:R-:W0:Y:S01]  /*1050*/  LDC.64 R6, c[0x0][0x3b8] ;  /* 0x0000ee00ff067b82 */ /* 0x000e220000000a00 */
[----:B------:R-:W-:Y:S01]  /*1060*/  IMAD R47, R42, 0xc, RZ ;  /* 0x0000000c2a2f7824 */ /* 0x000fe200078e02ff */
[----:B------:R-:W-:Y:S01]  /*1070*/  ISETP.LT.U32.AND P0, PT, R3, 0x100, !P0 ;  /* 0x000001000300780c */ /* 0x000fe20004701070 */
[----:B------:R-:W-:Y:S01]  /*1080*/  IMAD.WIDE R4, R45, 0x4, R4 ;  /* 0x000000042d047825 */ /* 0x000fe200078e0204 */
[----:B------:R-:W-:-:S05]  /*1090*/  @!P1 LOP3.LUT R45, R43, 0x40000000, RZ, 0xfc, !PT ;  /* 0x400000002b2d9812 */ /* 0x000fca00078efcff */
[----:B------:R1:W-:Y:S01]  /*10a0*/  @!P1 STG.E.STRONG.SYS desc[UR6][R4.64], R45 ;  /* 0x0000002d04009986 */ /* 0x0003e2000c115906 */
[----:B0-----:R-:W-:-:S04]  /*10b0*/  IMAD.WIDE.U32 R6, R41, 0xc, R6 ;  /* 0x0000000c29067825 */ /* 0x001fc800078e0006 */
[----:B------:R-:W-:Y:S01]  /*10c0*/  IMAD.IADD R7, R7, 0x1, R47 ;  /* 0x0000000107077824 */ /* 0x000fe200078e022f */
[----:B------:R-:W-:Y:S06]  /*10d0*/  BAR.RED.OR.DEFER_BLOCKING 0x0, P0 ;  /* 0x0000000000007b1d */ /* 0x000fec0000014800 */
[----:B------:R-:W0:Y:S02]  /*10e0*/  B2R.RESULT RZ, P0 ;  /* 0x0000000000ff731c */ /* 0x000e240000004000 */
[----:B01----:R-:W-:Y:S05]  /*10f0*/  @!P0 BRA `(.L_x_238) ;  /* 0x0000001000a08947 */ /* 0x003fea0003800000 */
[----:B------:R-:W0:Y:S01]  /*1100*/  LDC.64 R14, c[0x0][0x390] ;  /* 0x0000e400ff0e7b82 */ /* 0x000e220000000a00 */
[C---:B------:R-:W-:Y:S01]  /*1110*/  ISETP.GT.U32.AND P0, PT, R3.reuse, R22, PT ;  /* 0x000000160300720c */ /* 0x040fe20003f04070 */
[----:B------:R-:W-:Y:S01]  /*1120*/  BSSY B1, `(.L_x_239) ;  /* 0x000002f000017945 */ /* 0x000fe20003800000 */
[----:B------:R-:W-:Y:S02]  /*1130*/  IMAD R10, R3, 0x8, R9 ;  /* 0x00000008030a7824 */ /* 0x000fe400078e0209 */
[----:B------:R-:W-:-:S03]  /*1140*/  SEL R8, RZ, 0xd80, !P0 ;  /* 0x00000d80ff087807 */ /* 0x000fc60004000000 */
[----:B------:R-:W1:Y:S01]  /*1150*/  LDC.64 R16, c[0x0][0x398] ;  /* 0x0000e600ff107b82 */ /* 0x000e620000000a00 */
[----:B0-----:R-:W-:Y:S01]  /*1160*/  IMAD.WIDE.U32 R14, R3, 0x8, R14 ;  /* 0x00000008030e7825 */ /* 0x001fe200078e000e */
[----:B------:R-:W-:Y:S06]  /*1170*/  @P1 BRA `(.L_x_240) ;  /* 0x0000000000a41947 */ /* 0x000fec0003800000 */
[----:B-1----:R-:W-:-:S06]  /*1180*/  IMAD.WIDE.U32 R16, R3, 0x8, R16 ;  /* 0x0000000803107825 */ /* 0x002fcc00078e0010 */
[----:B------:R-:W2:Y:S01]  /*1190*/  LDG.E.64 R16, desc[UR6][R16.64] ;  /* 0x0000000610107981 */ /* 0x000ea2000c1e1b00 */
[----:B------:R-:W-:Y:S01]  /*11a0*/  IMAD.MOV.U32 R12, RZ, RZ, R43 ;  /* 0x000000ffff0c7224 */ /* 0x000fe200078e002b */
[----:B--2---:R-:W-:-:S04]  /*11b0*/  IADD3 R18, P0, PT, -R8, R16, RZ ;  /* 0x0000001008127210 */ /* 0x004fc80007f1e1ff */
[----:B------:R-:W-:Y:S02]  /*11c0*/  IADD3.X R19, PT, PT, R17, -0x1, RZ, P0, !PT ;  /* 0xffffffff11137810 */ /* 0x000fe400007fe4ff */
[----:B------:R-:W-:-:S03]  /*11d0*/  ISETP.GE.AND P0, PT, R11, 0x1, PT ;  /* 0x000000010b00780c */ /* 0x000fc60003f06270 */
[----:B------:R0:W-:Y:S10]  /*11e0*/  STS.64 [R10+0xa200], R18 ;  /* 0x00a200120a007388 */ /* 0x0001f40000000a00 */
[----:B------:R-:W-:Y:S05]  /*11f0*/  @!P0 BRA `(.L_x_241) ;  /* 0x00000000006c8947 */ /* 0x000fea0003800000 */
[----:B------:R-:W-:Y:S01]  /*1200*/  BSSY B0, `(.L_x_242) ;  /* 0x0000019000007945 */ /* 0x000fe20003800000 */
[----:B0-----:R-:W-:Y:S02]  /*1210*/  IMAD.MOV.U32 R18, RZ, RZ, -0x1 ;  /* 0xffffffffff127424 */ /* 0x001fe400078e00ff */
[----:B------:R-:W-:Y:S02]  /*1220*/  IMAD.MOV.U32 R19, RZ, RZ, R11 ;  /* 0x000000ffff137224 */ /* 0x000fe400078e000b */
[----:B------:R-:W-:-:S07]  /*1230*/  IMAD.MOV.U32 R12, RZ, RZ, R43 ;  /* 0x000000ffff0c7224 */ /* 0x000fce00078e002b */
.L_x_246:
[----:B------:R-:W0:Y:S01]  /*1240*/  LDC.64 R16, c[0x0][0x380] ;  /* 0x0000e000ff107b82 */ /* 0x000e220000000a00 */
[----:B------:R-:W-:Y:S01]  /*1250*/  VIADD R23, R19, 0xffffffff ;  /* 0xffffffff13177836 */ /* 0x000fe20000000000 */
[----:B------:R-:W-:Y:S03]  /*1260*/  BSSY B2, `(.L_x_243) ;  /* 0x0000008000027945 */ /* 0x000fe60003800000 */
[----:B------:R-:W-:-:S04]  /*1270*/  IMAD R21, R23, 0x100, R3 ;  /* 0x0000010017157824 */ /* 0x000fc800078e0203 */
[----:B0-----:R-:W-:-:S07]  /*1280*/  IMAD.WIDE R16, R21, 0x4, R16 ;  /* 0x0000000415107825 */ /* 0x001fce00078e0210 */
.L_x_244:
[----:B------:R-:W-:Y:S05]  /*1290*/  YIELD ;  /* 0x0000000000007946 */ /* 0x000fea0003800000 */
[----:B------:R0:W-:Y:S06]  /*12a0*/  MEMBAR.SC.CTA ;  /* 0x0000000000007992 */ /* 0x0001ec0000000000 */
[----:B0-----:R-:W2:Y:S02]  /*12b0*/  LDG.E.STRONG.SYS R20, desc[UR6][R16.64] ;  /* 0x0000000610147981 */ /* 0x001ea4000c1f5900 */
[----:B--2---:R-:W-:-:S13]  /*12c0*/  ISETP.NE.AND P0, PT, R20, RZ, PT ;  /* 0x000000ff1400720c */ /* 0x004fda0003f05270 */
[----:B------:R-:W-:Y:S05]  /*12d0*/  @!P0 BRA `(.L_x_244) ;  /* 0xfffffffc00ec8947 */ /* 0x000fea000383ffff */
[----:B------:R-:W-:Y:S05]  /*12e0*/  BSYNC B2 ;  /* 0x0000000000027941 */ /* 0x000fea0003800000 */
.L_x_243:
[----:B------:R-:W-:Y:S01]  /*12f0*/  BSSY.RECONVERGENT B2, `(.L_x_245) ;  /* 0x0000006000027945 */ /* 0x000fe20003800200 */
[C---:B------:R-:W-:Y:S02]  /*1300*/  ISETP.GT.AND P0, PT, R20.reuse, -0x1, PT ;  /* 0xffffffff1400780c */ /* 0x040fe40003f04270 */
[----:B------:R-:W-:Y:S01]  /*1310*/  LOP3.LUT R17, R20, 0x3fffffff, RZ, 0xc0, !PT ;  /* 0x3fffffff14117812 */ /* 0x000fe200078ec0ff */
[----:B------:R-:W-:Y:S05]  /*1320*/  WARPSYNC.EXCLUSIVE R18 ;  /* 0x0000000012007348 */ /* 0x000fea0003a00000 */
[----:B------:R-:W-:-:S05]  /*1330*/  IMAD.IADD R12, R17, 0x1, R12 ;  /* 0x00000001110c7824 */ /* 0x000fca00078e020c */
[----:B------:R-:W-:-:S07]  /*1340*/  VOTE.ANY R18, PT, P0 ;  /* 0x0000000000127806 */ /* 0x000fce00000e0100 */
[----:B------:R-:W-:Y:S05]  /*1350*/  BSYNC.RECONVERGENT B2 ;  /* 0x0000000000027941 */ /* 0x000fea0003800200 */
.L_x_245:
[----:B------:R-:W-:Y:S01]  /*1360*/  ISETP.GT.U32.AND P1, PT, R19, 0x1, PT ;  /* 0x000000011300780c */ /* 0x000fe20003f24070 */
[----:B------:R-:W-:-:S12]  /*1370*/  IMAD.MOV.U32 R19, RZ, RZ, R23 ;  /* 0x000000ffff137224 */ /* 0x000fd800078e0017 */
[----:B------:R-:W-:Y:S05]  /*1380*/  @P0 BRA P1, `(.L_x_246) ;  /* 0xfffffffc00ac0947 */ /* 0x000fea000083ffff */
[----:B------:R-:W-:Y:S05]  /*1390*/  BSYNC B0 ;  /* 0x0000000000007941 */ /* 0x000fea0003800000 */
.L_x_242:
[----:B------:R1:W2:Y:S02]  /*13a0*/  LDS.64 R18, [R10+0xa200] ;  /* 0x00a200000a127984 */ /* 0x0002a40000000a00 */
.L_x_241:
[C---:B------:R-:W-:Y:S01]  /*13b0*/  IMAD.IADD R17, R12.reuse, 0x1, -R43 ;  /* 0x000000010c117824 */ /* 0x040fe200078e0a2b */
[----:B------:R-:W-:-:S04]  /*13c0*/  LOP3.LUT R21, R12, 0x80000000, RZ, 0xfc, !PT ;  /* 0x800000000c157812 */ /* 0x000fc800078efcff */
[C---:B--2---:R-:W-:Y:S01]  /*13d0*/  IADD3 R16, P0, PT, R17.reuse, R18, RZ ;  /* 0x0000001211107210 */ /* 0x044fe20007f1e0ff */
[----:B------:R2:W-:Y:S03]  /*13e0*/  STG.E.STRONG.SYS desc[UR6][R4.64], R21 ;  /* 0x0000001504007986 */ /* 0x0005e6000c115906 */
[----:B------:R-:W-:-:S05]  /*13f0*/  LEA.HI.X.SX32 R17, R17, R19, 0x1, P0 ;  /* 0x0000001311117211 */ /* 0x000fca00000f0eff */
[----:B------:R2:W-:Y:S04]  /*1400*/  STS.64 [R10+0xa200], R16 ;  /* 0x00a200100a007388 */ /* 0x0005e80000000a00 */
.L_x_240:
[----:B------:R-:W-:Y:S05]  /*1410*/  BSYNC B1 ;  /* 0x0000000000017941 */ /* 0x000fea0003800000 */
.L_x_239:
[----:B-12---:R-:W1:Y:S01]  /*1420*/  LDC.64 R16, c[0x0][0x390] ;  /* 0x0000e400ff107b82 */ /* 0x006e620000000a00 */
[----:B------:R-:W-:Y:S07]  /*1430*/  WARPSYNC.ALL ;  /* 0x0000000000007948 */ /* 0x000fee0003800000 */
[----:B------:R-:W2:Y:S01]  /*1440*/  LDC R4, c[0x0][0x3c0] ;  /* 0x0000f000ff047b82 */ /* 0x000ea20000000800 */
[----:B-1----:R-:W-:Y:S02]  /*1450*/  ISETP.EQ.U32.AND P1, PT, R16, RZ, PT ;  /* 0x000000ff1000720c */ /* 0x002fe40003f22070 */
[----:B--2---:R-:W-:-:S04]  /*1460*/  ISETP.GE.AND P0, PT, R31, R4, PT ;  /* 0x000000041f00720c */ /* 0x004fc80003f06270 */
[----:B------:R-:W-:-:S04]  /*1470*/  ISETP.EQ.OR.EX P0, PT, R17, RZ, !P0, P1 ;  /* 0x000000ff1100720c */ /* 0x000fc80004702710 */
[----:B------:R-:W-:-:S13]  /*1480*/  ISETP.GT.U32.OR P0, PT, R3, 0xff, P0 ;  /* 0x000000ff0300780c */ /* 0x000fda0000704470 */
[----:B------:R-:W1:Y:S01]  /*1490*/  @!P0 LDS.64 R2, [R10+0xa200] ;  /* 0x00a200000a028984 */ /* 0x000e620000000a00 */
[--C-:B------:R-:W-:Y:S02]  /*14a0*/  @!P0 SHF.R.S32.HI R5, RZ, 0x1f, R43.reuse ;  /* 0x0000001fff058819 */ /* 0x100fe4000001142b */
[----:B-1----:R-:W-:Y:S01]  /*14b0*/  @!P0 IADD3 R8, P1, P2, R2, R8, R43 ;  /* 0x0000000802088210 */ /* 0x002fe20007a3e02b */
[----:B------:R-:W-:-:S03]  /*14c0*/  IMAD R2, R22, 0x8, R9 ;  /* 0x0000000816027824 */ /* 0x000fc600078e0209 */
[----:B------:R-:W-:-:S05]  /*14d0*/  @!P0 IADD3.X R9, PT, PT, R3, RZ, R5, P1, P2 ;  /* 0x000000ff03098210 */ /* 0x000fca0000fe4405 */
[----:B------:R1:W-:Y:S01]  /*14e0*/  @!P0 STG.E.64 desc[UR6][R14.64], R8 ;  /* 0x000000080e008986 */ /* 0x0003e2000c101b06 */
[----:B------:R-:W-:Y:S01]  /*14f0*/  BAR.SYNC.DEFER_BLOCKING 0x0 ;  /* 0x0000000000007b1d */ /* 0x000fe20000010000 */
[----:B------:R-:W-:-:S05]  /*1500*/  ISETP.GT.AND P0, PT, R31, R4, PT ;  /* 0x000000041f00720c */ /* 0x000fca0003f04270 */
[----:B------:R-:W2:Y:S08]  /*1510*/  LDS.64 R2, [R2+0xa200] ;  /* 0x00a2000002027984 */ /* 0x000eb00000000a00 */
[----:B-1----:R-:W-:Y:S05]  /*1520*/  @P0 BRA `(.L_x_247) ;  /* 0x00000000003c0947 */ /* 0x002fea0003800000 */
[----:B------:R-:W1:Y:S01]  /*1530*/  LDCU.64 UR4, c[0x0][0x3a0] ;  /* 0x00007400ff0477ac */ /* 0x000e620008000a00 */
[----:B--2---:R-:W-:-:S05]  /*1540*/  IADD3 R5, P1, PT, R13, R2, RZ ;  /* 0x000000020d057210 */ /* 0x004fca0007f3e0ff */
[----:B------:R-:W-:Y:S01]  /*1550*/  IMAD.X R8, RZ, RZ, R3, P1 ;  /* 0x000000ffff087224 */ /* 0x000fe200008e0603 */
[----:B-1----:R-:W-:-:S04]  /*1560*/  LEA R2, P1, R5, UR4, 0x2 ;  /* 0x0000000405027c11 */ /* 0x002fc8000f8210ff */
        /* <DEDUP_REMOVED lines=11> */
.L_x_247:
[----:B------:R-:W1:Y:S01]  /*1620*/  LDCU.64 UR4, c[0x0][0x3a0] ;  /* 0x00007400ff0477ac */ /* 0x000e620008000a00 */
[----:B0-----:R-:W-:Y:S01]  /*1630*/  IMAD R10, R11, -0xd80, R4 ;  /* 0xfffff2800b0a7824 */ /* 0x001fe200078e0204 */
[C---:B--2---:R-:W-:Y:S01]  /*1640*/  IADD3 R5, P1, PT, R13.reuse, R2, RZ ;  /* 0x000000020d057210 */ /* 0x044fe20007f3e0ff */
[C---:B------:R-:W-:Y:S02]  /*1650*/  VIADD R9, R13.reuse, 0x20 ;  /* 0x000000200d097836 */ /* 0x040fe40000000000 */
[C---:B------:R-:W-:Y:S01]  /*1660*/  VIADD R15, R13.reuse, 0x40 ;  /* 0x000000400d0f7836 */ /* 0x040fe20000000000 */
[-C--:B------:R-:W-:Y:S01]  /*1670*/  ISETP.GE.AND P2, PT, R13, R10.reuse, PT ;  /* 0x0000000a0d00720c */ /* 0x080fe20003f46270 */
[----:B------:R-:W-:Y:S01]  /*1680*/  IMAD.X R8, RZ, RZ, R3, P1 ;  /* 0x000000ffff087224 */ /* 0x000fe200008e0603 */
[-C--:B------:R-:W-:Y:S01]  /*1690*/  ISETP.GE.AND P6, PT, R9, R10.reuse, PT ;  /* 0x0000000a0900720c */ /* 0x080fe20003fc6270 */
[----:B------:R-:W-:Y:S01]  /*16a0*/  VIADD R9, R13, 0x60 ;  /* 0x000000600d097836 */ /* 0x000fe20000000000 */
[----:B------:R-:W-:Y:S01]  /*16b0*/  ISETP.GE.AND P5, PT, R15, R10, PT ;  /* 0x0000000a0f00720c */ /* 0x000fe20003fa6270 */
[----:B------:R-:W-:-:S02]  /*16c0*/  VIADD R15, R13, 0x80 ;  /* 0x000000800d0f7836 */ /* 0x000fc40000000000 */
[----:B------:R-:W-:-:S03]  /*16d0*/  VIADD R17, R13, 0xa0 ;  /* 0x000000a00d117836 */ /* 0x000fc60000000000 */
[-C--:B------:R-:W-:Y:S01]  /*16e0*/  ISETP.GE.AND P4, PT, R15, R10.reuse, PT ;  /* 0x0000000a0f00720c */ /* 0x080fe20003f86270 */
[----:B------:R-:W-:Y:S01]  /*16f0*/  VIADD R15, R13, 0xe0 ;  /* 0x000000e00d0f7836 */ /* 0x000fe20000000000 */
[----:B-1----:R-:W-:Y:S02]  /*1700*/  LEA R2, P1, R5, UR4, 0x2 ;  /* 0x0000000405027c11 */ /* 0x002fe4000f8210ff */
[-C--:B------:R-:W-:Y:S02]  /*1710*/  ISETP.GE.AND P3, PT, R17, R10.reuse, PT ;  /* 0x0000000a1100720c */ /* 0x080fe40003f66270 */
[----:B------:R-:W-:Y:S02]  /*1720*/  LEA.HI.X R3, R5, UR5, R8, 0x2, P1 ;  /* 0x0000000505037c11 */ /* 0x000fe400088f1408 */
[-C--:B------:R-:W-:Y:S01]  /*1730*/  ISETP.GE.AND P1, PT, R9, R10.reuse, PT ;  /* 0x0000000a0900720c */ /* 0x080fe20003f26270 */
[----:B------:R-:W-:Y:S02]  /*1740*/  VIADD R9, R13, 0xc0 ;  /* 0x000000c00d097836 */ /* 0x000fe40000000000 */
[----:B------:R0:W-:Y:S03]  /*1750*/  @!P2 STG.E desc[UR6][R2.64], R32 ;  /* 0x000000200200a986 */ /* 0x0001e6000c101906 */
[-C--:B------:R-:W-:Y:S01]  /*1760*/  ISETP.GE.AND P2, PT, R9, R10.reuse, PT ;  /* 0x0000000a0900720c */ /* 0x080fe20003f46270 */
[----:B------:R-:W-:Y:S01]  /*1770*/  VIADD R9, R13, 0x100 ;  /* 0x000001000d097836 */ /* 0x000fe20000000000 */
        /* <DEDUP_REMOVED lines=10> */
.L_x_248:
[----:B------:R-:W-:Y:S05]  /*1820*/  @P0 BRA `(.L_x_249) ;  /* 0x0000000000700947 */ /* 0x000fea0003800000 */
[----:B------:R2:W5:Y:S04]  /*1830*/  LDG.E R9, desc[UR6][R6.64+0xc08] ;  /* 0x000c080606097981 */ /* 0x000568000c1e1900 */
[----:B------:R2:W5:Y:S04]  /*1840*/  LDG.E R27, desc[UR6][R6.64] ;  /* 0x00000006061b7981 */ /* 0x000568000c1e1900 */
[----:B0-----:R2:W5:Y:S04]  /*1850*/  LDG.E R19, desc[UR6][R6.64+0x4] ;  /* 0x0000040606137981 */ /* 0x001568000c1e1900 */
        /* <DEDUP_REMOVED lines=23> */
[----:B------:R2:W5:Y:S01]  /*19d0*/  LDG.E R17, desc[UR6][R6.64+0xc04] ;  /* 0x000c040606117981 */ /* 0x000562000c1e1900 */
[----:B------:R-:W-:Y:S05]  /*19e0*/  BRA `(.L_x_250) ;  /* 0x0000000400147947 */ /* 0x000fea0003800000 */
.L_x_249:
[----:B------:R-:W-:Y:S02]  /*19f0*/  IMAD.IADD R0, R4, 0x1, -R0 ;  /* 0x0000000104007824 */ /* 0x000fe400078e0a00 */
[C---:B------:R-:W-:Y:S02]  /*1a00*/  VIADD R9, R13.reuse, 0x100 ;  /* 0x000001000d097836 */ /* 0x040fe40000000000 */
[C---:B------:R-:W-:Y:S01]  /*1a10*/  VIADD R15, R13.reuse, 0x60 ;  /* 0x000000600d0f7836 */ /* 0x040fe20000000000 */
[CC--:B------:R-:W-:Y:S01]  /*1a20*/  ISETP.GE.AND P6, PT, R13.reuse, R0.reuse, PT ;  /* 0x000000000d00720c */ /* 0x0c0fe20003fc6270 */
[----:B------:R-:W-:Y:S01]  /*1a30*/  VIADD R17, R13, 0x80 ;  /* 0x000000800d117836 */ /* 0x000fe20000000000 */
[-C--:B------:R-:W-:Y:S01]  /*1a40*/  ISETP.GE.AND P5, PT, R9, R0.reuse, PT ;  /* 0x000000000900720c */ /* 0x080fe20003fa6270 */
[----:B------:R-:W-:Y:S01]  /*1a50*/  VIADD R9, R13, 0x40 ;  /* 0x000000400d097836 */ /* 0x000fe20000000000 */
[-C--:B------:R-:W-:Y:S01]  /*1a60*/  ISETP.GE.AND P4, PT, R15, R0.reuse, PT ;  /* 0x000000000f00720c */ /* 0x080fe20003f86270 */
[----:B01----:R-:W-:Y:S01]  /*1a70*/  VIADD R3, R13, 0x20 ;  /* 0x000000200d037836 */ /* 0x003fe20000000000 */
[----:B------:R-:W-:-:S02]  /*1a80*/  ISETP.GE.AND P3, PT, R17, R0, PT ;  /* 0x000000001100720c */ /* 0x000fc40003f66270 */
[----:B------:R-:W-:Y:S02]  /*1a90*/  CS2R R14, SRZ ;  /* 0x00000000000e7805 */ /* 0x000fe4000001ff00 */
[-C--:B------:R-:W-:Y:S02]  /*1aa0*/  ISETP.GE.AND P1, PT, R9, R0.reuse, PT ;  /* 0x000000000900720c */ /* 0x080fe40003f26270 */
[----:B------:R-:W-:Y:S01]  /*1ab0*/  CS2R R16, SRZ ;  /* 0x0000000000107805 */ /* 0x000fe2000001ff00 */
[----:B------:R-:W-:Y:S01]  /*1ac0*/  IMAD.MOV.U32 R9, RZ, RZ, RZ ;  /* 0x000000ffff097224 */ /* 0x000fe200078e00ff */
[----:B------:R-:W-:Y:S01]  /*1ad0*/  ISETP.GE.AND P2, PT, R3, R0, PT ;  /* 0x000000000300720c */ /* 0x000fe20003f46270 */
[----:B------:R-:W-:Y:S01]  /*1ae0*/  VIADD R3, R13, 0xa0 ;  /* 0x000000a00d037836 */ /* 0x000fe20000000000 */
[----:B------:R-:W-:Y:S01]  /*1af0*/  CS2R R18, SRZ ;  /* 0x0000000000127805 */ /* 0x000fe2000001ff00 */
[----:B------:R-:W-:Y:S01]  /*1b00*/  IMAD.MOV.U32 R27, RZ, RZ, RZ ;  /* 0x000000ffff1b7224 */ /* 0x000fe200078e00ff */
[----:B------:R0:W5:Y:S01]  /*1b10*/  @!P5 LDG.E R15, desc[UR6][R6.64+0xc00] ;  /* 0x000c0006060fd981 */ /* 0x000162000c1e1900 */
[----:B------:R-:W-:-:S03]  /*1b20*/  IMAD.MOV.U32 R29, RZ, RZ, RZ ;  /* 0x000000ffff1d7224 */ /* 0x000fc600078e00ff */
[----:B------:R0:W5:Y:S04]  /*1b30*/  @!P5 LDG.E R17, desc[UR6][R6.64+0xc04] ;  /* 0x000c04060611d981 */ /* 0x000168000c1e1900 */
[----:B------:R0:W5:Y:S01]  /*1b40*/  @!P5 LDG.E R9, desc[UR6][R6.64+0xc08] ;  /* 0x000c08060609d981 */ /* 0x000162000c1e1900 */
[----:B------:R-:W-:Y:S01]  /*1b50*/  ISETP.GE.AND P5, PT, R3, R0, PT ;  /* 0x000000000300720c */ /* 0x000fe20003fa6270 */
[----:B------:R-:W-:Y:S02]  /*1b60*/  VIADD R3, R13, 0xc0 ;  /* 0x000000c00d037836 */ /* 0x000fe40000000000 */
[----:B------:R-:W-:Y:S01]  /*1b70*/  IMAD.MOV.U32 R21, RZ, RZ, RZ ;  /* 0x000000ffff157224 */ /* 0x000fe200078e00ff */
[----:B------:R0:W5:Y:S01]  /*1b80*/  @!P6 LDG.E R27, desc[UR6][R6.64] ;  /* 0x00000006061be981 */ /* 0x000162000c1e1900 */
[----:B------:R-:W-:-:S02]  /*1b90*/  IMAD.MOV.U32 R25, RZ, RZ, RZ ;  /* 0x000000ffff197224 */ /* 0x000fc400078e00ff */
[----:B------:R-:W-:Y:S01]  /*1ba0*/  IMAD.MOV.U32 R23, RZ, RZ, RZ ;  /* 0x000000ffff177224 */ /* 0x000fe200078e00ff */
[----:B------:R0:W5:Y:S04]  /*1bb0*/  @!P6 LDG.E R19, desc[UR6][R6.64+0x4] ;  /* 0x000004060613e981 */ /* 0x000168000c1e1900 */
[----:B------:R0:W5:Y:S01]  /*1bc0*/  @!P6 LDG.E R29, desc[UR6][R6.64+0x8] ;  /* 0x00000806061de981 */ /* 0x000162000c1e1900 */
[-C--:B------:R-:W-:Y:S01]  /*1bd0*/  ISETP.GE.AND P6, PT, R3, R0.reuse, PT ;  /* 0x000000000300720c */ /* 0x080fe20003fc6270 */
[----:B------:R-:W-:Y:S02]  /*1be0*/  VIADD R3, R13, 0xe0 ;  /* 0x000000e00d037836 */ /* 0x000fe40000000000 */
[----:B------:R0:W5:Y:S04]  /*1bf0*/  @!P2 LDG.E R21, desc[UR6][R6.64+0x180] ;  /* 0x000180060615a981 */ /* 0x000168000c1e1900 */
[----:B------:R0:W5:Y:S04]  /*1c00*/  @!P2 LDG.E R25, desc[UR6][R6.64+0x184] ;  /* 0x000184060619a981 */ /* 0x000168000c1e1900 */
[----:B------:R0:W5:Y:S01]  /*1c10*/  @!P2 LDG.E R23, desc[UR6][R6.64+0x188] ;  /* 0x000188060617a981 */ /* 0x000162000c1e1900 */
[----:B------:R-:W-:Y:S01]  /*1c20*/  ISETP.GE.AND P2, PT, R3, R0, PT ;  /* 0x000000000300720c */ /* 0x000fe20003f46270 */
[----:B------:R-:W-:-:S02]  /*1c30*/  IMAD.MOV.U32 R12, RZ, RZ, RZ ;  /* 0x000000ffff0c7224 */ /* 0x000fc400078e00ff */
[----:B------:R-:W-:Y:S01]  /*1c40*/  IMAD.MOV.U32 R10, RZ, RZ, RZ ;  /* 0x000000ffff0a7224 */ /* 0x000fe200078e00ff */
[----:B------:R0:W5:Y:S01]  /*1c50*/  @!P1 LDG.E R18, desc[UR6][R6.64+0x300] ;  /* 0x0003000606129981 */ /* 0x000162000c1e1900 */
[----:B------:R-:W-:Y:S02]  /*1c60*/  IMAD.MOV.U32 R0, RZ, RZ, RZ ;  /* 0x000000ffff007224 */ /* 0x000fe400078e00ff */
[----:B------:R-:W-:Y:S01]  /*1c70*/  IMAD.MOV.U32 R53, RZ, RZ, RZ ;  /* 0x000000ffff357224 */ /* 0x000fe200078e00ff */
[----:B------:R0:W5:Y:S01]  /*1c80*/  @!P1 LDG.E R16, desc[UR6][R6.64+0x304] ;  /* 0x0003040606109981 */ /* 0x000162000c1e1900 */
[----:B------:R-:W-:Y:S02]  /*1c90*/  IMAD.MOV.U32 R51, RZ, RZ, RZ ;  /* 0x000000ffff337224 */ /* 0x000fe400078e00ff */
[----:B------:R-:W-:Y:S01]  /*1ca0*/  IMAD.MOV.U32 R49, RZ, RZ, RZ ;  /* 0x000000ffff317224 */ /* 0x000fe200078e00ff */
[----:B------:R0:W5:Y:S01]  /*1cb0*/  @!P1 LDG.E R14, desc[UR6][R6.64+0x308] ;  /* 0x00030806060e9981 */ /* 0x000162000c1e1900 */
        /* <DEDUP_REMOVED lines=12> */
[----:B------:R-:W-:-:S03]  /*1d80*/  IMAD.MOV.U32 R31, RZ, RZ, RZ ;  /* 0x000000ffff1f7224 */ /* 0x000fc600078e00ff */
[----:B------:R0:W5:Y:S04]  /*1d90*/  @!P3 LDG.E R51, desc[UR6][R6.64+0x604] ;  /* 0x000604060633b981 */ /* 0x000168000c1e1900 */
        /* <DEDUP_REMOVED lines=9> */
[----:B------:R0:W5:Y:S02]  /*1e30*/  @!P2 LDG.E R31, desc[UR6][R6.64+0xa88] ;  /* 0x000a8806061fa981 */ /* 0x000164000c1e1900 */
.L_x_250:
[----:B------:R-:W-:Y:S05]  /*1e40*/  @P0 BRA `(.L_x_251) ;  /* 0x0000000000800947 */ /* 0x000fea0003800000 */
[----:B------:R-:W1:Y:S01]  /*1e50*/  LDC.64 R2, c[0x0][0x3b0] ;  /* 0x0000ec00ff027b82 */ /* 0x000e620000000a00 */
[----:B0-2---:R-:W-:Y:S02]  /*1e60*/  IMAD R7, R8, 0xc, RZ ;  /* 0x0000000c08077824 */ /* 0x005fe400078e02ff */
[----:B-1----:R-:W-:-:S04]  /*1e70*/  IMAD.WIDE.U32 R2, R5, 0xc, R2 ;  /* 0x0000000c05027825 */ /* 0x002fc800078e0002 */
[----:B------:R-:W-:-:S05]  /*1e80*/  IMAD.IADD R3, R3, 0x1, R7 ;  /* 0x0000000103037824 */ /* 0x000fca00078e0207 */
        /* <DEDUP_REMOVED lines=28> */
.L_x_251:
[----:B------:R-:W1:Y:S01]  /*2050*/  LDC.64 R2, c[0x0][0x3b0] ;  /* 0x0000ec00ff027b82 */ /* 0x000e620000000a00 */
[----:B------:R-:W-:Y:S02]  /*2060*/  IMAD R4, R11, -0xd80, R4 ;  /* 0xfffff2800b047824 */ /* 0x000fe400078e0204 */
        /* <DEDUP_REMOVED lines=9> */
[-C--:B------:R-:W-:Y:S02]  /*2100*/  ISETP.GE.AND P2, PT, R7, R4.reuse, PT ;  /* 0x000000040700720c */ /* 0x080fe40003f46270 */
[----:B------:R-:W-:Y:S01]  /*2110*/  ISETP.GE.AND P3, PT, R11, R4, PT ;  /* 0x000000040b00720c */ /* 0x000fe20003f66270 */
[----:B-1----:R-:W-:-:S04]  /*2120*/  IMAD.WIDE.U32 R2, R5, 0xc, R2 ;  /* 0x0000000c05027825 */ /* 0x002fc800078e0002 */
[----:B------:R-:W-:Y:S02]  /*2130*/  IMAD R5, R8, 0xc, RZ ;  /* 0x0000000c08057824 */ /* 0x000fe400078e02ff */
[----:B------:R-:W-:Y:S02]  /*2140*/  VIADD R8, R13, 0xc0 ;  /* 0x000000c00d087836 */ /* 0x000fe40000000000 */
[----:B------:R-:W-:Y:S02]  /*2150*/  IMAD.IADD R3, R3, 0x1, R5 ;  /* 0x0000000103037824 */ /* 0x000fe400078e0205 */
[C---:B------:R-:W-:Y:S01]  /*2160*/  VIADD R5, R13.reuse, 0xe0 ;  /* 0x000000e00d057836 */ /* 0x040fe20000000000 */
[-C--:B------:R-:W-:Y:S01]  /*2170*/  ISETP.GE.AND P5, PT, R8, R4.reuse, PT ;  /* 0x000000040800720c */ /* 0x080fe20003fa6270 */
[----:B------:R-:W-:Y:S01]  /*2180*/  VIADD R13, R13, 0x100 ;  /* 0x000001000d0d7836 */ /* 0x000fe20000000000 */
[----:B-----5:R0:W-:Y:S04]  /*2190*/  @!P6 STG.E desc[UR6][R2.64], R27 ;  /* 0x0000001b0200e986 */ /* 0x0201e8000c101906 */
[----:B------:R0:W-:Y:S04]  /*21a0*/  @!P6 STG.E desc[UR6][R2.64+0x4], R19 ;  /* 0x000004130200e986 */ /* 0x0001e8000c101906 */
[----:B------:R0:W-:Y:S01]  /*21b0*/  @!P6 STG.E desc[UR6][R2.64+0x8], R29 ;  /* 0x0000081d0200e986 */ /* 0x0001e2000c101906 */
[----:B------:R-:W-:-:S03]  /*21c0*/  ISETP.GE.AND P6, PT, R5, R4, PT ;  /* 0x000000040500720c */ /* 0x000fc60003fc6270 */
[----:B------:R0:W-:Y:S04]  /*21d0*/  @!P1 STG.E desc[UR6][R2.64+0x180], R21 ;  /* 0x0001801502009986 */ /* 0x0001e8000c101906 */
[----:B------:R0:W-:Y:S04]  /*21e0*/  @!P1 STG.E desc[UR6][R2.64+0x184], R25 ;  /* 0x0001841902009986 */ /* 0x0001e8000c101906 */
[----:B------:R0:W-:Y:S01]  /*21f0*/  @!P1 STG.E desc[UR6][R2.64+0x188], R23 ;  /* 0x0001881702009986 */ /* 0x0001e2000c101906 */
[----:B------:R-:W-:-:S03]  /*2200*/  ISETP.GE.AND P1, PT, R13, R4, PT ;  /* 0x000000040d00720c */ /* 0x000fc60003f26270 */
[----:B------:R0:W-:Y:S04]  /*2210*/  @!P0 STG.E desc[UR6][R2.64+0x300], R18 ;  /* 0x0003001202008986 */ /* 0x0001e8000c101906 */
        /* <DEDUP_REMOVED lines=16> */
[----:B------:R0:W-:Y:S01]  /*2320*/  @!P6 STG.E desc[UR6][R2.64+0xa88], R31 ;  /* 0x000a881f0200e986 */ /* 0x0001e2000c101906 */
[----:B------:R-:W-:Y:S05]  /*2330*/  @P1 EXIT ;  /* 0x000000000000194d */ /* 0x000fea0003800000 */
[----:B------:R-:W-:Y:S04]  /*2340*/  STG.E desc[UR6][R2.64+0xc00], R15 ;  /* 0x000c000f02007986 */ /* 0x000fe8000c101906 */
[----:B------:R-:W-:Y:S04]  /*2350*/  STG.E desc[UR6][R2.64+0xc04], R17 ;  /* 0x000c041102007986 */ /* 0x000fe8000c101906 */
[----:B------:R-:W-:Y:S01]  /*2360*/  STG.E desc[UR6][R2.64+0xc08], R9 ;  /* 0x000c080902007986 */ /* 0x000fe2000c101906 */
[----:B------:R-:W-:Y:S05]  /*2370*/  EXIT ;  /* 0x000000000000794d */ /* 0x000fea0003800000 */
.L_x_238:
        /* <DEDUP_REMOVED lines=38> */
.L_x_329:
        /* <DEDUP_REMOVED lines=25> */
.L_x_252:
[----:B------:R-:W-:Y:S05]  /*2770*/  WARPSYNC.ALL ;  /* 0x0000000000007948 */ /* 0x000fea0003800000 */
[----:B------:R-:W-:Y:S01]  /*2780*/  BAR.SYNC.DEFER_BLOCKING 0x0 ;  /* 0x0000000000007b1d */ /* 0x000fe20000010000 */
[----:B------:R-:W-:-:S05]  /*2790*/  ISETP.NE.AND P0, PT, R44, RZ, PT ;  /* 0x000000ff2c00720c */ /* 0x000fca0003f05270 */
[----:B------:R-:W-:Y:S01]  /*27a0*/  BSSY.RECONVERGENT B0, `(.L_x_254) ;  /* 0x0000027000007945 */ /* 0x000fe20003800200 */
[----:B-1----:R1:W2:Y:S07]  /*27b0*/  LDS R32, [R42+0x3410] ;  /* 0x003410002a207984 */ /* 0x0022ae0000000800 */
[----:B------:R-:W-:Y:S05]  /*27c0*/  @P0 BRA `(.L_x_255) ;  /* 0x0000000000900947 */ /* 0x000fea0003800000 */
[----:B------:R-:W2:Y:S04]  /*27d0*/  LDS R31, [R20] ;  /* 0x00000000141f7984 */ /* 0x000ea80000000800 */
[----:B------:R-:W3:Y:S04]  /*27e0*/  LDS R33, [R20+0x400] ;  /* 0x0004000014217984 */ /* 0x000ee80000000800 */
[----:B------:R-:W4:Y:S04]  /*27f0*/  LDS R35, [R20+0x800] ;  /* 0x0008000014237984 */ /* 0x000f280000000800 */
[----:B------:R-:W5:Y:S04]  /*2800*/  LDS R37, [R20+0xc00] ;  /* 0x000c000014257984 */ /* 0x000f680000000800 */
[----:B------:R-:W1:Y:S04]  /*2810*/  LDS R39, [R20+0x1000] ;  /* 0x0010000014277984 */ /* 0x000e680000000800 */
[----:B------:R-:W1:Y:S04]  /*2820*/  LDS R41, [R20+0x1400] ;  /* 0x0014000014297984 */ /* 0x000e680000000800 */
[----:B------:R-:W1:Y:S04]  /*2830*/  LDS R45, [R20+0x1800] ;  /* 0x00180000142d7984 */ /* 0x000e680000000800 */
[----:B0-----:R-:W0:Y:S04]  /*2840*/  LDS R47, [R20+0x1c00] ;  /* 0x001c0000142f7984 */ /* 0x001e280000000800 */
[----:B------:R-:W0:Y:S04]  /*2850*/  LDS R49, [R20+0x2000] ;  /* 0x0020000014317984 */ /* 0x000e280000000800 */
[----:B------:R-:W0:Y:S04]  /*2860*/  LDS R51, [R20+0x2400] ;  /* 0x0024000014337984 */ /* 0x000e280000000800 */
[----:B------:R-:W0:Y:S01]  /*2870*/  LDS R53, [R20+0x2800] ;  /* 0x0028000014357984 */ /* 0x000e220000000800 */
[----:B--2---:R-:W-:-:S03]  /*2880*/  IMAD.IADD R31, R32, 0x1, R31 ;  /* 0x00000001201f7824 */ /* 0x004fc600078e021f */
[----:B------:R-:W2:Y:S01]  /*2890*/  LDS R5, [R20+0x2c00] ;  /* 0x002c000014057984 */ /* 0x000ea20000000800 */
[C---:B---3--:R-:W-:Y:S02]  /*28a0*/  IMAD.IADD R33, R32.reuse, 0x1, R33 ;  /* 0x0000000120217824 */ /* 0x048fe400078e0221 */
[C---:B----4-:R-:W-:Y:S01]  /*28b0*/  IMAD.IADD R35, R32.reuse, 0x1, R35 ;  /* 0x0000000120237824 */ /* 0x050fe200078e0223 */
[----:B------:R3:W-:Y:S01]  /*28c0*/  STS [R20], R31 ;  /* 0x0000001f14007388 */ /* 0x0007e20000000800 */
[----:B-----5:R-:W-:-:S03]  /*28d0*/  IMAD.IADD R37, R32, 0x1, R37 ;  /* 0x0000000120257824 */ /* 0x020fc600078e0225 */
[----:B------:R3:W-:Y:S01]  /*28e0*/  STS [R20+0x400], R33 ;  /* 0x0004002114007388 */ /* 0x0007e20000000800 */
[----:B-1----:R-:W-:-:S03]  /*28f0*/  IMAD.IADD R39, R32, 0x1, R39 ;  /* 0x0000000120277824 */ /* 0x002fc600078e0227 */
[----:B------:R3:W-:Y:S01]  /*2900*/  STS [R20+0x800], R35 ;  /* 0x0008002314007388 */ /* 0x0007e20000000800 */
[----:B------:R-:W-:-:S03]  /*2910*/  IMAD.IADD R41, R32, 0x1, R41 ;  /* 0x0000000120297824 */ /* 0x000fc600078e0229 */
[----:B------:R3:W-:Y:S01]  /*2920*/  STS [R20+0xc00], R37 ;  /* 0x000c002514007388 */ /* 0x0007e20000000800 */
[----:B------:R-:W-:-:S03]  /*2930*/  IMAD.IADD R45, R32, 0x1, R45 ;  /* 0x00000001202d7824 */ /* 0x000fc600078e022d */
[----:B------:R3:W-:Y:S01]  /*2940*/  STS [R20+0x1000], R39 ;  /* 0x0010002714007388 */ /* 0x0007e20000000800 */
[----:B0-----:R-:W-:-:S03]  /*2950*/  IMAD.IADD R47, R32, 0x1, R47 ;  /* 0x00000001202f7824 */ /* 0x001fc600078e022f */
[----:B------:R3:W-:Y:S01]  /*2960*/  STS [R20+0x1400], R41 ;  /* 0x0014002914007388 */ /* 0x0007e20000000800 */
[----:B------:R-:W-:-:S03]  /*2970*/  IMAD.IADD R49, R32, 0x1, R49 ;  /* 0x0000000120317824 */ /* 0x000fc600078e0231 */
[----:B------:R3:W-:Y:S01]  /*2980*/  STS [R20+0x1800], R45 ;  /* 0x0018002d14007388 */ /* 0x0007e20000000800 */
[----:B------:R-:W-:-:S03]  /*2990*/  IMAD.IADD R51, R32, 0x1, R51 ;  /* 0x0000000120337824 */ /* 0x000fc600078e0233 */
[----:B------:R3:W-:Y:S01]  /*29a0*/  STS [R20+0x1c00], R47 ;  /* 0x001c002f14007388 */ /* 0x0007e20000000800 */
[----:B------:R-:W-:-:S03]  /*29b0*/  IMAD.IADD R53, R32, 0x1, R53 ;  /* 0x0000000120357824 */ /* 0x000fc600078e0235 */
[----:B------:R3:W-:Y:S01]  /*29c0*/  STS [R20+0x2000], R49 ;  /* 0x0020003114007388 */ /* 0x0007e20000000800 */
[----:B--2---:R-:W-:-:S03]  /*29d0*/  IMAD.IADD R5, R32, 0x1, R5 ;  /* 0x0000000120057824 */ /* 0x004fc600078e0205 */
[----:B------:R3:W-:Y:S04]  /*29e0*/  STS [R20+0x2400], R51 ;  /* 0x0024003314007388 */ /* 0x0007e80000000800 */
[----:B------:R3:W-:Y:S04]  /*29f0*/  STS [R20+0x2800], R53 ;  /* 0x0028003514007388 */ /* 0x0007e80000000800 */
[----:B------:R3:W-:Y:S02]  /*2a00*/  STS [R20+0x2c00], R5 ;  /* 0x002c000514007388 */ /* 0x0007e40000000800 */
.L_x_255:
[----:B------:R-:W-:Y:S05]  /*2a10*/  BSYNC.RECONVERGENT B0 ;  /* 0x0000000000007941 */ /* 0x000fea0003800200 */
.L_x_254:
[----:B------:R-:W-:Y:S01]  /*2a20*/  BAR.SYNC.DEFER_BLOCKING 0x0 ;  /* 0x0000000000007b1d */ /* 0x000fe20000010000 */
[----:B------:R-:W-:-:S05]  /*2a30*/  R2P PR, R22, 0x7f ;  /* 0x0000007f16007804 */ /* 0x000fca0000000000 */
[----:B------:R-:W-:Y:S08]  /*2a40*/  BSSY.RECONVERGENT B0, `(.L_x_256) ;  /* 0x0000025000007945 */ /* 0x000ff00003800200 */
[----:B------:R-:W-:Y:S02]  /*2a50*/  VOTE.ANY R4, PT, P0 ;  /* 0x0000000000047806 */ /* 0x000fe400000e0100 */
[----:B---3--:R-:W-:-:S02]  /*2a60*/  VOTE.ANY R5, PT, P1 ;  /* 0x0000000000057806 */ /* 0x008fc400008e0100 */
        /* <DEDUP_REMOVED lines=9> */
[----:B------:R-:W-:Y:S02]  /*2b00*/  VOTE.ANY R31, PT, P5 ;  /* 0x00000000001f7806 */ /* 0x000fe400028e0100 */
[----:B------:R-:W-:Y:S02]  /*2b10*/  LOP3.LUT R4, R33, R4, RZ, 0xc0, !PT ;  /* 0x0000000421047212 */ /* 0x000fe400078ec0ff */
[----:B------:R-:W-:-:S02]  /*2b20*/  @!P4 LOP3.LUT R5, RZ, R5, RZ, 0x33, !PT ;  /* 0x00000005ff05c212 */ /* 0x000fc400078e33ff */
[----:B------:R-:W-:Y:S02]  /*2b30*/  LOP3.LUT P0, RZ, R22, 0x80, RZ, 0xc0, !PT ;  /* 0x0000008016ff7812 */ /* 0x000fe4000780c0ff */
[----:B------:R-:W-:Y:S02]  /*2b40*/  @!P5 LOP3.LUT R31, RZ, R31, RZ, 0x33, !PT ;  /* 0x0000001fff1fd212 */ /* 0x000fe400078e33ff */
[----:B------:R-:W-:Y:S02]  /*2b50*/  LOP3.LUT R4, R5, R4, RZ, 0xc0, !PT ;  /* 0x0000000405047212 */ /* 0x000fe400078ec0ff */
[----:B------:R-:W-:Y:S02]  /*2b60*/  VOTE.ANY R5, PT, P6 ;  /* 0x0000000000057806 */ /* 0x000fe400030e0100 */
[----:B------:R-:W-:Y:S02]  /*2b70*/  LOP3.LUT R4, R31, R4, RZ, 0xc0, !PT ;  /* 0x000000041f047212 */ /* 0x000fe400078ec0ff */
[----:B------:R-:W3:Y:S01]  /*2b80*/  S2R R31, SR_LEMASK ;  /* 0x00000000001f7919 */ /* 0x000ee20000003a00 */
[----:B------:R-:W-:-:S02]  /*2b90*/  @!P6 LOP3.LUT R5, RZ, R5, RZ, 0x33, !PT ;  /* 0x00000005ff05e212 */ /* 0x000fc400078e33ff */
[----:B------:R-:W-:Y:S02]  /*2ba0*/  VOTE.ANY R33, PT, P0 ;  /* 0x0000000000217806 */ /* 0x000fe400000e0100 */
[----:B------:R-:W-:Y:S02]  /*2bb0*/  LOP3.LUT R4, R5, R4, RZ, 0xc0, !PT ;  /* 0x0000000405047212 */ /* 0x000fe400078ec0ff */
[----:B------:R-:W-:-:S04]  /*2bc0*/  @!P0 LOP3.LUT R33, RZ, R33, RZ, 0x33, !PT ;  /* 0x00000021ff218212 */ /* 0x000fc800078e33ff */
[----:B------:R-:W-:Y:S01]  /*2bd0*/  LOP3.LUT R36, R33, R4, RZ, 0xc0, !PT ;  /* 0x0000000421247212 */ /* 0x000fe200078ec0ff */
[----:B------:R-:W-:Y:S02]  /*2be0*/  IMAD.SHL.U32 R4, R3, 0x20, RZ ;  /* 0x0000002003047824 */ /* 0x000fe400078e00ff */
[----:B------:R-:W-:Y:S01]  /*2bf0*/  IMAD.MOV.U32 R33, RZ, RZ, RZ ;  /* 0x000000ffff217224 */ /* 0x000fe200078e00ff */
[----:B------:R-:W4:Y:S02]  /*2c00*/  FLO.U32 R34, R36 ;  /* 0x0000002400227300 */ /* 0x000f2400000e0000 */
[----:B------:R-:W-:-:S05]  /*2c10*/  LOP3.LUT R4, R4, 0x7c00, RZ, 0xc0, !PT ;  /* 0x00007c0004047812 */ /* 0x000fca00078ec0ff */
[----:B------:R-:W-:Y:S01]  /*2c20*/  IMAD.IADD R5, R9, 0x1, R4 ;  /* 0x0000000109057824 */ /* 0x000fe200078e0204 */
[----:B----4-:R-:W-:Y:S02]  /*2c30*/  ISETP.NE.AND P0, PT, R21, R34, PT ;  /* 0x000000221500720c */ /* 0x010fe40003f05270 */
[----:B---3--:R-:W-:-:S04]  /*2c40*/  LOP3.LUT R35, R31, R36, RZ, 0xc0, !PT ;  /* 0x000000241f237212 */ /* 0x008fc800078ec0ff */
[----:B------:R3:W4:Y:S07]  /*2c50*/  POPC R4, R35 ;  /* 0x0000002300047309 */ /* 0x00072e0000000000 */
[----:B------:R-:W-:Y:S05]  /*2c60*/  @P0 BRA `(.L_x_257) ;  /* 0x0000000000080947 */ /* 0x000fea0003800000 */
[----:B------:R-:W-:-:S06]  /*2c70*/  IMAD R33, R22, 0x4, R5 ;  /* 0x0000000416217824 */ /* 0x000fcc00078e0205 */
[----:B----4-:R4:W0:Y:S02]  /*2c80*/  ATOMS.ADD R33, [R33], R4 ;  /* 0x000000042121738c */ /* 0x0108240000000000 */
.L_x_257:
[----:B------:R-:W-:Y:S05]  /*2c90*/  BSYNC.RECONVERGENT B0 ;  /* 0x0000000000007941 */ /* 0x000fea0003800200 */
.L_x_256:
[----:B------:R-:W-:Y:S01]  /*2ca0*/  R2P PR, R23, 0x7f ;  /* 0x0000007f17007804 */ /* 0x000fe20000000000 */
[----:B0-----:R0:W0:Y:S01]  /*2cb0*/  SHFL.IDX PT, R33, R33, R34, 0x1f ;  /* 0x00001f2221217589 */ /* 0x00102200000e0000 */
[----:B------:R-:W-:Y:S11]  /*2cc0*/  BSSY.RECONVERGENT B0, `(.L_x_258) ;  /* 0x0000021000007945 */ /* 0x000ff60003800200 */
[----:B------:R-:W-:-:S02]  /*2cd0*/  VOTE.ANY R22, PT, P0 ;  /* 0x0000000000167806 */ /* 0x000fc400000e0100 */
[----:B---3--:R-:W-:Y:S02]  /*2ce0*/  VOTE.ANY R35, PT, P1 ;  /* 0x0000000000237806 */ /* 0x008fe400008e0100 */
[----:B------:R-:W-:Y:S02]  /*2cf0*/  @!P0 LOP3.LUT R22, RZ, R22, RZ, 0x33, !PT ;  /* 0x00000016ff168212 */ /* 0x000fe400078e33ff */
[----:B------:R-:W-:Y:S02]  /*2d00*/  VOTE.ANY R37, PT, P2 ;  /* 0x0000000000257806 */ /* 0x000fe400010e0100 */
[----:B------:R-:W-:Y:S02]  /*2d10*/  @!P1 LOP3.LUT R35, RZ, R35, RZ, 0x33, !PT ;  /* 0x00000023ff239212 */ /* 0x000fe400078e33ff */
[----:B------:R-:W-:Y:S02]  /*2d20*/  @!P2 LOP3.LUT R37, RZ, R37, RZ, 0x33, !PT ;  /* 0x00000025ff25a212 */ /* 0x000fe400078e33ff */
[----:B------:R-:W-:-:S02]  /*2d30*/  LOP3.LUT R22, R35, R22, RZ, 0xc0, !PT ;  /* 0x0000001623167212 */ /* 0x000fc400078ec0ff */
[----:B------:R-:W-:Y:S02]  /*2d40*/  VOTE.ANY R35, PT, P3 ;  /* 0x0000000000237806 */ /* 0x000fe400018e0100 */
[----:B------:R-:W-:Y:S02]  /*2d50*/  LOP3.LUT R22, R37, R22, RZ, 0xc0, !PT ;  /* 0x0000001625167212 */ /* 0x000fe400078ec0ff */
[----:B------:R-:W-:Y:S02]  /*2d60*/  LOP3.LUT P0, RZ, R23, 0x80, RZ, 0xc0, !PT ;  /* 0x0000008017ff7812 */ /* 0x000fe4000780c0ff */
[----:B------:R-:W-:Y:S02]  /*2d70*/  VOTE.ANY R37, PT, P4 ;  /* 0x0000000000257806 */ /* 0x000fe400020e0100 */
[----:B------:R-:W-:Y:S02]  /*2d80*/  @!P3 LOP3.LUT R35, RZ, R35, RZ, 0x33, !PT ;  /* 0x00000023ff23b212 */ /* 0x000fe400078e33ff */
[----:B------:R-:W-:-:S02]  /*2d90*/  @!P4 LOP3.LUT R37, RZ, R37, RZ, 0x33, !PT ;  /* 0x00000025ff25c212 */ /* 0x000fc400078e33ff */
[----:B------:R-:W-:Y:S02]  /*2da0*/  LOP3.LUT R22, R35, R22, RZ, 0xc0, !PT ;  /* 0x0000001623167212 */ /* 0x000fe400078ec0ff */
[----:B------:R-:W-:Y:S02]  /*2db0*/  VOTE.ANY R35, PT, P5 ;  /* 0x0000000000237806 */ /* 0x000fe400028e0100 */
[----:B------:R-:W-:Y:S02]  /*2dc0*/  LOP3.LUT R22, R37, R22, RZ, 0xc0, !PT ;  /* 0x0000001625167212 */ /* 0x000fe400078ec0ff */
[----:B------:R-:W-:Y:S02]  /*2dd0*/  VOTE.ANY R37, PT, P6 ;  /* 0x0000000000257806 */ /* 0x000fe400030e0100 */
[----:B------:R-:W-:Y:S02]  /*2de0*/  @!P5 LOP3.LUT R35, RZ, R35, RZ, 0x33, !PT ;  /* 0x00000023ff23d212 */ /* 0x000fe400078e33ff */
[----:B------:R-:W-:-:S02]  /*2df0*/  VOTE.ANY R39, PT, P0 ;  /* 0x0000000000277806 */ /* 0x000fc400000e0100 */
[----:B------:R-:W-:Y:S02]  /*2e00*/  @!P6 LOP3.LUT R37, RZ, R37, RZ, 0x33, !PT ;  /* 0x00000025ff25e212 */ /* 0x000fe400078e33ff */
[----:B------:R-:W-:Y:S01]  /*2e10*/  LOP3.LUT R22, R35, R22, RZ, 0xc0, !PT ;  /* 0x0000001623167212 */ /* 0x000fe200078ec0ff */
[----:B------:R-:W-:Y:S01]  /*2e20*/  IMAD.MOV.U32 R35, RZ, RZ, RZ ;  /* 0x000000ffff237224 */ /* 0x000fe200078e00ff */
[----:B------:R-:W-:Y:S02]  /*2e30*/  @!P0 LOP3.LUT R39, RZ, R39, RZ, 0x33, !PT ;  /* 0x00000027ff278212 */ /* 0x000fe400078e33ff */
[----:B------:R-:W-:-:S04]  /*2e40*/  LOP3.LUT R22, R37, R22, RZ, 0xc0, !PT ;  /* 0x0000001625167212 */ /* 0x000fc800078ec0ff */
[----:B------:R-:W-:-:S04]  /*2e50*/  LOP3.LUT R38, R39, R22, RZ, 0xc0, !PT ;  /* 0x0000001627267212 */ /* 0x000fc800078ec0ff */
[----:B------:R-:W3:Y:S01]  /*2e60*/  FLO.U32 R36, R38 ;  /* 0x0000002600247300 */ /* 0x000ee200000e0000 */
[----:B------:R-:W-:-:S07]  /*2e70*/  LOP3.LUT R22, R31, R38, RZ, 0xc0, !PT ;  /* 0x000000261f167212 */ /* 0x000fce00078ec0ff */
[----:B------:R-:W0:Y:S01]  /*2e80*/  POPC R22, R22 ;  /* 0x0000001600167309 */ /* 0x000e220000000000 */
[----:B---3--:R-:W-:-:S13]  /*2e90*/  ISETP.NE.AND P0, PT, R21, R36, PT ;  /* 0x000000241500720c */ /* 0x008fda0003f05270 */
[----:B0-----:R-:W-:Y:S05]  /*2ea0*/  @P0 BRA `(.L_x_259) ;  /* 0x0000000000080947 */ /* 0x001fea0003800000 */
[----:B------:R-:W-:-:S05]  /*2eb0*/  IMAD R23, R23, 0x4, R5 ;  /* 0x0000000417177824 */ /* 0x000fca00078e0205 */
[----:B------:R0:W3:Y:S02]  /*2ec0*/  ATOMS.ADD R35, [R23], R22 ;  /* 0x000000161723738c */ /* 0x0000e40000000000 */
.L_x_259:
[----:B------:R-:W-:Y:S05]  /*2ed0*/  BSYNC.RECONVERGENT B0 ;  /* 0x0000000000007941 */ /* 0x000fea0003800200 */
.L_x_258:
[----:B------:R-:W-:Y:S01]  /*2ee0*/  R2P PR, R24, 0x7f ;  /* 0x0000007f18007804 */ /* 0x000fe20000000000 */
[----:B---3--:R3:W1:Y:S01]  /*2ef0*/  SHFL.IDX PT, R35, R35, R36, 0x1f ;  /* 0x00001f2423237589 */ /* 0x00866200000e0000 */
[----:B------:R-:W-:Y:S01]  /*2f00*/  BSSY.RECONVERGENT B0, `(.L_x_260) ;  /* 0x0000021000007945 */ /* 0x000fe20003800200 */
[----:B------:R-:W-:-:S10]  /*2f10*/  IMAD.MOV.U32 R37, RZ, RZ, RZ ;  /* 0x000000ffff257224 */ /* 0x000fd400078e00ff */
[----:B0-----:R-:W-:Y:S02]  /*2f20*/  VOTE.ANY R23, PT, P0 ;  /* 0x0000000000177806 */ /* 0x001fe400000e0100 */
        /* <DEDUP_REMOVED lines=23> */
[----:B------:R-:W0:Y:S01]  /*30a0*/  FLO.U32 R38, R40 ;  /* 0x0000002800267300 */ /* 0x000e2200000e0000 */
[----:B------:R-:W-:-:S07]  /*30b0*/  LOP3.LUT R23, R31, R40, RZ, 0xc0, !PT ;  /* 0x000000281f177212 */ /* 0x000fce00078ec0ff */
[----:B------:R-:W1:Y:S01]  /*30c0*/  POPC R23, R23 ;  /* 0x0000001700177309 */ /* 0x000e620000000000 */
[----:B0-----:R-:W-:-:S13]  /*30d0*/  ISETP.NE.AND P0, PT, R21, R38, PT ;  /* 0x000000261500720c */ /* 0x001fda0003f05270 */
[----:B-1-3--:R-:W-:Y:S05]  /*30e0*/  @P0 BRA `(.L_x_261) ;  /* 0x0000000000080947 */ /* 0x00afea0003800000 */
[----:B------:R-:W-:-:S05]  /*30f0*/  IMAD R24, R24, 0x4, R5 ;  /* 0x0000000418187824 */ /* 0x000fca00078e0205 */
[----:B------:R0:W1:Y:S02]  /*3100*/  ATOMS.ADD R37, [R24], R23 ;  /* 0x000000171825738c */ /* 0x0000640000000000 */
.L_x_261:
[----:B------:R-:W-:Y:S05]  /*3110*/  BSYNC.RECONVERGENT B0 ;  /* 0x0000000000007941 */ /* 0x000fea0003800200 */
.L_x_260:
[----:B------:R-:W-:Y:S01]  /*3120*/  R2P PR, R25, 0x7f ;  /* 0x0000007f19007804 */ /* 0x000fe20000000000 */
[----:B------:R-:W-:-:S12]  /*3130*/  BSSY.RECONVERGENT B0, `(.L_x_262) ;  /* 0x0000022000007945 */ /* 0x000fd80003800200 */
        /* <DEDUP_REMOVED lines=20> */
[----:B------:R-:W-:Y:S01]  /*3280*/  LOP3.LUT R24, R39, R24, RZ, 0xc0, !PT ;  /* 0x0000001827187212 */ /* 0x000fe200078ec0ff */
[----:B------:R-:W-:Y:S01]  /*3290*/  IMAD.MOV.U32 R39, RZ, RZ, RZ ;  /* 0x000000ffff277224 */ /* 0x000fe200078e00ff */
[----:B------:R-:W-:Y:S02]  /*32a0*/  @!P0 LOP3.LUT R45, RZ, R45, RZ, 0x33, !PT ;  /* 0x0000002dff2d8212 */ /* 0x000fe400078e33ff */
[----:B------:R-:W-:-:S04]  /*32b0*/  LOP3.LUT R24, R41, R24, RZ, 0xc0, !PT ;  /* 0x0000001829187212 */ /* 0x000fc800078ec0ff */
[----:B------:R-:W-:Y:S02]  /*32c0*/  LOP3.LUT R40, R45, R24, RZ, 0xc0, !PT ;  /* 0x000000182d287212 */ /* 0x000fe400078ec0ff */
[----:B-1----:R0:W1:Y:S02]  /*32d0*/  SHFL.IDX PT, R24, R37, R38, 0x1f ;  /* 0x00001f2625187589 */ /* 0x00206400000e0000 */
[----:B------:R-:W3:Y:S01]  /*32e0*/  FLO.U32 R36, R40 ;  /* 0x0000002800247300 */ /* 0x000ee200000e0000 */
[----:B------:R-:W-:-:S07]  /*32f0*/  LOP3.LUT R34, R31, R40, RZ, 0xc0, !PT ;  /* 0x000000281f227212 */ /* 0x000fce00078ec0ff */
[----:B------:R-:W0:Y:S01]  /*3300*/  POPC R34, R34 ;  /* 0x0000002200227309 */ /* 0x000e220000000000 */
[----:B---3--:R-:W-:-:S13]  /*3310*/  ISETP.NE.AND P0, PT, R21, R36, PT ;  /* 0x000000241500720c */ /* 0x008fda0003f05270 */
[----:B01----:R-:W-:Y:S05]  /*3320*/  @P0 BRA `(.L_x_263) ;  /* 0x0000000000080947 */ /* 0x003fea0003800000 */
[----:B------:R-:W-:-:S05]  /*3330*/  IMAD R25, R25, 0x4, R5 ;  /* 0x0000000419197824 */ /* 0x000fca00078e0205 */
[----:B------:R0:W1:Y:S02]  /*3340*/  ATOMS.ADD R39, [R25], R34 ;  /* 0x000000221927738c */ /* 0x0000640000000000 */
.L_x_263:
[----:B------:R-:W-:Y:S05]  /*3350*/  BSYNC.RECONVERGENT B0 ;  /* 0x0000000000007941 */ /* 0x000fea0003800200 */
.L_x_262:
[----:B------:R-:W-:Y:S01]  /*3360*/  R2P PR, R26, 0x7f ;  /* 0x0000007f1a007804 */ /* 0x000fe20000000000 */
[----:B-1----:R1:W3:Y:S01]  /*3370*/  SHFL.IDX PT, R37, R39, R36, 0x1f ;  /* 0x00001f2427257589 */ /* 0x0022e200000e0000 */
        /* <DEDUP_REMOVED lines=33> */
.L_x_265:
[----:B------:R-:W-:Y:S05]  /*3590*/  BSYNC.RECONVERGENT B0 ;  /* 0x0000000000007941 */ /* 0x000fea0003800200 */
.L_x_264:
[----:B------:R-:W-:Y:S01]  /*35a0*/  R2P PR, R27, 0x7f ;  /* 0x0000007f1b007804 */ /* 0x000fe20000000000 */
[----:B-1----:R1:W3:Y:S01]  /*35b0*/  SHFL.IDX PT, R36, R41, R38, 0x1f ;  /* 0x00001f2629247589 */ /* 0x0022e200000e0000 */
[----:B------:R-:W-:Y:S11]  /*35c0*/  BSSY.RECONVERGENT B0, `(.L_x_266) ;  /* 0x0000021000007945 */ /* 0x000ff60003800200 */
[----:B0-----:R-:W-:-:S02]  /*35d0*/  VOTE.ANY R26, PT, P0 ;  /* 0x00000000001a7806 */ /* 0x001fc400000e0100 */
[----:B------:R-:W-:Y:S02]  /*35e0*/  VOTE.ANY R39, PT, P1 ;  /* 0x0000000000277806 */ /* 0x000fe400008e0100 */
        /* <DEDUP_REMOVED lines=30> */
.L_x_267:
[----:B------:R-:W-:Y:S05]  /*37d0*/  BSYNC.RECONVERGENT B0 ;  /* 0x0000000000007941 */ /* 0x000fea0003800200 */
.L_x_266:
        /* <DEDUP_REMOVED lines=35> */
.L_x_269:
[----:B------:R-:W-:Y:S05]  /*3a10*/  BSYNC.RECONVERGENT B0 ;  /* 0x0000000000007941 */ /* 0x000fea0003800200 */
.L_x_268:
        /* <DEDUP_REMOVED lines=35> */
.L_x_271:
[----:B------:R-:W-:Y:S05]  /*3c50*/  BSYNC.RECONVERGENT B0 ;  /* 0x0000000000007941 */ /* 0x000fea0003800200 */
.L_x_270:
        /* <DEDUP_REMOVED lines=23> */
[----:B------:R-:W-:Y:S02]  /*3dd0*/  LOP3.LUT R29, R38, R29, RZ, 0xc0, !PT ;  /* 0x0000001d261d7212 */ /* 0x000fe400078ec0ff */
[----:B------:R-:W-:Y:S02]  /*3de0*/  @!P0 LOP3.LUT R48, RZ, R48, RZ, 0x33, !PT ;  /* 0x00000030ff308212 */ /* 0x000fe400078e33ff */
[----:B------:R-:W-:-:S04]  /*3df0*/  LOP3.LUT R29, R46, R29, RZ, 0xc0, !PT ;  /* 0x0000001d2e1d7212 */ /* 0x000fc800078ec0ff */
[----:B------:R-:W-:-:S04]  /*3e00*/  LOP3.LUT R48, R48, R29, RZ, 0xc0, !PT ;  /* 0x0000001d30307212 */ /* 0x000fc800078ec0ff */
[----:B------:R-:W0:Y:S01]  /*3e10*/  FLO.U32 R46, R48 ;  /* 0x00000030002e7300 */ /* 0x000e2200000e0000 */
[----:B------:R-:W-:-:S07]  /*3e20*/  LOP3.LUT R31, R31, R48, RZ, 0xc0, !PT ;  /* 0x000000301f1f7212 */ /* 0x000fce00078ec0ff */
[----:B------:R1:W1:Y:S01]  /*3e30*/  POPC R38, R31 ;  /* 0x0000001f00267309 */ /* 0x0002620000000000 */
[----:B0-----:R-:W-:Y:S01]  /*3e40*/  ISETP.NE.AND P0, PT, R21, R46, PT ;  /* 0x0000002e1500720c */ /* 0x001fe20003f05270 */
[----:B------:R-:W-:-:S12]  /*3e50*/  IMAD.MOV.U32 R21, RZ, RZ, RZ ;  /* 0x000000ffff157224 */ /* 0x000fd800078e00ff */
[----:B-1-3--:R-:W-:Y:S05]  /*3e60*/  @P0 BRA `(.L_x_273) ;  /* 0x0000000000080947 */ /* 0x00afea0003800000 */
[----:B------:R-:W-:-:S05]  /*3e70*/  IMAD R5, R30, 0x4, R5 ;  /* 0x000000041e057824 */ /* 0x000fca00078e0205 */
[----:B------:R0:W1:Y:S02]  /*3e80*/  ATOMS.ADD R21, [R5], R38 ;  /* 0x000000260515738c */ /* 0x0000640000000000 */
.L_x_273:
[----:B------:R-:W-:Y:S05]  /*3e90*/  BSYNC.RECONVERGENT B0 ;  /* 0x0000000000007941 */ /* 0x000fea0003800200 */
.L_x_272:
[----:B-1----:R-:W1:Y:S01]  /*3ea0*/  SHFL.IDX PT, R21, R21, R46, 0x1f ;  /* 0x00001f2e15157589 */ /* 0x002e6200000e0000 */
[----:B----4-:R-:W-:Y:S01]  /*3eb0*/  IMAD.IADD R4, R4, 0x1, R33 ;  /* 0x0000000104047824 */ /* 0x010fe200078e0221 */
[----:B------:R-:W-:Y:S01]  /*3ec0*/  ISETP.NE.AND P0, PT, R44, RZ, PT ;  /* 0x000000ff2c00720c */ /* 0x000fe20003f05270 */
[----:B------:R-:W-:Y:S01]  /*3ed0*/  IMAD.IADD R22, R22, 0x1, R35 ;  /* 0x0000000116167824 */ /* 0x000fe200078e0223 */
[----:B------:R-:W-:Y:S01]  /*3ee0*/  BAR.SYNC.DEFER_BLOCKING 0x0 ;  /* 0x0000000000007b1d */ /* 0x000fe20000010000 */
[----:B------:R-:W-:Y:S02]  /*3ef0*/  IMAD.IADD R24, R23, 0x1, R24 ;  /* 0x0000000117187824 */ /* 0x000fe400078e0218 */
[----:B------:R-:W-:Y:S02]  /*3f00*/  IMAD.IADD R34, R34, 0x1, R37 ;  /* 0x0000000122227824 */ /* 0x000fe400078e0225 */
[----:B------:R-:W-:Y:S01]  /*3f10*/  IMAD.IADD R36, R25, 0x1, R36 ;  /* 0x0000000119247824 */ /* 0x000fe200078e0224 */
[----:B------:R-:W-:Y:S01]  /*3f20*/  BSSY B1, `(.L_x_274) ;  /* 0x0000048000017945 */ /* 0x000fe20003800000 */
[----:B0-----:R-:W-:-:S02]  /*3f30*/  IMAD R5, R4, 0x4, R9 ;  /* 0x0000000404057824 */ /* 0x001fc400078e0209 */
[----:B------:R-:W-:Y:S02]  /*3f40*/  IMAD.IADD R26, R26, 0x1, R39 ;  /* 0x000000011a1a7824 */ /* 0x000fe400078e0227 */
[----:B------:R-:W-:Y:S02]  /*3f50*/  IMAD.IADD R30, R40, 0x1, R45 ;  /* 0x00000001281e7824 */ /* 0x000fe400078e022d */
[--C-:B------:R-:W-:Y:S02]  /*3f60*/  IMAD R23, R22, 0x4, R9.reuse ;  /* 0x0000000416177824 */ /* 0x100fe400078e0209 */
[----:B------:R-:W-:Y:S02]  /*3f70*/  IMAD.IADD R28, R27, 0x1, R28 ;  /* 0x000000011b1c7824 */ /* 0x000fe400078e021c */
[--C-:B------:R-:W-:Y:S02]  /*3f80*/  IMAD R40, R24, 0x4, R9.reuse ;  /* 0x0000000418287824 */ /* 0x100fe400078e0209 */
[----:B------:R-:W-:-:S02]  /*3f90*/  IMAD R25, R34, 0x4, R9 ;  /* 0x0000000422197824 */ /* 0x000fc400078e0209 */
[----:B-1----:R-:W-:Y:S02]  /*3fa0*/  IMAD.IADD R38, R38, 0x1, R21 ;  /* 0x0000000126267824 */ /* 0x002fe400078e0215 */
[--C-:B------:R-:W-:Y:S01]  /*3fb0*/  IMAD R21, R36, 0x4, R9.reuse ;  /* 0x0000000424157824 */ /* 0x100fe200078e0209 */
[----:B------:R0:W-:Y:S01]  /*3fc0*/  STS [R5+-0x4], R8 ;  /* 0xfffffc0805007388 */ /* 0x0001e20000000800 */
[--C-:B------:R-:W-:Y:S02]  /*3fd0*/  IMAD R42, R26, 0x4, R9.reuse ;  /* 0x000000041a2a7824 */ /* 0x100fe400078e0209 */
[--C-:B------:R-:W-:Y:S01]  /*3fe0*/  IMAD R27, R28, 0x4, R9.reuse ;  /* 0x000000041c1b7824 */ /* 0x100fe200078e0209 */
[----:B------:R1:W-:Y:S01]  /*3ff0*/  STS [R23+-0x4], R10 ;  /* 0xfffffc0a17007388 */ /* 0x0003e20000000800 */
[--C-:B------:R-:W-:Y:S02]  /*4000*/  IMAD R44, R30, 0x4, R9.reuse ;  /* 0x000000041e2c7824 */ /* 0x100fe400078e0209 */
[--C-:B------:R-:W-:Y:S01]  /*4010*/  IMAD R29, R38, 0x4, R9.reuse ;  /* 0x00000004261d7824 */ /* 0x100fe200078e0209 */
[----:B------:R1:W-:Y:S01]  /*4020*/  STS [R40+-0x4], R19 ;  /* 0xfffffc1328007388 */ /* 0x0003e20000000800 */
[----:B0-----:R-:W-:-:S03]  /*4030*/  IMAD R5, R3, 0x8, R9 ;  /* 0x0000000803057824 */ /* 0x001fc600078e0209 */
[----:B------:R1:W-:Y:S04]  /*4040*/  STS [R25+-0x4], R12 ;  /* 0xfffffc0c19007388 */ /* 0x0003e80000000800 */
[----:B------:R1:W-:Y:S04]  /*4050*/  STS [R21+-0x4], R14 ;  /* 0xfffffc0e15007388 */ /* 0x0003e80000000800 */
[----:B------:R1:W-:Y:S04]  /*4060*/  STS [R42+-0x4], R15 ;  /* 0xfffffc0f2a007388 */ /* 0x0003e80000000800 */
[----:B------:R1:W-:Y:S04]  /*4070*/  STS [R27+-0x4], R16 ;  /* 0xfffffc101b007388 */ /* 0x0003e80000000800 */
[----:B------:R1:W-:Y:S04]  /*4080*/  STS [R44+-0x4], R17 ;  /* 0xfffffc112c007388 */ /* 0x0003e80000000800 */
[----:B------:R1:W-:Y:S01]  /*4090*/  STS [R29+-0x4], R18 ;  /* 0xfffffc121d007388 */ /* 0x0003e20000000800 */
[----:B------:R-:W-:Y:S05]  /*40a0*/  @P0 BRA `(.L_x_275) ;  /* 0x0000000000bc0947 */ /* 0x000fea0003800000 */
[----:B------:R-:W1:Y:S02]  /*40b0*/  LDCU.64 UR8, c[0x0][0x398] ;  /* 0x00007300ff0877ac */ /* 0x000e640008000a00 */
[----:B-1----:R-:W-:-:S04]  /*40c0*/  LEA R16, P0, R3, UR8, 0x3 ;  /* 0x0000000803107c11 */ /* 0x002fc8000f8018ff */
[----:B------:R-:W-:-:S05]  /*40d0*/  LEA.HI.X R17, R3, UR9, RZ, 0x3, P0 ;  /* 0x0000000903117c11 */ /* 0x000fca00080f1cff */
[----:B------:R-:W3:Y:S01]  /*40e0*/  LDG.E.64 R14, desc[UR6][R16.64] ;  /* 0x00000006100e7981 */ /* 0x000ee2000c1e1b00 */
[----:B--2---:R-:W-:Y:S01]  /*40f0*/  SHF.R.S32.HI R19, RZ, 0x1f, R32 ;  /* 0x0000001fff137819 */ /* 0x004fe20000011420 */
[----:B------:R-:W-:Y:S01]  /*4100*/  IMAD.MOV.U32 R8, RZ, RZ, R43 ;  /* 0x000000ffff087224 */ /* 0x000fe200078e002b */
[----:B---3--:R-:W-:-:S05]  /*4110*/  IADD3 R14, P0, PT, -R32, R14, RZ ;  /* 0x0000000e200e7210 */ /* 0x008fca0007f1e1ff */
[----:B------:R-:W-:Y:S01]  /*4120*/  IMAD.X R15, R15, 0x1, ~R19, P0 ;  /* 0x000000010f0f7824 */ /* 0x000fe200000e0e13 */
[----:B------:R-:W-:-:S04]  /*4130*/  ISETP.GE.AND P0, PT, R11, 0x1, PT ;  /* 0x000000010b00780c */ /* 0x000fc80003f06270 */
[----:B------:R0:W-:Y:S09]  /*4140*/  STS.64 [R5+0xa200], R14 ;  /* 0x00a2000e05007388 */ /* 0x0001f20000000a00 */
[----:B------:R-:W-:Y:S05]  /*4150*/  @!P0 BRA `(.L_x_276) ;  /* 0x00000000006c8947 */ /* 0x000fea0003800000 */
[----:B------:R-:W-:Y:S01]  /*4160*/  BSSY B0, `(.L_x_277) ;  /* 0x0000019000007945 */ /* 0x000fe20003800000 */
[----:B------:R-:W-:Y:S02]  /*4170*/  IMAD.MOV.U32 R10, RZ, RZ, -0x1 ;  /* 0xffffffffff0a7424 */ /* 0x000fe400078e00ff */
[----:B------:R-:W-:Y:S02]  /*4180*/  IMAD.MOV.U32 R12, RZ, RZ, R11 ;  /* 0x000000ffff0c7224 */ /* 0x000fe400078e000b */
[----:B------:R-:W-:-:S07]  /*4190*/  IMAD.MOV.U32 R8, RZ, RZ, R43 ;  /* 0x000000ffff087224 */ /* 0x000fce00078e002b */
.L_x_281:
[----:B0-----:R-:W0:Y:S01]  /*41a0*/  LDC.64 R14, c[0x0][0x380] ;  /* 0x0000e000ff0e7b82 */ /* 0x001e220000000a00 */
[----:B------:R-:W-:Y:S01]  /*41b0*/  VIADD R19, R12, 0xffffffff ;  /* 0xffffffff0c137836 */ /* 0x000fe20000000000 */
[----:B------:R-:W-:Y:S03]  /*41c0*/  BSSY B2, `(.L_x_278) ;  /* 0x0000008000027945 */ /* 0x000fe60003800000 */
[----:B------:R-:W-:-:S04]  /*41d0*/  IMAD R17, R19, 0x100, R3 ;  /* 0x0000010013117824 */ /* 0x000fc800078e0203 */
[----:B0-----:R-:W-:-:S07]  /*41e0*/  IMAD.WIDE R14, R17, 0x4, R14 ;  /* 0x00000004110e7825 */ /* 0x001fce00078e020e */
.L_x_279:
[----:B------:R-:W-:Y:S05]  /*41f0*/  YIELD ;  /* 0x0000000000007946 */ /* 0x000fea0003800000 */
[----:B------:R0:W-:Y:S06]  /*4200*/  MEMBAR.SC.CTA ;  /* 0x0000000000007992 */ /* 0x0001ec0000000000 */
[----:B0-----:R-:W2:Y:S02]  /*4210*/  LDG.E.STRONG.SYS R16, desc[UR6][R14.64] ;  /* 0x000000060e107981 */ /* 0x001ea4000c1f5900 */
[----:B--2---:R-:W-:-:S13]  /*4220*/  ISETP.NE.AND P0, PT, R16, RZ, PT ;  /* 0x000000ff1000720c */ /* 0x004fda0003f05270 */
[----:B------:R-:W-:Y:S05]  /*4230*/  @!P0 BRA `(.L_x_279) ;  /* 0xfffffffc00ec8947 */ /* 0x000fea000383ffff */
[----:B------:R-:W-:Y:S05]  /*4240*/  BSYNC B2 ;  /* 0x0000000000027941 */ /* 0x000fea0003800000 */
.L_x_278:
[----:B------:R-:W-:Y:S01]  /*4250*/  BSSY.RECONVERGENT B2, `(.L_x_280) ;  /* 0x0000006000027945 */ /* 0x000fe20003800200 */
[C---:B------:R-:W-:Y:S02]  /*4260*/  ISETP.GT.AND P0, PT, R16.reuse, -0x1, PT ;  /* 0xffffffff1000780c */ /* 0x040fe40003f04270 */
[----:B------:R-:W-:Y:S01]  /*4270*/  LOP3.LUT R15, R16, 0x3fffffff, RZ, 0xc0, !PT ;  /* 0x3fffffff100f7812 */ /* 0x000fe200078ec0ff */
[----:B------:R-:W-:Y:S05]  /*4280*/  WARPSYNC.EXCLUSIVE R10 ;  /* 0x000000000a007348 */ /* 0x000fea0003a00000 */
[----:B------:R-:W-:-:S05]  /*4290*/  IMAD.IADD R8, R15, 0x1, R8 ;  /* 0x000000010f087824 */ /* 0x000fca00078e0208 */
[----:B------:R-:W-:-:S07]  /*42a0*/  VOTE.ANY R10, PT, P0 ;  /* 0x00000000000a7806 */ /* 0x000fce00000e0100 */
[----:B------:R-:W-:Y:S05]  /*42b0*/  BSYNC.RECONVERGENT B2 ;  /* 0x0000000000027941 */ /* 0x000fea0003800200 */
.L_x_280:
[----:B------:R-:W-:Y:S01]  /*42c0*/  ISETP.GT.U32.AND P1, PT, R12, 0x1, PT ;  /* 0x000000010c00780c */ /* 0x000fe20003f24070 */
[----:B------:R-:W-:-:S12]  /*42d0*/  IMAD.MOV.U32 R12, RZ, RZ, R19 ;  /* 0x000000ffff0c7224 */ /* 0x000fd800078e0013 */
[----:B------:R-:W-:Y:S05]  /*42e0*/  @P0 BRA P1, `(.L_x_281) ;  /* 0xfffffffc00ac0947 */ /* 0x000fea000083ffff */
[----:B------:R-:W-:Y:S05]  /*42f0*/  BSYNC B0 ;  /* 0x0000000000007941 */ /* 0x000fea0003800000 */
.L_x_277:
[----:B------:R1:W2:Y:S02]  /*4300*/  LDS.64 R14, [R5+0xa200] ;  /* 0x00a20000050e7984 */ /* 0x0002a40000000a00 */
.L_x_276:
[----:B------:R-:W3:Y:S01]  /*4310*/  LDC.64 R16, c[0x0][0x380] ;  /* 0x0000e000ff107b82 */ /* 0x000ee20000000a00 */
[C---:B------:R-:W-:Y:S01]  /*4320*/  IMAD.IADD R21, R8.reuse, 0x1, -R43 ;  /* 0x0000000108157824 */ /* 0x040fe200078e0a2b */
[----:B------:R-:W-:Y:S01]  /*4330*/  LOP3.LUT R19, R8, 0x80000000, RZ, 0xfc, !PT ;  /* 0x8000000008137812 */ /* 0x000fe200078efcff */
[----:B------:R-:W-:-:S03]  /*4340*/  IMAD R23, R11, 0x100, R3 ;  /* 0x000001000b177824 */ /* 0x000fc600078e0203 */
[----:B0-2---:R-:W-:-:S04]  /*4350*/  IADD3 R14, P0, PT, R21, R14, RZ ;  /* 0x0000000e150e7210 */ /* 0x005fc80007f1e0ff */
[----:B------:R-:W-:-:S05]  /*4360*/  LEA.HI.X.SX32 R15, R21, R15, 0x1, P0 ;  /* 0x0000000f150f7211 */ /* 0x000fca00000f0eff */
[----:B------:R0:W-:Y:S01]  /*4370*/  STS.64 [R5+0xa200], R14 ;  /* 0x00a2000e05007388 */ /* 0x0001e20000000a00 */
[----:B---3--:R-:W-:-:S05]  /*4380*/  IMAD.WIDE R16, R23, 0x4, R16 ;  /* 0x0000000417107825 */ /* 0x008fca00078e0210 */
[----:B------:R0:W-:Y:S02]  /*4390*/  STG.E.STRONG.SYS desc[UR6][R16.64], R19 ;  /* 0x0000001310007986 */ /* 0x0001e4000c115906 */
.L_x_275:
[----:B------:R-:W-:Y:S05]  /*43a0*/  BSYNC B1 ;  /* 0x0000000000017941 */ /* 0x000fea0003800000 */
.L_x_274:
[----:B01----:R-:W0:Y:S01]  /*43b0*/  LDC R16, c[0x0][0x3c0] ;  /* 0x0000f000ff107b82 */ /* 0x003e220000000800 */
[----:B------:R-:W-:-:S07]  /*43c0*/  VIADD R17, R0, 0xd80 ;  /* 0x00000d8000117836 */ /* 0x000fce0000000000 */
[----:B------:R-:W1:Y:S01]  /*43d0*/  LDC.64 R14, c[0x0][0x390] ;  /* 0x0000e400ff0e7b82 */ /* 0x000e620000000a00 */
[----:B0-----:R-:W-:Y:S02]  /*43e0*/  ISETP.GE.AND P0, PT, R17, R16, PT ;  /* 0x000000101100720c */ /* 0x001fe40003f06270 */
[----:B-1----:R-:W-:-:S04]  /*43f0*/  ISETP.EQ.U32.AND P1, PT, R14, RZ, PT ;  /* 0x000000ff0e00720c */ /* 0x002fc80003f22070 */
[----:B------:R-:W-:-:S04]  /*4400*/  ISETP.EQ.OR.EX P0, PT, R15, RZ, !P0, P1 ;  /* 0x000000ff0f00720c */ /* 0x000fc80004702710 */
[----:B------:R-:W-:-:S13]  /*4410*/  ISETP.GT.U32.OR P0, PT, R3, 0xff, P0 ;  /* 0x000000ff0300780c */ /* 0x000fda0000704470 */
[----:B------:R-:W-:Y:S05]  /*4420*/  @P0 BRA `(.L_x_282) ;  /* 0x0000000000200947 */ /* 0x000fea0003800000 */
[----:B------:R-:W2:Y:S01]  /*4430*/  LDS.64 R40, [R5+0xa200] ;  /* 0x00a2000005287984 */ /* 0x000ea20000000a00 */
[C---:B------:R-:W-:Y:S02]  /*4440*/  LEA R18, P2, R3.reuse, R14, 0x3 ;  /* 0x0000000e03127211 */ /* 0x040fe400078418ff */
[--C-:B------:R-:W-:Y:S02]  /*4450*/  SHF.R.S32.HI R21, RZ, 0x1f, R43.reuse ;  /* 0x0000001fff157819 */ /* 0x100fe4000001142b */
[----:B------:R-:W-:Y:S02]  /*4460*/  LEA.HI.X R19, R3, R15, RZ, 0x3, P2 ;  /* 0x0000000f03137211 */ /* 0x000fe400010f1cff */
[----:B--2---:R-:W-:Y:S02]  /*4470*/  IADD3 R14, P0, P1, R40, R32, R43 ;  /* 0x00000020280e7210 */ /* 0x004fe4000791e02b */
[----:B------:R-:W-:-:S04]  /*4480*/  SHF.R.S32.HI R40, RZ, 0x1f, R32 ;  /* 0x0000001fff287819 */ /* 0x000fc80000011420 */
[----:B------:R-:W-:-:S05]  /*4490*/  IADD3.X R15, PT, PT, R41, R40, R21, P0, P1 ;  /* 0x00000028290f7210 */ /* 0x000fca00007e2415 */
[----:B------:R0:W-:Y:S02]  /*44a0*/  STG.E.64 desc[UR6][R18.64], R14 ;  /* 0x0000000e12007986 */ /* 0x0001e4000c101b06 */
.L_x_282:
[----:B------:R-:W-:Y:S01]  /*44b0*/  ISETP.GT.AND P0, PT, R17, R16, PT ;  /* 0x000000101100720c */ /* 0x000fe20003f04270 */
[----:B------:R-:W-:Y:S05]  /*44c0*/  WARPSYNC.ALL ;  /* 0x0000000000007948 */ /* 0x000fea0003800000 */
[----:B------:R-:W-:Y:S07]  /*44d0*/  BAR.SYNC.DEFER_BLOCKING 0x0 ;  /* 0x0000000000007b1d */ /* 0x000fee0000010000 */
[----:B------:R-:W-:Y:S05]  /*44e0*/  @P0 BRA `(.L_x_283) ;  /* 0x0000000400bc0947 */ /* 0x000fea0003800000 */
[----:B------:R-:W1:Y:S01]  /*44f0*/  LDS R0, [R20] ;  /* 0x0000000014007984 */ /* 0x000e620000000800 */
[----:B------:R-:W1:Y:S01]  /*4500*/  LDCU UR5, c[0x0][0x3c4] ;  /* 0x00007880ff0577ac */ /* 0x000e620008000800 */
[----:B------:R-:W3:Y:S01]  /*4510*/  LDCU.64 UR8, c[0x0][0x3a0] ;  /* 0x00007400ff0877ac */ /* 0x000ee20008000a00 */
[----:B-1----:R-:W-:Y:S02]  /*4520*/  SHF.R.U32.HI R2, RZ, UR5, R0 ;  /* 0x00000005ff027c19 */ /* 0x002fe40008011600 */
[----:B------:R-:W-:Y:S02]  /*4530*/  LOP3.LUT R5, R0, 0x80000000, RZ, 0x3c, !PT ;  /* 0x8000000000057812 */ /* 0x000fe400078e3cff */
[----:B------:R-:W-:-:S05]  /*4540*/  LOP3.LUT R2, R2, UR4, RZ, 0x30, !PT ;  /* 0x0000000402027c12 */ /* 0x000fca000f8e30ff */
[----:B0-----:R-:W-:-:S06]  /*4550*/  IMAD R14, R2, 0x8, R9 ;  /* 0x00000008020e7824 */ /* 0x001fcc00078e0209 */
[----:B------:R-:W0:Y:S02]  /*4560*/  LDS.64 R14, [R14+0xa200] ;  /* 0x00a200000e0e7984 */ /* 0x000e240000000a00 */
[----:B0-----:R-:W-:-:S05]  /*4570*/  IADD3 R2, P1, PT, R14, R3, RZ ;  /* 0x000000030e027210 */ /* 0x001fca0007f3e0ff */
[----:B------:R-:W-:Y:S01]  /*4580*/  IMAD.X R15, RZ, RZ, R15, P1 ;  /* 0x000000ffff0f7224 */ /* 0x000fe200008e060f */
[----:B---3--:R-:W-:-:S04]  /*4590*/  LEA R18, P1, R2, UR8, 0x2 ;  /* 0x0000000802127c11 */ /* 0x008fc8000f8210ff */
[----:B------:R-:W-:-:S05]  /*45a0*/  LEA.HI.X R19, R2, UR9, R15, 0x2, P1 ;  /* 0x0000000902137c11 */ /* 0x000fca00088f140f */
[----:B------:R-:W-:Y:S01]  /*45b0*/  STG.E desc[UR6][R18.64], R5 ;  /* 0x0000000512007986 */ /* 0x000fe2000c101906 */
[----:B------:R-:W-:-:S03]  /*45c0*/  NOP ;  /* 0x0000000000007918 */ /* 0x000fc60000000000 */
[----:B------:R-:W0:Y:S02]  /*45d0*/  LDS R0, [R20+0x600] ;  /* 0x0006000014007984 */ /* 0x000e240000000800 */
[----:B0-----:R-:W-:Y:S02]  /*45e0*/  SHF.R.U32.HI R2, RZ, UR5, R0 ;  /* 0x00000005ff027c19 */ /* 0x001fe40008011600 */
[----:B------:R-:W-:Y:S02]  /*45f0*/  LOP3.LUT R5, R0, 0x80000000, RZ, 0x3c, !PT ;  /* 0x8000000000057812 */ /* 0x000fe400078e3cff */
[----:B------:R-:W-:-:S05]  /*4600*/  LOP3.LUT R2, R2, UR4, RZ, 0x30, !PT ;  /* 0x0000000402027c12 */ /* 0x000fca000f8e30ff */
[----:B------:R-:W-:-:S06]  /*4610*/  IMAD R14, R2, 0x8, R9 ;  /* 0x00000008020e7824 */ /* 0x000fcc00078e0209 */
[----:B------:R-:W0:Y:S02]  /*4620*/  LDS.64 R14, [R14+0xa200] ;  /* 0x00a200000e0e7984 */ /* 0x000e240000000a00 */
[----:B0-----:R-:W-:-:S05]  /*4630*/  IADD3 R2, P1, PT, R14, R3, RZ ;  /* 0x000000030e027210 */ /* 0x001fca0007f3e0ff */
[----:B------:R-:W-:Y:S01]  /*4640*/  IMAD.X R15, RZ, RZ, R15, P1 ;  /* 0x000000ffff0f7224 */ /* 0x000fe200008e060f */
[----:B--2---:R-:W-:-:S04]  /*4650*/  LEA R32, P1, R2, UR8, 0x2 ;  /* 0x0000000802207c11 */ /* 0x004fc8000f8210ff */
        /* <DEDUP_REMOVED lines=11> */
[----:B------:R-:W-:-:S04]  /*4710*/  LEA R18, P1, R2, UR8, 0x2 ;  /* 0x0000000802127c11 */ /* 0x000fc8000f8210ff */
        /* <DEDUP_REMOVED lines=55> */
[----:B------:R-:W-:-:S05]  /*4a90*/  IMAD R8, R2, 0x8, R9 ;  /* 0x0000000802087824 */ /* 0x000fca00078e0209 */
        /* <DEDUP_REMOVED lines=17> */
[----:B------:R0:W-:Y:S01]  /*4bb0*/  STG.E desc[UR6][R2.64+0x3000], R5 ;  /* 0x0030000502007986 */ /* 0x0001e2000c101906 */
[----:B------:R-:W-:Y:S01]  /*4bc0*/  NOP ;  /* 0x0000000000007918 */ /* 0x000fe20000000000 */
[----:B------:R-:W-:Y:S05]  /*4bd0*/  BRA `(.L_x_284) ;  /* 0x0000000800ac7947 */ /* 0x000fea0003800000 */
.L_x_283:
[----:B------:R-:W-:Y:S01]  /*4be0*/  IMAD R5, R11, -0xd80, R16 ;  /* 0xfffff2800b057824 */ /* 0x000fe200078e0210 */
        /* <DEDUP_REMOVED lines=16> */
[----:B------:R-:W3:Y:S01]  /*4cf0*/  LDCU.64 UR8, c[0x0][0x3a0] ;  /* 0x00007400ff0877ac */ /* 0x000ee20008000a00 */
[----:B-1----:R-:W-:Y:S02]  /*4d00*/  SHF.R.U32.HI R8, RZ, UR5, R0 ;  /* 0x00000005ff087c19 */ /* 0x002fe40008011600 */
[----:B------:R-:W-:Y:S02]  /*4d10*/  LOP3.LUT R17, R0, 0x80000000, RZ, 0x3c, !PT ;  /* 0x8000000000117812 */ /* 0x000fe400078e3cff */
[----:B------:R-:W-:-:S05]  /*4d20*/  LOP3.LUT R8, R8, UR4, RZ, 0x30, !PT ;  /* 0x0000000408087c12 */ /* 0x000fca000f8e30ff */
[----:B------:R-:W-:-:S05]  /*4d30*/  IMAD R8, R8, 0x8, R9 ;  /* 0x0000000808087824 */ /* 0x000fca00078e0209 */
[----:B0-----:R-:W0:Y:S02]  /*4d40*/  LDS.64 R14, [R8+0xa200] ;  /* 0x00a20000080e7984 */ /* 0x001e240000000a00 */
[----:B0-----:R-:W-:-:S05]  /*4d50*/  IADD3 R12, P5, PT, R14, R3, RZ ;  /* 0x000000030e0c7210 */ /* 0x001fca0007fbe0ff */
[----:B------:R-:W-:Y:S01]  /*4d60*/  IMAD.X R15, RZ, RZ, R15, P5 ;  /* 0x000000ffff0f7224 */ /* 0x000fe200028e060f */
[----:B---3--:R-:W-:-:S04]  /*4d70*/  LEA R14, P5, R12, UR8, 0x2 ;  /* 0x000000080c0e7c11 */ /* 0x008fc8000f8a10ff */
[----:B------:R-:W-:-:S05]  /*4d80*/  LEA.HI.X R15, R12, UR9, R15, 0x2, P5 ;  /* 0x000000090c0f7c11 */ /* 0x000fca000a8f140f */
[----:B------:R1:W-:Y:S04]  /*4d90*/  STG.E desc[UR6][R14.64], R17 ;  /* 0x000000110e007986 */ /* 0x0003e8000c101906 */
.L_x_286:
[----:B------:R-:W-:Y:S05]  /*4da0*/  BSYNC.RECONVERGENT B0 ;  /* 0x0000000000007941 */ /* 0x000fea0003800200 */
.L_x_285:
[----:B------:R-:W-:Y:S01]  /*4db0*/  NOP ;  /* 0x0000000000007918 */ /* 0x000fe20000000000 */
[----:B------:R-:W-:Y:S01]  /*4dc0*/  BSSY.RECONVERGENT B0, `(.L_x_287) ;  /* 0x0000011000007945 */ /* 0x000fe20003800200 */
[----:B------:R-:W-:Y:S01]  /*4dd0*/  ISETP.GE.AND P5, PT, R10, R5, PT ;  /* 0x000000050a00720c */ /* 0x000fe20003fa6270 */
[----:B------:R-:W-:Y:S02]  /*4de0*/  VIADD R10, R3, 0xa80 ;  /* 0x00000a80030a7836 */ /* 0x000fe40000000000 */
[----:B------:R-:W-:Y:S10]  /*4df0*/  @P6 BRA `(.L_x_288) ;  /* 0x0000000000346947 */ /* 0x000ff40003800000 */
[----:B------:R-:W3:Y:S01]  /*4e00*/  LDS R0, [R20+0x600] ;  /* 0x0006000014007984 */ /* 0x000ee20000000800 */
[----:B------:R-:W3:Y:S01]  /*4e10*/  LDCU UR5, c[0x0][0x3c4] ;  /* 0x00007880ff0577ac */ /* 0x000ee20008000800 */
[----:B------:R-:W4:Y:S01]  /*4e20*/  LDCU.64 UR8, c[0x0][0x3a0] ;  /* 0x00007400ff0877ac */ /* 0x000f220008000a00 */
[----:B---3--:R-:W-:Y:S02]  /*4e30*/  SHF.R.U32.HI R8, RZ, UR5, R0 ;  /* 0x00000005ff087c19 */ /* 0x008fe40008011600 */
[----:B-1----:R-:W-:Y:S02]  /*4e40*/  LOP3.LUT R17, R0, 0x80000000, RZ, 0x3c, !PT ;  /* 0x8000000000117812 */ /* 0x002fe400078e3cff */
[----:B------:R-:W-:-:S05]  /*4e50*/  LOP3.LUT R8, R8, UR4, RZ, 0x30, !PT ;  /* 0x0000000408087c12 */ /* 0x000fca000f8e30ff */
[----:B------:R-:W-:-:S05]  /*4e60*/  IMAD R8, R8, 0x8, R9 ;  /* 0x0000000808087824 */ /* 0x000fca00078e0209 */
[----:B0-----:R-:W0:Y:S02]  /*4e70*/  LDS.64 R14, [R8+0xa200] ;  /* 0x00a20000080e7984 */ /* 0x001e240000000a00 */
[----:B0-----:R-:W-:-:S05]  /*4e80*/  IADD3 R12, P6, PT, R14, R3, RZ ;  /* 0x000000030e0c7210 */ /* 0x001fca0007fde0ff */
[----:B------:R-:W-:Y:S01]  /*4e90*/  IMAD.X R15, RZ, RZ, R15, P6 ;  /* 0x000000ffff0f7224 */ /* 0x000fe200030e060f */
[----:B----4-:R-:W-:-:S04]  /*4ea0*/  LEA R14, P6, R12, UR8, 0x2 ;  /* 0x000000080c0e7c11 */ /* 0x010fc8000f8c10ff */
[----:B------:R-:W-:-:S05]  /*4eb0*/  LEA.HI.X R15, R12, UR9, R15, 0x2, P6 ;  /* 0x000000090c0f7c11 */ /* 0x000fca000b0f140f */
[----:B------:R3:W-:Y:S04]  /*4ec0*/  STG.E desc[UR6][R14.64+0x600], R17 ;  /* 0x000600110e007986 */ /* 0x0007e8000c101906 */
.L_x_288:
[----:B------:R-:W-:Y:S05]  /*4ed0*/  BSYNC.RECONVERGENT B0 ;  /* 0x0000000000007941 */ /* 0x000fea0003800200 */
.L_x_287:
[----:B------:R-:W-:Y:S01]  /*4ee0*/  NOP ;  /* 0x0000000000007918 */ /* 0x000fe20000000000 */
[----:B------:R-:W-:Y:S01]  /*4ef0*/  BSSY.RECONVERGENT B0, `(.L_x_289) ;  /* 0x0000011000007945 */ /* 0x000fe20003800200 */
[----:B------:R-:W-:Y:S02]  /*4f00*/  ISETP.GE.AND P6, PT, R10, R5, PT ;  /* 0x000000050a00720c */ /* 0x000fe40003fc6270 */
[----:B------:R-:W-:Y:S01]  /*4f10*/  LOP3.LUT R10, R3, 0xc00, RZ, 0xfc, !PT ;  /* 0x00000c00030a7812 */ /* 0x000fe200078efcff */
[----:B------:R-:W-:Y:S10]  /*4f20*/  @P1 BRA `(.L_x_290) ;  /* 0x0000000000341947 */ /* 0x000ff40003800000 */
[----:B------:R-:W4:Y:S01]  /*4f30*/  LDS R0, [R20+0xc00] ;  /* 0x000c000014007984 */ /* 0x000f220000000800 */
[----:B------:R-:W4:Y:S01]  /*4f40*/  LDCU UR5, c[0x0][0x3c4] ;  /* 0x00007880ff0577ac */ /* 0x000f220008000800 */
[----:B------:R-:W5:Y:S01]  /*4f50*/  LDCU.64 UR8, c[0x0][0x3a0] ;  /* 0x00007400ff0877ac */ /* 0x000f620008000a00 */
[----:B----4-:R-:W-:Y:S02]  /*4f60*/  SHF.R.U32.HI R8, RZ, UR5, R0 ;  /* 0x00000005ff087c19 */ /* 0x010fe40008011600 */
[----:B-1-3--:R-:W-:Y:S02]  /*4f70*/  LOP3.LUT R17, R0, 0x80000000, RZ, 0x3c, !PT ;  /* 0x8000000000117812 */ /* 0x00afe400078e3cff */
[----:B------:R-:W-:-:S05]  /*4f80*/  LOP3.LUT R8, R8, UR4, RZ, 0x30, !PT ;  /* 0x0000000408087c12 */ /* 0x000fca000f8e30ff */
[----:B------:R-:W-:-:S05]  /*4f90*/  IMAD R8, R8, 0x8, R9 ;  /* 0x0000000808087824 */ /* 0x000fca00078e0209 */
[----:B0-----:R-:W0:Y:S02]  /*4fa0*/  LDS.64 R14, [R8+0xa200] ;  /* 0x00a20000080e7984 */ /* 0x001e240000000a00 */
[----:B0-----:R-:W-:-:S05]  /*4fb0*/  IADD3 R12, P1, PT, R14, R3, RZ ;  /* 0x000000030e0c7210 */ /* 0x001fca0007f3e0ff */
[----:B------:R-:W-:Y:S01]  /*4fc0*/  IMAD.X R15, RZ, RZ, R15, P1 ;  /* 0x000000ffff0f7224 */ /* 0x000fe200008e060f */
[----:B-----5:R-:W-:-:S04]  /*4fd0*/  LEA R14, P1, R12, UR8, 0x2 ;  /* 0x000000080c0e7c11 */ /* 0x020fc8000f8210ff */
[----:B------:R-:W-:-:S05]  /*4fe0*/  LEA.HI.X R15, R12, UR9, R15, 0x2, P1 ;  /* 0x000000090c0f7c11 */ /* 0x000fca00088f140f */
[----:B------:R4:W-:Y:S04]  /*4ff0*/  STG.E desc[UR6][R14.64+0xc00], R17 ;  /* 0x000c00110e007986 */ /* 0x0009e8000c101906 */
.L_x_290:
[----:B------:R-:W-:Y:S05]  /*5000*/  BSYNC.RECONVERGENT B0 ;  /* 0x0000000000007941 */ /* 0x000fea0003800200 */
.L_x_289:
[----:B------:R-:W-:Y:S01]  /*5010*/  NOP ;  /* 0x0000000000007918 */ /* 0x000fe20000000000 */
[----:B------:R-:W-:Y:S01]  /*5020*/  BSSY.RECONVERGENT B0, `(.L_x_291) ;  /* 0x0000010000007945 */ /* 0x000fe20003800200 */
[----:B------:R-:W-:-:S03]  /*5030*/  ISETP.GE.AND P1, PT, R10, R5, PT ;  /* 0x000000050a00720c */ /* 0x000fc60003f26270 */
[----:B------:R-:W-:Y:S10]  /*5040*/  @P2 BRA `(.L_x_292) ;  /* 0x0000000000342947 */ /* 0x000ff40003800000 */
[----:B------:R-:W5:Y:S01]  /*5050*/  LDS R0, [R20+0x1200] ;  /* 0x0012000014007984 */ /* 0x000f620000000800 */
[----:B------:R-:W5:Y:S01]  /*5060*/  LDCU UR5, c[0x0][0x3c4] ;  /* 0x00007880ff0577ac */ /* 0x000f620008000800 */
[----:B------:R-:W2:Y:S01]  /*5070*/  LDCU.64 UR8, c[0x0][0x3a0] ;  /* 0x00007400ff0877ac */ /* 0x000ea20008000a00 */
[----:B-----5:R-:W-:-:S04]  /*5080*/  SHF.R.U32.HI R5, RZ, UR5, R0 ;  /* 0x00000005ff057c19 */ /* 0x020fc80008011600 */
[----:B------:R-:W-:-:S05]  /*5090*/  LOP3.LUT R8, R5, UR4, RZ, 0x30, !PT ;  /* 0x0000000405087c12 */ /* 0x000fca000f8e30ff */
[----:B------:R-:W-:-:S05]  /*50a0*/  IMAD R8, R8, 0x8, R9 ;  /* 0x0000000808087824 */ /* 0x000fca00078e0209 */
[----:B01-34-:R-:W0:Y:S02]  /*50b0*/  LDS.64 R14, [R8+0xa200] ;  /* 0x00a20000080e7984 */ /* 0x01be240000000a00 */
[----:B0-----:R-:W-:-:S05]  /*50c0*/  IADD3 R5, P2, PT, R14, R3, RZ ;  /* 0x000000030e057210 */ /* 0x001fca0007f5e0ff */
[----:B------:R-:W-:Y:S01]  /*50d0*/  IMAD.X R10, RZ, RZ, R15, P2 ;  /* 0x000000ffff0a7224 */ /* 0x000fe200010e060f */
[----:B--2---:R-:W-:-:S04]  /*50e0*/  LEA R14, P2, R5, UR8, 0x2 ;  /* 0x00000008050e7c11 */ /* 0x004fc8000f8410ff */
[----:B------:R-:W-:Y:S02]  /*50f0*/  LEA.HI.X R15, R5, UR9, R10, 0x2, P2 ;  /* 0x00000009050f7c11 */ /* 0x000fe400090f140a */
[----:B------:R-:W-:-:S05]  /*5100*/  LOP3.LUT R5, R0, 0x80000000, RZ, 0x3c, !PT ;  /* 0x8000000000057812 */ /* 0x000fca00078e3cff */
[----:B------:R0:W-:Y:S02]  /*5110*/  STG.E desc[UR6][R14.64+0x1200], R5 ;  /* 0x001200050e007986 */ /* 0x0001e4000c101906 */
.L_x_292:
[----:B------:R-:W-:Y:S05]  /*5120*/  BSYNC.RECONVERGENT B0 ;  /* 0x0000000000007941 */ /* 0x000fea0003800200 */
.L_x_291:
[----:B------:R-:W-:Y:S01]  /*5130*/  NOP ;  /* 0x0000000000007918 */ /* 0x000fe20000000000 */
[----:B------:R-:W-:Y:S04]  /*5140*/  BSSY.RECONVERGENT B0, `(.L_x_293) ;  /* 0x000000f000007945 */ /* 0x000fe80003800200 */
[----:B------:R-:W-:Y:S05]  /*5150*/  @P3 BRA `(.L_x_294) ;  /* 0x0000000000343947 */ /* 0x000fea0003800000 */
[----:B------:R-:W0:Y:S01]  /*5160*/  LDS R0, [R20+0x1800] ;  /* 0x0018000014007984 */ /* 0x000e220000000800 */
[----:B------:R-:W0:Y:S01]  /*5170*/  LDCU UR5, c[0x0][0x3c4] ;  /* 0x00007880ff0577ac */ /* 0x000e220008000800 */
[----:B------:R-:W5:Y:S01]  /*5180*/  LDCU.64 UR8, c[0x0][0x3a0] ;  /* 0x00007400ff0877ac */ /* 0x000f620008000a00 */
[----:B0-----:R-:W-:-:S04]  /*5190*/  SHF.R.U32.HI R5, RZ, UR5, R0 ;  /* 0x00000005ff057c19 */ /* 0x001fc80008011600 */
[----:B------:R-:W-:-:S05]  /*51a0*/  LOP3.LUT R8, R5, UR4, RZ, 0x30, !PT ;  /* 0x0000000405087c12 */ /* 0x000fca000f8e30ff */
[----:B------:R-:W-:-:S05]  /*51b0*/  IMAD R8, R8, 0x8, R9 ;  /* 0x0000000808087824 */ /* 0x000fca00078e0209 */
[----:B-1-34-:R-:W0:Y:S02]  /*51c0*/  LDS.64 R14, [R8+0xa200] ;  /* 0x00a20000080e7984 */ /* 0x01ae240000000a00 */
[----:B0-----:R-:W-:-:S05]  /*51d0*/  IADD3 R5, P2, PT, R14, R3, RZ ;  /* 0x000000030e057210 */ /* 0x001fca0007f5e0ff */
[----:B------:R-:W-:Y:S01]  /*51e0*/  IMAD.X R10, RZ, RZ, R15, P2 ;  /* 0x000000ffff0a7224 */ /* 0x000fe200010e060f */
[----:B-----5:R-:W-:-:S04]  /*51f0*/  LEA R14, P2, R5, UR8, 0x2 ;  /* 0x00000008050e7c11 */ /* 0x020fc8000f8410ff */
[----:B------:R-:W-:Y:S02]  /*5200*/  LEA.HI.X R15, R5, UR9, R10, 0x2, P2 ;  /* 0x00000009050f7c11 */ /* 0x000fe400090f140a */
[----:B------:R-:W-:-:S05]  /*5210*/  LOP3.LUT R5, R0, 0x80000000, RZ, 0x3c, !PT ;  /* 0x8000000000057812 */ /* 0x000fca00078e3cff */
[----:B------:R0:W-:Y:S02]  /*5220*/  STG.E desc[UR6][R14.64+0x1800], R5 ;  /* 0x001800050e007986 */ /* 0x0001e4000c101906 */
.L_x_294:
[----:B------:R-:W-:Y:S05]  /*5230*/  BSYNC.RECONVERGENT B0 ;  /* 0x0000000000007941 */ /* 0x000fea0003800200 */
.L_x_293:
        /* <DEDUP_REMOVED lines=16> */
.L_x_296:
[----:B------:R-:W-:Y:S05]  /*5340*/  BSYNC.RECONVERGENT B0 ;  /* 0x0000000000007941 */ /* 0x000fea0003800200 */
.L_x_295:
        /* <DEDUP_REMOVED lines=16> */
.L_x_298:
[----:B------:R-:W-:Y:S05]  /*5450*/  BSYNC.RECONVERGENT B0 ;  /* 0x0000000000007941 */ /* 0x000fea0003800200 */
.L_x_297:
        /* <DEDUP_REMOVED lines=16> */
.L_x_300:
[----:B------:R-:W-:Y:S05]  /*5560*/  BSYNC.RECONVERGENT B0 ;  /* 0x0000000000007941 */ /* 0x000fea0003800200 */
.L_x_299:
[----:B------:R-:W-:Y:S01]  /*5570*/  NOP ;  /* 0x0000000000007918 */ /* 0x000fe20000000000 */
[----:B------:R-:W-:Y:S04]  /*5580*/  BSSY.RECONVERGENT B0, `(.L_x_301) ;  /* 0x000000f000007945 */ /* 0x000fe80003800200 */
[----:B------:R-:W-:Y:S05]  /*5590*/  @P1 BRA `(.L_x_302) ;  /* 0x0000000000341947 */ /* 0x000fea0003800000 */
[----:B------:R-:W5:Y:S01]  /*55a0*/  LDS R0, [R20+0x3000] ;  /* 0x0030000014007984 */ /* 0x000f620000000800 */
[----:B------:R-:W5:Y:S01]  /*55b0*/  LDCU UR5, c[0x0][0x3c4] ;  /* 0x00007880ff0577ac */ /* 0x000f620008000800 */
[----:B------:R-:W1:Y:S01]  /*55c0*/  LDCU.64 UR8, c[0x0][0x3a0] ;  /* 0x00007400ff0877ac */ /* 0x000e620008000a00 */
[----:B-----5:R-:W-:Y:S02]  /*55d0*/  SHF.R.U32.HI R2, RZ, UR5, R0 ;  /* 0x00000005ff027c19 */ /* 0x020fe40008011600 */
[----:B0-----:R-:W-:Y:S02]  /*55e0*/  LOP3.LUT R5, R0, 0x80000000, RZ, 0x3c, !PT ;  /* 0x8000000000057812 */ /* 0x001fe400078e3cff */
[----:B------:R-:W-:-:S05]  /*55f0*/  LOP3.LUT R2, R2, UR4, RZ, 0x30, !PT ;  /* 0x0000000402027c12 */ /* 0x000fca000f8e30ff */
[----:B------:R-:W-:-:S06]  /*5600*/  IMAD R9, R2, 0x8, R9 ;  /* 0x0000000802097824 */ /* 0x000fcc00078e0209 */
[----:B------:R-:W0:Y:S02]  /*5610*/  LDS.64 R8, [R9+0xa200] ;  /* 0x00a2000009087984 */ /* 0x000e240000000a00 */
[----:B0-----:R-:W-:-:S05]  /*5620*/  IADD3 R3, P1, PT, R8, R3, RZ ;  /* 0x0000000308037210 */ /* 0x001fca0007f3e0ff */
[----:B------:R-:W-:Y:S01]  /*5630*/  IMAD.X R8, RZ, RZ, R9, P1 ;  /* 0x000000ffff087224 */ /* 0x000fe200008e0609 */
[----:B-1----:R-:W-:-:S04]  /*5640*/  LEA R2, P1, R3, UR8, 0x2 ;  /* 0x0000000803027c11 */ /* 0x002fc8000f8210ff */
[----:B------:R-:W-:-:S05]  /*5650*/  LEA.HI.X R3, R3, UR9, R8, 0x2, P1 ;  /* 0x0000000903037c11 */ /* 0x000fca00088f1408 */
[----:B------:R0:W-:Y:S04]  /*5660*/  STG.E desc[UR6][R2.64+0x3000], R5 ;  /* 0x0030000502007986 */ /* 0x0001e8000c101906 */
.L_x_302:
[----:B------:R-:W-:Y:S05]  /*5670*/  BSYNC.RECONVERGENT B0 ;  /* 0x0000000000007941 */ /* 0x000fea0003800200 */
.L_x_301:
[----:B------:R-:W-:Y:S01]  /*5680*/  NOP ;  /* 0x0000000000007918 */ /* 0x000fe20000000000 */
.L_x_284:
[----:B------:R-:W5:Y:S01]  /*5690*/  LDS R0, [R20] ;  /* 0x0000000014007984 */ /* 0x000f620000000800 */
[----:B------:R-:W5:Y:S03]  /*56a0*/  LDCU UR5, c[0x0][0x3c4] ;  /* 0x00007880ff0577ac */ /* 0x000f660008000800 */
[----:B0-----:R-:W0:Y:S04]  /*56b0*/  LDS R2, [R20+0x600] ;  /* 0x0006000014027984 */ /* 0x001e280000000800 */
[----:B------:R-:W2:Y:S04]  /*56c0*/  LDS R3, [R20+0xc00] ;  /* 0x000c000014037984 */ /* 0x000ea80000000800 */
[----:B------:R-:W2:Y:S04]  /*56d0*/  LDS R5, [R20+0x1200] ;  /* 0x0012000014057984 */ /* 0x000ea80000000800 */
[----:B------:R-:W2:Y:S04]  /*56e0*/  LDS R8, [R20+0x1800] ;  /* 0x0018000014087984 */ /* 0x000ea80000000800 */
[----:B------:R-:W2:Y:S04]  /*56f0*/  LDS R9, [R20+0x1e00] ;  /* 0x001e000014097984 */ /* 0x000ea80000000800 */
[----:B------:R-:W2:Y:S04]  /*5700*/  LDS R10, [R20+0x2400] ;  /* 0x00240000140a7984 */ /* 0x000ea80000000800 */
[----:B-1-34-:R-:W1:Y:S04]  /*5710*/  LDS R14, [R20+0x3000] ;  /* 0x00300000140e7984 */ /* 0x01ae680000000800 */
[----:B------:R-:W3:Y:S01]  /*5720*/  LDS R12, [R20+0x2a00] ;  /* 0x002a0000140c7984 */ /* 0x000ee20000000800 */
[----:B-----5:R-:W-:-:S02]  /*5730*/  SHF.R.U32.HI R0, RZ, UR5, R0 ;  /* 0x00000005ff007c19 */ /* 0x020fc40008011600 */
[----:B0-----:R-:W-:Y:S02]  /*5740*/  SHF.R.U32.HI R2, RZ, UR5, R2 ;  /* 0x00000005ff027c19 */ /* 0x001fe40008011602 */
[----:B--2---:R-:W-:Y:S02]  /*5750*/  SHF.R.U32.HI R3, RZ, UR5, R3 ;  /* 0x00000005ff037c19 */ /* 0x004fe40008011603 */
[----:B------:R-:W-:Y:S02]  /*5760*/  SHF.R.U32.HI R5, RZ, UR5, R5 ;  /* 0x00000005ff057c19 */ /* 0x000fe40008011605 */
[----:B------:R-:W-:Y:S02]  /*5770*/  SHF.R.U32.HI R8, RZ, UR5, R8 ;  /* 0x00000005ff087c19 */ /* 0x000fe40008011608 */
[----:B------:R-:W-:Y:S02]  /*5780*/  SHF.R.U32.HI R15, RZ, UR5, R9 ;  /* 0x00000005ff0f7c19 */ /* 0x000fe40008011609 */
[----:B------:R-:W-:-:S02]  /*5790*/  LOP3.LUT R9, R5, UR4, RZ, 0x30, !PT ;  /* 0x0000000405097c12 */ /* 0x000fc4000f8e30ff */
[----:B------:R-:W-:Y:S02]  /*57a0*/  SHF.R.U32.HI R17, RZ, UR5, R10 ;  /* 0x00000005ff117c19 */ /* 0x000fe4000801160a */
[----:B------:R-:W-:Y:S02]  /*57b0*/  LOP3.LUT R10, R3, UR4, RZ, 0x30, !PT ;  /* 0x00000004030a7c12 */ /* 0x000fe4000f8e30ff */
[----:B-1----:R-:W-:Y:S02]  /*57c0*/  SHF.R.U32.HI R19, RZ, UR5, R14 ;  /* 0x00000005ff137c19 */ /* 0x002fe4000801160e */
[----:B------:R-:W-:Y:S02]  /*57d0*/  LOP3.LUT R14, R0, UR4, RZ, 0x30, !PT ;  /* 0x00000004000e7c12 */ /* 0x000fe4000f8e30ff */
[----:B---3--:R-:W-:Y:S02]  /*57e0*/  SHF.R.U32.HI R18, RZ, UR5, R12 ;  /* 0x00000005ff127c19 */ /* 0x008fe4000801160c */
[----:B------:R-:W-:-:S02]  /*57f0*/  LOP3.LUT R12, R2, UR4, RZ, 0x30, !PT ;  /* 0x00000004020c7c12 */ /* 0x000fc4000f8e30ff */
[----:B------:R-:W-:Y:S02]  /*5800*/  LOP3.LUT R8, R8, UR4, RZ, 0x30, !PT ;  /* 0x0000000408087c12 */ /* 0x000fe4000f8e30ff */
[----:B------:R-:W-:Y:S02]  /*5810*/  LOP3.LUT R5, R15, UR4, RZ, 0x30, !PT ;  /* 0x000000040f057c12 */ /* 0x000fe4000f8e30ff */
[----:B------:R-:W-:Y:S02]  /*5820*/  LOP3.LUT R3, R17, UR4, RZ, 0x30, !PT ;  /* 0x0000000411037c12 */ /* 0x000fe4000f8e30ff */
[----:B------:R-:W-:Y:S02]  /*5830*/  LOP3.LUT R2, R19, UR4, RZ, 0x30, !PT ;  /* 0x0000000413027c12 */ /* 0x000fe4000f8e30ff */
[----:B------:R-:W-:Y:S01]  /*5840*/  LOP3.LUT R0, R18, UR4, RZ, 0x30, !PT ;  /* 0x0000000412007c12 */ /* 0x000fe2000f8e30ff */
[----:B------:R-:W-:Y:S06]  /*5850*/  @P0 BRA `(.L_x_303) ;  /* 0x0000000000700947 */ /* 0x000fec0003800000 */
        /* <DEDUP_REMOVED lines=28> */
.L_x_303:
[--C-:B------:R-:W-:Y:S02]  /*5a20*/  IMAD R29, R11, -0xd80, R16.reuse ;  /* 0xfffff2800b1d7824 */ /* 0x100fe400078e0210 */
[----:B------:R-:W-:Y:S02]  /*5a30*/  VIADD R17, R13, 0x100 ;  /* 0x000001000d117836 */ /* 0x000fe40000000000 */
[----:B------:R-:W-:Y:S02]  /*5a40*/  IMAD R16, R11, -0xd80, R16 ;  /* 0xfffff2800b107824 */ /* 0x000fe400078e0210 */
[----:B------:R-:W-:Y:S01]  /*5a50*/  VIADD R15, R13, 0x20 ;  /* 0x000000200d0f7836 */ /* 0x000fe20000000000 */
[-C--:B------:R-:W-:Y:S01]  /*5a60*/  ISETP.GE.AND P5, PT, R17, R29.reuse, PT ;  /* 0x0000001d1100720c */ /* 0x080fe20003fa6270 */
[C---:B------:R-:W-:Y:S01]  /*5a70*/  VIADD R17, R13.reuse, 0x40 ;  /* 0x000000400d117836 */ /* 0x040fe20000000000 */
[CC--:B------:R-:W-:Y:S01]  /*5a80*/  ISETP.GE.AND P6, PT, R13.reuse, R16.reuse, PT ;  /* 0x000000100d00720c */ /* 0x0c0fe20003fc6270 */
[----:B------:R-:W-:Y:S01]  /*5a90*/  VIADD R18, R13, 0x60 ;  /* 0x000000600d127836 */ /* 0x000fe20000000000 */
[-C--:B------:R-:W-:Y:S01]  /*5aa0*/  ISETP.GE.AND P2, PT, R15, R16.reuse, PT ;  /* 0x000000100f00720c */ /* 0x080fe20003f46270 */
[----:B------:R-:W-:Y:S01]  /*5ab0*/  IMAD.MOV.U32 R15, RZ, RZ, RZ ;  /* 0x000000ffff0f7224 */ /* 0x000fe200078e00ff */
[----:B------:R-:W-:Y:S01]  /*5ac0*/  ISETP.GE.AND P1, PT, R17, R16, PT ;  /* 0x000000101100720c */ /* 0x000fe20003f26270 */
[----:B------:R-:W-:Y:S01]  /*5ad0*/  VIADD R16, R13, 0x80 ;  /* 0x000000800d107836 */ /* 0x000fe20000000000 */
[----:B------:R-:W-:-:S02]  /*5ae0*/  ISETP.GE.AND P3, PT, R18, R29, PT ;  /* 0x0000001d1200720c */ /* 0x000fc40003f66270 */
[----:B------:R-:W-:Y:S01]  /*5af0*/  CS2R R18, SRZ ;  /* 0x0000000000127805 */ /* 0x000fe2000001ff00 */
[----:B------:R-:W-:Y:S01]  /*5b00*/  IMAD.MOV.U32 R17, RZ, RZ, RZ ;  /* 0x000000ffff117224 */ /* 0x000fe200078e00ff */
[----:B------:R-:W-:Y:S01]  /*5b10*/  ISETP.GE.AND P4, PT, R16, R29, PT ;  /* 0x0000001d1000720c */ /* 0x000fe20003f86270 */
[----:B------:R-:W-:Y:S01]  /*5b20*/  VIADD R16, R13, 0xa0 ;  /* 0x000000a00d107836 */ /* 0x000fe20000000000 */
[----:B------:R1:W5:Y:S01]  /*5b30*/  @!P5 LDG.E R15, desc[UR6][R6.64+0xc08] ;  /* 0x000c0806060fd981 */ /* 0x000362000c1e1900 */
[----:B------:R-:W-:Y:S01]  /*5b40*/  IMAD.MOV.U32 R25, RZ, RZ, RZ ;  /* 0x000000ffff197224 */ /* 0x000fe200078e00ff */
[----:B------:R-:W-:Y:S02]  /*5b50*/  CS2R R20, SRZ ;  /* 0x0000000000147805 */ /* 0x000fe4000001ff00 */
[----:B------:R1:W5:Y:S01]  /*5b60*/  @!P5 LDG.E R18, desc[UR6][R6.64+0xc00] ;  /* 0x000c00060612d981 */ /* 0x000362000c1e1900 */
[----:B------:R-:W-:-:S03]  /*5b70*/  IMAD.MOV.U32 R23, RZ, RZ, RZ ;  /* 0x000000ffff177224 */ /* 0x000fc600078e00ff */
[----:B------:R1:W5:Y:S01]  /*5b80*/  @!P5 LDG.E R17, desc[UR6][R6.64+0xc04] ;  /* 0x000c04060611d981 */ /* 0x000362000c1e1900 */
[----:B------:R-:W-:Y:S01]  /*5b90*/  ISETP.GE.AND P5, PT, R16, R29, PT ;  /* 0x0000001d1000720c */ /* 0x000fe20003fa6270 */
[----:B------:R-:W-:Y:S02]  /*5ba0*/  IMAD.MOV.U32 R16, RZ, RZ, RZ ;  /* 0x000000ffff107224 */ /* 0x000fe400078e00ff */
[C---:B------:R-:W-:Y:S01]  /*5bb0*/  VIADD R27, R13.reuse, 0xc0 ;  /* 0x000000c00d1b7836 */ /* 0x040fe20000000000 */
[----:B------:R1:W5:Y:S01]  /*5bc0*/  @!P6 LDG.E R19, desc[UR6][R6.64] ;  /* 0x000000060613e981 */ /* 0x000362000c1e1900 */
[----:B------:R-:W-:-:S03]  /*5bd0*/  VIADD R13, R13, 0xe0 ;  /* 0x000000e00d0d7836 */ /* 0x000fc60000000000 */
[----:B------:R1:W5:Y:S04]  /*5be0*/  @!P6 LDG.E R16, desc[UR6][R6.64+0x4] ;  /* 0x000004060610e981 */ /* 0x000368000c1e1900 */
[----:B------:R1:W5:Y:S01]  /*5bf0*/  @!P6 LDG.E R25, desc[UR6][R6.64+0x8] ;  /* 0x000008060619e981 */ /* 0x000362000c1e1900 */
[----:B------:R-:W-:-:S03]  /*5c00*/  ISETP.GE.AND P6, PT, R27, R29, PT ;  /* 0x0000001d1b00720c */ /* 0x000fc60003fc6270 */
[----:B------:R1:W5:Y:S04]  /*5c10*/  @!P2 LDG.E R23, desc[UR6][R6.64+0x180] ;  /* 0x000180060617a981 */ /* 0x000368000c1e1900 */
[----:B------:R1:W5:Y:S04]  /*5c20*/  @!P2 LDG.E R21, desc[UR6][R6.64+0x184] ;  /* 0x000184060615a981 */ /* 0x000368000c1e1900 */
[----:B------:R1:W5:Y:S01]  /*5c30*/  @!P2 LDG.E R20, desc[UR6][R6.64+0x188] ;  /* 0x000188060614a981 */ /* 0x000362000c1e1900 */
[----:B------:R-:W-:Y:S01]  /*5c40*/  ISETP.GE.AND P2, PT, R13, R29, PT ;  /* 0x0000001d0d00720c */ /* 0x000fe20003f46270 */
[----:B------:R-:W-:Y:S01]  /*5c50*/  IMAD.MOV.U32 R48, RZ, RZ, RZ ;  /* 0x000000ffff307224 */ /* 0x000fe200078e00ff */
[----:B------:R-:W-:-:S02]  /*5c60*/  CS2R R46, SRZ ;  /* 0x00000000002e7805 */ /* 0x000fc4000001ff00 */
[----:B------:R-:W-:Y:S02]  /*5c70*/  CS2R R44, SRZ ;  /* 0x00000000002c7805 */ /* 0x000fe4000001ff00 */
[----:B------:R-:W-:Y:S02]  /*5c80*/  CS2R R42, SRZ ;  /* 0x00000000002a7805 */ /* 0x000fe4000001ff00 */
[----:B------:R-:W-:Y:S01]  /*5c90*/  CS2R R40, SRZ ;  /* 0x0000000000287805 */ /* 0x000fe2000001ff00 */
[----:B------:R-:W-:Y:S01]  /*5ca0*/  IMAD.MOV.U32 R39, RZ, RZ, RZ ;  /* 0x000000ffff277224 */ /* 0x000fe200078e00ff */
[----:B------:R-:W-:Y:S01]  /*5cb0*/  CS2R R32, SRZ ;  /* 0x0000000000207805 */ /* 0x000fe2000001ff00 */
        /* <DEDUP_REMOVED lines=24> */
.L_x_304:
[----:B------:R-:W2:Y:S01]  /*5e40*/  S2UR UR5, SR_CgaCtaId ;  /* 0x00000000000579c3 */ /* 0x000ea20000008800 */
[----:B------:R-:W-:-:S07]  /*5e50*/  UMOV UR4, 0x400 ;  /* 0x0000040000047882 */ /* 0x000fce0000000000 */
[----:B------:R-:W-:Y:S06]  /*5e60*/  BAR.SYNC.DEFER_BLOCKING 0x0 ;  /* 0x0000000000007b1d */ /* 0x000fec0000010000 */
[----:B01----:R-:W0:Y:S01]  /*5e70*/  S2R R6, SR_TID.X ;  /* 0x0000000000067919 */ /* 0x003e220000002100 */
[----:B--2---:R-:W-:-:S06]  /*5e80*/  ULEA UR4, UR5, UR4, 0x18 ;  /* 0x0000000405047291 */ /* 0x004fcc000f8ec0ff */
[----:B------:R-:W-:Y:S02]  /*5e90*/  LEA R7, R4, UR4, 0x2 ;  /* 0x0000000404077c11 */ /* 0x000fe4000f8e10ff */
[----:B------:R-:W-:Y:S02]  /*5ea0*/  LEA R49, R24, UR4, 0x2 ;  /* 0x0000000418317c11 */ /* 0x000fe4000f8e10ff */
[----:B------:R-:W-:Y:S01]  /*5eb0*/  LEA R51, R36, UR4, 0x2 ;  /* 0x0000000424337c11 */ /* 0x000fe2000f8e10ff */
[----:B------:R-:W-:Y:S01]  /*5ec0*/  IMAD R4, R4, 0x8, R7 ;  /* 0x0000000804047824 */ /* 0x000fe200078e0207 */
[----:B------:R-:W-:Y:S02]  /*5ed0*/  LEA R7, R22, UR4, 0x2 ;  /* 0x0000000416077c11 */ /* 0x000fe4000f8e10ff */
[----:B------:R-:W-:Y:S02]  /*5ee0*/  LEA R53, R28, UR4, 0x2 ;  /* 0x000000041c357c11 */ /* 0x000fe4000f8e10ff */
[----:B-----5:R-:W-:Y:S01]  /*5ef0*/  STS [R4+-0xc], R19 ;  /* 0xfffff41304007388 */ /* 0x020fe20000000800 */
[----:B------:R-:W-:-:S02]  /*5f00*/  IMAD R22, R22, 0x8, R7 ;  /* 0x0000000816167824 */ /* 0x000fc400078e0207 */
[----:B------:R-:W-:Y:S01]  /*5f10*/  IMAD R7, R24, 0x8, R49 ;  /* 0x0000000818077824 */ /* 0x000fe200078e0231 */
[----:B------:R-:W-:Y:S01]  /*5f20*/  LEA R49, R34, UR4, 0x2 ;  /* 0x0000000422317c11 */ /* 0x000fe2000f8e10ff */
[----:B------:R-:W-:Y:S01]  /*5f30*/  STS [R4+-0x8], R16 ;  /* 0xfffff81004007388 */ /* 0x000fe20000000800 */
[----:B------:R-:W-:Y:S01]  /*5f40*/  IMAD R28, R28, 0x8, R53 ;  /* 0x000000081c1c7824 */ /* 0x000fe200078e0235 */
[----:B------:R-:W-:Y:S02]  /*5f50*/  LEA R53, R38, UR4, 0x2 ;  /* 0x0000000426357c11 */ /* 0x000fe4000f8e10ff */
[----:B------:R-:W-:Y:S01]  /*5f60*/  IMAD R34, R34, 0x8, R49 ;  /* 0x0000000822227824 */ /* 0x000fe200078e0231 */
[----:B------:R1:W-:Y:S01]  /*5f70*/  STS [R4+-0x4], R25 ;  /* 0xfffffc1904007388 */ /* 0x0003e20000000800 */
[----:B------:R-:W-:Y:S01]  /*5f80*/  IMAD R49, R36, 0x8, R51 ;  /* 0x0000000824317824 */ /* 0x000fe200078e0233 */
[----:B------:R-:W-:Y:S01]  /*5f90*/  LEA R51, R26, UR4, 0x2 ;  /* 0x000000041a337c11 */ /* 0x000fe2000f8e10ff */
[----:B------:R-:W-:Y:S01]  /*5fa0*/  IMAD R38, R38, 0x8, R53 ;  /* 0x0000000826267824 */ /* 0x000fe200078e0235 */
[----:B------:R-:W-:Y:S03]  /*5fb0*/  STS [R22+-0xc], R23 ;  /* 0xfffff41716007388 */ /* 0x000fe60000000800 */
[----:B------:R-:W-:Y:S01]  /*5fc0*/  IMAD R26, R26, 0x8, R51 ;  /* 0x000000081a1a7824 */ /* 0x000fe200078e0233 */
[C---:B------:R-:W-:Y:S01]  /*5fd0*/  LEA R51, R30.reuse, UR4, 0x2 ;  /* 0x000000041e337c11 */ /* 0x040fe2000f8e10ff */
[----:B------:R-:W-:Y:S01]  /*5fe0*/  STS [R22+-0x8], R21 ;  /* 0xfffff81516007388 */ /* 0x000fe20000000800 */
[----:B-1----:R-:W1:Y:S03]  /*5ff0*/  S2R R4, SR_TID.X ;  /* 0x0000000000047919 */ /* 0x002e660000002100 */
[----:B------:R-:W-:Y:S01]  /*6000*/  IMAD R30, R30, 0x8, R51 ;  /* 0x000000081e1e7824 */ /* 0x000fe200078e0233 */
[----:B------:R-:W-:Y:S04]  /*6010*/  STS [R22+-0x4], R20 ;  /* 0xfffffc1416007388 */ /* 0x000fe80000000800 */
[----:B------:R-:W-:Y:S04]  /*6020*/  STS [R7+-0xc], R48 ;  /* 0xfffff43007007388 */ /* 0x000fe80000000800 */
[----:B------:R-:W-:Y:S04]  /*6030*/  STS [R7+-0x8], R47 ;  /* 0xfffff82f07007388 */ /* 0x000fe80000000800 */
[----:B------:R0:W-:Y:S04]  /*6040*/  STS [R7+-0x4], R46 ;  /* 0xfffffc2e07007388 */ /* 0x0001e80000000800 */
[----:B------:R2:W-:Y:S04]  /*6050*/  STS [R34+-0xc], R45 ;  /* 0xfffff42d22007388 */ /* 0x0005e80000000800 */
[----:B------:R2:W-:Y:S01]  /*6060*/  STS [R34+-0x8], R44 ;  /* 0xfffff82c22007388 */ /* 0x0005e20000000800 */
[----:B0-----:R-:W-:-:S03]  /*6070*/  LEA R7, R6, UR4, 0x2 ;  /* 0x0000000406077c11 */ /* 0x001fc6000f8e10ff */
        /* <DEDUP_REMOVED lines=17> */
[----:B-1----:R-:W-:Y:S05]  /*6190*/  @P0 BRA `(.L_x_305) ;  /* 0x0000000800180947 */ /* 0x002fea0003800000 */
[----:B--2---:R-:W-:Y:S01]  /*61a0*/  LEA R13, R14, UR4, 0x3 ;  /* 0x000000040e0d7c11 */ /* 0x004fe2000f8e18ff */
[----:B------:R-:W-:Y:S01]  /*61b0*/  IMAD R11, R4, 0x8, R7 ;  /* 0x00000008040b7824 */ /* 0x000fe200078e0207 */
[----:B------:R-:W-:Y:S01]  /*61c0*/  LEA R10, R10, UR4, 0x3 ;  /* 0x000000040a0a7c11 */ /* 0x000fe2000f8e18ff */
[----:B------:R-:W0:Y:S01]  /*61d0*/  LDC.64 R6, c[0x0][0x3b0] ;  /* 0x0000ec00ff067b82 */ /* 0x000e220000000a00 */
[----:B------:R-:W-:Y:S01]  /*61e0*/  LEA R9, R9, UR4, 0x3 ;  /* 0x0000000409097c11 */ /* 0x000fe2000f8e18ff */
[----:B------:R-:W1:Y:S01]  /*61f0*/  LDS.64 R14, [R13+0xa200] ;  /* 0x00a200000d0e7984 */ /* 0x000e620000000a00 */
[----:B------:R-:W-:-:S03]  /*6200*/  LEA R0, R0, UR4, 0x3 ;  /* 0x0000000400007c11 */ /* 0x000fc6000f8e18ff */
[----:B------:R-:W2:Y:S04]  /*6210*/  LDS R17, [R11] ;  /* 0x000000000b117984 */ /* 0x000ea80000000800 */
[----:B------:R-:W3:Y:S04]  /*6220*/  LDS R19, [R11+0x4] ;  /* 0x000004000b137984 */ /* 0x000ee80000000800 */
[----:B------:R-:W4:Y:S01]  /*6230*/  LDS R21, [R11+0x8] ;  /* 0x000008000b157984 */ /* 0x000f220000000800 */
[----:B-1----:R-:W-:-:S05]  /*6240*/  IADD3 R23, P0, PT, R14, R4, RZ ;  /* 0x000000040e177210 */ /* 0x002fca0007f1e0ff */
[----:B------:R-:W-:Y:S02]  /*6250*/  IMAD.X R16, RZ, RZ, R15, P0 ;  /* 0x000000ffff107224 */ /* 0x000fe400000e060f */
[----:B0-----:R-:W-:-:S04]  /*6260*/  IMAD.WIDE.U32 R14, R23, 0xc, R6 ;  /* 0x0000000c170e7825 */ /* 0x001fc800078e0006 */
[----:B------:R-:W-:Y:S01]  /*6270*/  IMAD R23, R16, 0xc, RZ ;  /* 0x0000000c10177824 */ /* 0x000fe200078e02ff */
[----:B------:R-:W-:-:S03]  /*6280*/  LEA R16, R12, UR4, 0x3 ;  /* 0x000000040c107c11 */ /* 0x000fc6000f8e18ff */
[----:B------:R-:W-:-:S05]  /*6290*/  IMAD.IADD R15, R15, 0x1, R23 ;  /* 0x000000010f0f7824 */ /* 0x000fca00078e0217 */
[----:B--2---:R-:W-:Y:S04]  /*62a0*/  STG.E desc[UR6][R14.64], R17 ;  /* 0x000000110e007986 */ /* 0x004fe8000c101906 */
[----:B---3--:R-:W-:Y:S04]  /*62b0*/  STG.E desc[UR6][R14.64+0x4], R19 ;  /* 0x000004130e007986 */ /* 0x008fe8000c101906 */
[----:B----4-:R-:W-:Y:S01]  /*62c0*/  STG.E desc[UR6][R14.64+0x8], R21 ;  /* 0x000008150e007986 */ /* 0x010fe2000c101906 */
[----:B------:R-:W-:-:S03]  /*62d0*/  NOP ;  /* 0x0000000000007918 */ /* 0x000fc60000000000 */
[----:B------:R-:W0:Y:S04]  /*62e0*/  LDS.64 R12, [R16+0xa200] ;  /* 0x00a20000100c7984 */ /* 0x000e280000000a00 */
[----:B------:R-:W1:Y:S04]  /*62f0*/  LDS R23, [R11+0x1200] ;  /* 0x001200000b177984 */ /* 0x000e680000000800 */
[----:B------:R-:W2:Y:S04]  /*6300*/  LDS R25, [R11+0x1204] ;  /* 0x001204000b197984 */ /* 0x000ea80000000800 */
[----:B------:R-:W3:Y:S01]  /*6310*/  LDS R27, [R11+0x1208] ;  /* 0x001208000b1b7984 */ /* 0x000ee20000000800 */
[----:B0-----:R-:W-:-:S05]  /*6320*/  IADD3 R29, P0, PT, R12, R4, RZ ;  /* 0x000000040c1d7210 */ /* 0x001fca0007f1e0ff */
[----:B------:R-:W-:Y:S02]  /*6330*/  IMAD.X R18, RZ, RZ, R13, P0 ;  /* 0x000000ffff127224 */ /* 0x000fe400000e060d */
[----:B------:R-:W-:-:S04]  /*6340*/  IMAD.WIDE.U32 R12, R29, 0xc, R6 ;  /* 0x0000000c1d0c7825 */ /* 0x000fc800078e0006 */
[----:B------:R-:W-:-:S04]  /*6350*/  IMAD R17, R18, 0xc, RZ ;  /* 0x0000000c12117824 */ /* 0x000fc800078e02ff */
[----:B------:R-:W-:-:S05]  /*6360*/  IMAD.IADD R13, R13, 0x1, R17 ;  /* 0x000000010d0d7824 */ /* 0x000fca00078e0211 */
[----:B-1----:R-:W-:Y:S04]  /*6370*/  STG.E desc[UR6][R12.64+0x1200], R23 ;  /* 0x001200170c007986 */ /* 0x002fe8000c101906 */
[----:B--2---:R-:W-:Y:S04]  /*6380*/  STG.E desc[UR6][R12.64+0x1204], R25 ;  /* 0x001204190c007986 */ /* 0x004fe8000c101906 */
[----:B---3--:R-:W-:Y:S01]  /*6390*/  STG.E desc[UR6][R12.64+0x1208], R27 ;  /* 0x0012081b0c007986 */ /* 0x008fe2000c101906 */
        /* <DEDUP_REMOVED lines=8> */
[----:B------:R-:W-:Y:S02]  /*6420*/  IMAD R23, R16, 0xc, RZ ;  /* 0x0000000c10177824 */ /* 0x000fe400078e02ff */
[----:B------:R-:W-:Y:S02]  /*6430*/  IMAD.MOV.U32 R12, RZ, RZ, R14 ;  /* 0x000000ffff0c7224 */ /* 0x000fe400078e000e */
        /* <DEDUP_REMOVED lines=12> */
[----:B------:R-:W-:Y:S01]  /*6500*/  IMAD R17, R10, 0xc, RZ ;  /* 0x0000000c0a117824 */ /* 0x000fe200078e02ff */
[----:B------:R-:W-:Y:S01]  /*6510*/  LEA R10, R8, UR4, 0x3 ;  /* 0x00000004080a7c11 */ /* 0x000fe2000f8e18ff */
[----:B------:R-:W-:Y:S02]  /*6520*/  IMAD.MOV.U32 R12, RZ, RZ, R14 ;  /* 0x000000ffff0c7224 */ /* 0x000fe400078e000e */
[----:B------:R-:W-:-:S05]  /*6530*/  IMAD.IADD R13, R15, 0x1, R17 ;  /* 0x000000010f0d7824 */ /* 0x000fca00078e0211 */
[----:B-1----:R-:W-:Y:S04]  /*6540*/  STG.E desc[UR6][R12.64+0x3600], R23 ;  /* 0x003600170c007986 */ /* 0x002fe8000c101906 */
[----:B--2---:R-:W-:Y:S04]  /*6550*/  STG.E desc[UR6][R12.64+0x3604], R25 ;  /* 0x003604190c007986 */ /* 0x004fe8000c101906 */
[----:B---3--:R-:W-:Y:S01]  /*6560*/  STG.E desc[UR6][R12.64+0x3608], R27 ;  /* 0x0036081b0c007986 */ /* 0x008fe2000c101906 */
[----:B------:R-:W-:-:S03]  /*6570*/  NOP ;  /* 0x0000000000007918 */ /* 0x000fc60000000000 */
[----:B------:R0:W1:Y:S04]  /*6580*/  LDS.64 R8, [R10+0xa200] ;  /* 0x00a200000a087984 */ /* 0x0000680000000a00 */
[----:B------:R-:W2:Y:S04]  /*6590*/  LDS R15, [R11+0x4800] ;  /* 0x004800000b0f7984 */ /* 0x000ea80000000800 */
[----:B------:R-:W3:Y:S01]  /*65a0*/  LDS R17, [R11+0x4804] ;  /* 0x004804000b117984 */ /* 0x000ee20000000800 */
[----:B0-----:R-:W-:-:S03]  /*65b0*/  LEA R10, R5, UR4, 0x3 ;  /* 0x00000004050a7c11 */ /* 0x001fc6000f8e18ff */
[----:B------:R-:W0:Y:S01]  /*65c0*/  LDS R19, [R11+0x4808] ;  /* 0x004808000b137984 */ /* 0x000e220000000800 */
[----:B-1----:R-:W-:-:S05]  /*65d0*/  IADD3 R21, P0, PT, R8, R4, RZ ;  /* 0x0000000408157210 */ /* 0x002fca0007f1e0ff */
[----:B------:R-:W-:Y:S02]  /*65e0*/  IMAD.X R14, RZ, RZ, R9, P0 ;  /* 0x000000ffff0e7224 */ /* 0x000fe400000e0609 */
[----:B------:R-:W-:-:S04]  /*65f0*/  IMAD.WIDE.U32 R8, R21, 0xc, R6 ;  /* 0x0000000c15087825 */ /* 0x000fc800078e0006 */
[----:B------:R-:W-:-:S04]  /*6600*/  IMAD R21, R14, 0xc, RZ ;  /* 0x0000000c0e157824 */ /* 0x000fc800078e02ff */
[----:B------:R-:W-:-:S05]  /*6610*/  IMAD.IADD R9, R9, 0x1, R21 ;  /* 0x0000000109097824 */ /* 0x000fca00078e0215 */
[----:B--2---:R-:W-:Y:S04]  /*6620*/  STG.E desc[UR6][R8.64+0x4800], R15 ;  /* 0x0048000f08007986 */ /* 0x004fe8000c101906 */
[----:B---3--:R-:W-:Y:S04]  /*6630*/  STG.E desc[UR6][R8.64+0x4804], R17 ;  /* 0x0048041108007986 */ /* 0x008fe8000c101906 */
[----:B0-----:R-:W-:Y:S01]  /*6640*/  STG.E desc[UR6][R8.64+0x4808], R19 ;  /* 0x0048081308007986 */ /* 0x001fe2000c101906 */
        /* <DEDUP_REMOVED lines=9> */
[----:B------:R-:W-:Y:S02]  /*66e0*/  IMAD R15, R14, 0xc, RZ ;  /* 0x0000000c0e0f7824 */ /* 0x000fe400078e02ff */
[----:B------:R-:W-:Y:S02]  /*66f0*/  IMAD.MOV.U32 R8, RZ, RZ, R12 ;  /* 0x000000ffff087224 */ /* 0x000fe400078e000c */
[----:B------:R-:W-:-:S05]  /*6700*/  IMAD.IADD R9, R13, 0x1, R15 ;  /* 0x000000010d097824 */ /* 0x000fca00078e020f */
[----:B--2---:R-:W-:Y:S04]  /*6710*/  STG.E desc[UR6][R8.64+0x5a00], R5 ;  /* 0x005a000508007986 */ /* 0x004fe8000c101906 */
[----:B---3--:R-:W-:Y:S04]  /*6720*/  STG.E desc[UR6][R8.64+0x5a04], R21 ;  /* 0x005a041508007986 */ /* 0x008fe8000c101906 */
[----:B0-----:R-:W-:Y:S01]  /*6730*/  STG.E desc[UR6][R8.64+0x5a08], R23 ;  /* 0x005a081708007986 */ /* 0x001fe2000c101906 */
        /* <DEDUP_REMOVED lines=42> */
[----:B------:R-:W-:Y:S01]  /*69e0*/  NOP ;  /* 0x0000000000007918 */ /* 0x000fe20000000000 */
[----:B------:R-:W-:Y:S05]  /*69f0*/  EXIT ;  /* 0x000000000000794d */ /* 0x000fea0003800000 */
.L_x_305:
[----:B------:R-:W0:Y:S01]  /*6a00*/  LDC R6, c[0x0][0x3c0] ;  /* 0x0000f000ff067b82 */ /* 0x000e220000000800 */
[C---:B--2---:R-:W-:Y:S01]  /*6a10*/  VIADD R18, R4.reuse, 0x480 ;  /* 0x0000048004127836 */ /* 0x044fe20000000000 */
[----:B------:R-:W-:Y:S01]  /*6a20*/  BSSY.RECONVERGENT B0, `(.L_x_306) ;  /* 0x000001f000007945 */ /* 0x000fe20003800200 */
[C---:B------:R-:W-:Y:S02]  /*6a30*/  VIADD R16, R4.reuse, 0x300 ;  /* 0x0000030004107836 */ /* 0x040fe40000000000 */
[C---:B------:R-:W-:Y:S02]  /*6a40*/  VIADD R22, R4.reuse, 0xa80 ;  /* 0x00000a8004167836 */ /* 0x040fe40000000000 */
[----:B0-----:R-:W-:Y:S02]  /*6a50*/  IMAD R11, R11, -0xd80, R6 ;  /* 0xfffff2800b0b7824 */ /* 0x001fe400078e0206 */
[----:B------:R-:W-:-:S03]  /*6a60*/  VIADD R6, R4, 0x180 ;  /* 0x0000018004067836 */ /* 0x000fc60000000000 */
[-C--:B------:R-:W-:Y:S02]  /*6a70*/  ISETP.GE.AND P6, PT, R4, R11.reuse, PT ;  /* 0x0000000b0400720c */ /* 0x080fe40003fc6270 */
[-C--:B------:R-:W-:Y:S01]  /*6a80*/  ISETP.GE.AND P2, PT, R18, R11.reuse, PT ;  /* 0x0000000b1200720c */ /* 0x080fe20003f46270 */
[----:B------:R-:W-:Y:S01]  /*6a90*/  VIADD R18, R4, 0x900 ;  /* 0x0000090004127836 */ /* 0x000fe20000000000 */
[-C--:B------:R-:W-:Y:S01]  /*6aa0*/  ISETP.GE.AND P0, PT, R6, R11.reuse, PT ;  /* 0x0000000b0600720c */ /* 0x080fe20003f06270 */
[----:B------:R-:W-:Y:S01]  /*6ab0*/  VIADD R6, R4, 0x600 ;  /* 0x0000060004067836 */ /* 0x000fe20000000000 */
[-C--:B------:R-:W-:Y:S01]  /*6ac0*/  ISETP.GE.AND P1, PT, R16, R11.reuse, PT ;  /* 0x0000000b1000720c */ /* 0x080fe20003f26270 */
[----:B------:R-:W-:Y:S01]  /*6ad0*/  VIADD R16, R4, 0x780 ;  /* 0x0000078004107836 */ /* 0x000fe20000000000 */
[-C--:B------:R-:W-:Y:S02]  /*6ae0*/  ISETP.GE.AND P5, PT, R18, R11.reuse, PT ;  /* 0x0000000b1200720c */ /* 0x080fe40003fa6270 */
[----:B------:R-:W-:-:S02]  /*6af0*/  ISETP.GE.AND P3, PT, R6, R11, PT ;  /* 0x0000000b0600720c */ /* 0x000fc40003f66270 */
[----:B------:R-:W-:Y:S02]  /*6b00*/  ISETP.GE.AND P4, PT, R16, R11, PT ;  /* 0x0000000b1000720c */ /* 0x000fe40003f86270 */
[----:B------:R-:W-:Y:S01]  /*6b10*/  LEA R18, R14, UR4, 0x3 ;  /* 0x000000040e127c11 */ /* 0x000fe2000f8e18ff */
[----:B------:R-:W-:Y:S10]  /*6b20*/  @P6 BRA `(.L_x_307) ;  /* 0x0000000000386947 */ /* 0x000ff40003800000 */
[----:B------:R-:W0:Y:S01]  /*6b30*/  LDS.64 R14, [R18+0xa200] ;  /* 0x00a20000120e7984 */ /* 0x000e220000000a00 */
[----:B------:R-:W-:Y:S01]  /*6b40*/  IMAD R20, R4, 0x8, R7 ;  /* 0x0000000804147824 */ /* 0x000fe200078e0207 */
[----:B------:R-:W1:Y:S04]  /*6b50*/  LDC.64 R16, c[0x0][0x3b0] ;  /* 0x0000ec00ff107b82 */ /* 0x000e680000000a00 */
[----:B------:R-:W2:Y:S04]  /*6b60*/  LDS R19, [R20+0x4] ;  /* 0x0000040014137984 */ /* 0x000ea80000000800 */
[----:B------:R-:W3:Y:S04]  /*6b70*/  LDS R13, [R20+0x8] ;  /* 0x00000800140d7984 */ /* 0x000ee80000000800 */
[----:B------:R-:W4:Y:S01]  /*6b80*/  LDS R21, [R20] ;  /* 0x0000000014157984 */ /* 0x000f220000000800 */
[----:B0-----:R-:W-:-:S05]  /*6b90*/  IADD3 R23, P6, PT, R14, R4, RZ ;  /* 0x000000040e177210 */ /* 0x001fca0007fde0ff */
[----:B------:R-:W-:Y:S02]  /*6ba0*/  IMAD.X R6, RZ, RZ, R15, P6 ;  /* 0x000000ffff067224 */ /* 0x000fe400030e060f */
[----:B-1----:R-:W-:-:S04]  /*6bb0*/  IMAD.WIDE.U32 R14, R23, 0xc, R16 ;  /* 0x0000000c170e7825 */ /* 0x002fc800078e0010 */
[----:B------:R-:W-:-:S04]  /*6bc0*/  IMAD R17, R6, 0xc, RZ ;  /* 0x0000000c06117824 */ /* 0x000fc800078e02ff */
[----:B------:R-:W-:-:S05]  /*6bd0*/  IMAD.IADD R15, R15, 0x1, R17 ;  /* 0x000000010f0f7824 */ /* 0x000fca00078e0211 */
[----:B--2---:R0:W-:Y:S04]  /*6be0*/  STG.E desc[UR6][R14.64+0x4], R19 ;  /* 0x000004130e007986 */ /* 0x0041e8000c101906 */
[----:B---3--:R0:W-:Y:S04]  /*6bf0*/  STG.E desc[UR6][R14.64+0x8], R13 ;  /* 0x0000080d0e007986 */ /* 0x0081e8000c101906 */
[----:B----4-:R0:W-:Y:S02]  /*6c00*/  STG.E desc[UR6][R14.64], R21 ;  /* 0x000000150e007986 */ /* 0x0101e4000c101906 */
.L_x_307:
[----:B------:R-:W-:Y:S05]  /*6c10*/  BSYNC.RECONVERGENT B0 ;  /* 0x0000000000007941 */ /* 0x000fea0003800200 */
.L_x_306:
[----:B------:R-:W-:Y:S01]  /*6c20*/  NOP ;  /* 0x0000000000007918 */ /* 0x000fe20000000000 */
[----:B------:R-:W-:Y:S01]  /*6c30*/  BSSY.RECONVERGENT B0, `(.L_x_308) ;  /* 0x0000012000007945 */ /* 0x000fe20003800200 */
[----:B------:R-:W-:Y:S02]  /*6c40*/  ISETP.GE.AND P6, PT, R22, R11, PT ;  /* 0x0000000b1600720c */ /* 0x000fe40003fc6270 */
[----:B------:R-:W-:Y:S01]  /*6c50*/  LEA R16, R12, UR4, 0x3 ;  /* 0x000000040c107c11 */ /* 0x000fe2000f8e18ff */
[----:B------:R-:W-:Y:S10]  /*6c60*/  @P0 BRA `(.L_x_309) ;  /* 0x0000000000380947 */ /* 0x000ff40003800000 */
[----:B0-----:R-:W0:Y:S01]  /*6c70*/  LDS.64 R12, [R16+0xa200] ;  /* 0x00a20000100c7984 */ /* 0x001e220000000a00 */
[----:B------:R-:W-:Y:S01]  /*6c80*/  IMAD R18, R4, 0x8, R7 ;  /* 0x0000000804127824 */ /* 0x000fe200078e0207 */
[----:B------:R-:W1:Y:S04]  /*6c90*/  LDC.64 R14, c[0x0][0x3b0] ;  /* 0x0000ec00ff0e7b82 */ /* 0x000e680000000a00 */
[----:B------:R-:W2:Y:S04]  /*6ca0*/  LDS R19, [R18+0x1204] ;  /* 0x0012040012137984 */ /* 0x000ea80000000800 */
[----:B------:R-:W3:Y:S04]  /*6cb0*/  LDS R17, [R18+0x1208] ;  /* 0x0012080012117984 */ /* 0x000ee80000000800 */
[----:B------:R-:W4:Y:S01]  /*6cc0*/  LDS R21, [R18+0x1200] ;  /* 0x0012000012157984 */ /* 0x000f220000000800 */
        /* <DEDUP_REMOVED lines=8> */
.L_x_309:
[----:B------:R-:W-:Y:S05]  /*6d50*/  BSYNC.RECONVERGENT B0 ;  /* 0x0000000000007941 */ /* 0x000fea0003800200 */
.L_x_308:
[----:B------:R-:W-:Y:S01]  /*6d60*/  NOP ;  /* 0x0000000000007918 */ /* 0x000fe20000000000 */
[----:B------:R-:W-:Y:S01]  /*6d70*/  BSSY.RECONVERGENT B0, `(.L_x_310) ;  /* 0x0000011000007945 */ /* 0x000fe20003800200 */
[----:B------:R-:W-:-:S03]  /*6d80*/  LEA R10, R10, UR4, 0x3 ;  /* 0x000000040a0a7c11 */ /* 0x000fc6000f8e18ff */
[----:B------:R-:W-:Y:S05]  /*6d90*/  @P1 BRA `(.L_x_311) ;  /* 0x0000000000381947 */ /* 0x000fea0003800000 */
[----:B01----:R-:W0:Y:S01]  /*6da0*/  LDS.64 R12, [R10+0xa200] ;  /* 0x00a200000a0c7984 */ /* 0x003e220000000a00 */
        /* <DEDUP_REMOVED lines=13> */
.L_x_311:
[----:B------:R-:W-:Y:S05]  /*6e80*/  BSYNC.RECONVERGENT B0 ;  /* 0x0000000000007941 */ /* 0x000fea0003800200 */
.L_x_310:
[----:B------:R-:W-:Y:S01]  /*6e90*/  NOP ;  /* 0x0000000000007918 */ /* 0x000fe20000000000 */
[----:B------:R-:W-:Y:S01]  /*6ea0*/  BSSY.RECONVERGENT B0, `(.L_x_312) ;  /* 0x0000011000007945 */ /* 0x000fe20003800200 */
[----:B------:R-:W-:-:S03]  /*6eb0*/  LEA R10, R9, UR4, 0x3 ;  /* 0x00000004090a7c11 */ /* 0x000fc6000f8e18ff */
[----:B------:R-:W-:Y:S05]  /*6ec0*/  @P2 BRA `(.L_x_313) ;  /* 0x0000000000382947 */ /* 0x000fea0003800000 */
[----:B012---:R-:W0:Y:S01]  /*6ed0*/  LDS.64 R12, [R10+0xa200] ;  /* 0x00a200000a0c7984 */ /* 0x007e220000000a00 */
        /* <DEDUP_REMOVED lines=13> */
.L_x_313:
[----:B------:R-:W-:Y:S05]  /*6fb0*/  BSYNC.RECONVERGENT B0 ;  /* 0x0000000000007941 */ /* 0x000fea0003800200 */
.L_x_312:
[----:B------:R-:W-:Y:S01]  /*6fc0*/  NOP ;  /* 0x0000000000007918 */ /* 0x000fe20000000000 */
[----:B------:R-:W-:Y:S01]  /*6fd0*/  BSSY.RECONVERGENT B0, `(.L_x_314) ;  /* 0x0000011000007945 */ /* 0x000fe20003800200 */
[----:B------:R-:W-:-:S03]  /*6fe0*/  LEA R10, R8, UR4, 0x3 ;  /* 0x00000004080a7c11 */ /* 0x000fc6000f8e18ff */
[----:B------:R-:W-:Y:S05]  /*6ff0*/  @P3 BRA `(.L_x_315) ;  /* 0x0000000000383947 */ /* 0x000fea0003800000 */
[----:B0-----:R-:W0:Y:S01]  /*7000*/  LDS.64 R8, [R10+0xa200] ;  /* 0x00a200000a087984 */ /* 0x001e220000000a00 */
[----:B------:R-:W-:Y:S01]  /*7010*/  IMAD R14, R4, 0x8, R7 ;  /* 0x00000008040e7824 */ /* 0x000fe200078e0207 */
[----:B-12---:R-:W1:Y:S04]  /*7020*/  LDC.64 R12, c[0x0][0x3b0] ;  /* 0x0000ec00ff0c7b82 */ /* 0x006e680000000a00 */
        /* <DEDUP_REMOVED lines=11> */
.L_x_315:
[----:B------:R-:W-:Y:S05]  /*70e0*/  BSYNC.RECONVERGENT B0 ;  /* 0x0000000000007941 */ /* 0x000fea0003800200 */
.L_x_314:
        /* <DEDUP_REMOVED lines=18> */
.L_x_317:
[----:B------:R-:W-:Y:S05]  /*7210*/  BSYNC.RECONVERGENT B0 ;  /* 0x0000000000007941 */ /* 0x000fea0003800200 */
.L_x_316:
[----:B------:R-:W-:Y:S01]  /*7220*/  NOP ;  /* 0x0000000000007918 */ /* 0x000fe20000000000 */
[----:B------:R-:W-:Y:S01]  /*7230*/  BSSY.RECONVERGENT B0, `(.L_x_318) ;  /* 0x0000012000007945 */ /* 0x000fe20003800200 */
[----:B------:R-:W-:Y:S02]  /*7240*/  LEA R6, R3, UR4, 0x3 ;  /* 0x0000000403067c11 */ /* 0x000fe4000f8e18ff */
[----:B0-----:R-:W-:Y:S01]  /*7250*/  LEA R14, R0, UR4, 0x3 ;  /* 0x00000004000e7c11 */ /* 0x001fe2000f8e18ff */
[----:B------:R-:W-:Y:S06]  /*7260*/  @P5 BRA `(.L_x_319) ;  /* 0x0000000000385947 */ /* 0x000fec0003800000 */
[----:B------:R-:W0:Y:S01]  /*7270*/  LDS.64 R8, [R6+0xa200] ;  /* 0x00a2000006087984 */ /* 0x000e220000000a00 */
        /* <DEDUP_REMOVED lines=13> */
.L_x_319:
[----:B------:R-:W-:Y:S05]  /*7350*/  BSYNC.RECONVERGENT B0 ;  /* 0x0000000000007941 */ /* 0x000fea0003800200 */
.L_x_318:
[----:B------:R-:W-:Y:S01]  /*7360*/  NOP ;  /* 0x0000000000007918 */ /* 0x000fe20000000000 */
[----:B------:R-:W-:Y:S01]  /*7370*/  BSSY.RECONVERGENT B0, `(.L_x_320) ;  /* 0x0000011000007945 */ /* 0x000fe20003800200 */
[----:B------:R-:W-:-:S03]  /*7380*/  LEA R10, R2, UR4, 0x3 ;  /* 0x00000004020a7c11 */ /* 0x000fc6000f8e18ff */
[----:B------:R-:W-:Y:S05]  /*7390*/  @P6 BRA `(.L_x_321) ;  /* 0x0000000000386947 */ /* 0x000fea0003800000 */
[----:B0-----:R-:W0:Y:S01]  /*73a0*/  LDS.64 R2, [R14+0xa200] ;  /* 0x00a200000e027984 */ /* 0x001e220000000a00 */
[----:B------:R-:W-:Y:S01]  /*73b0*/  IMAD R6, R4, 0x8, R7 ;  /* 0x0000000804067824 */ /* 0x000fe200078e0207 */
[----:B------:R-:W3:Y:S04]  /*73c0*/  LDC.64 R8, c[0x0][0x3b0] ;  /* 0x0000ec00ff087b82 */ /* 0x000ee80000000a00 */
[----:B-12---:R-:W1:Y:S04]  /*73d0*/  LDS R13, [R6+0x7e04] ;  /* 0x007e0400060d7984 */ /* 0x006e680000000800 */
[----:B------:R-:W2:Y:S04]  /*73e0*/  LDS R5, [R6+0x7e08] ;  /* 0x007e080006057984 */ /* 0x000ea80000000800 */
[----:B------:R-:W4:Y:S01]  /*73f0*/  LDS R15, [R6+0x7e00] ;  /* 0x007e0000060f7984 */ /* 0x000f220000000800 */
[----:B0-----:R-:W-:-:S05]  /*7400*/  IADD3 R17, P0, PT, R2, R4, RZ ;  /* 0x0000000402117210 */ /* 0x001fca0007f1e0ff */
[----:B------:R-:W-:Y:S02]  /*7410*/  IMAD.X R0, RZ, RZ, R3, P0 ;  /* 0x000000ffff007224 */ /* 0x000fe400000e0603 */
[----:B---3--:R-:W-:-:S04]  /*7420*/  IMAD.WIDE.U32 R2, R17, 0xc, R8 ;  /* 0x0000000c11027825 */ /* 0x008fc800078e0008 */
[----:B------:R-:W-:-:S04]  /*7430*/  IMAD R9, R0, 0xc, RZ ;  /* 0x0000000c00097824 */ /* 0x000fc800078e02ff */
[----:B------:R-:W-:-:S05]  /*7440*/  IMAD.IADD R3, R3, 0x1, R9 ;  /* 0x0000000103037824 */ /* 0x000fca00078e0209 */
[----:B-1----:R3:W-:Y:S04]  /*7450*/  STG.E desc[UR6][R2.64+0x7e04], R13 ;  /* 0x007e040d02007986 */ /* 0x0027e8000c101906 */
[----:B--2---:R3:W-:Y:S04]  /*7460*/  STG.E desc[UR6][R2.64+0x7e08], R5 ;  /* 0x007e080502007986 */ /* 0x0047e8000c101906 */
[----:B----4-:R3:W-:Y:S02]  /*7470*/  STG.E desc[UR6][R2.64+0x7e00], R15 ;  /* 0x007e000f02007986 */ /* 0x0107e4000c101906 */
.L_x_321:
[----:B------:R-:W-:Y:S05]  /*7480*/  BSYNC.RECONVERGENT B0 ;  /* 0x0000000000007941 */ /* 0x000fea0003800200 */
.L_x_320:
[----:B------:R-:W-:Y:S01]  /*7490*/  NOP ;  /* 0x0000000000007918 */ /* 0x000fe20000000000 */
[----:B0--3--:R-:W0:Y:S01]  /*74a0*/  LDS.64 R2, [R10+0xa200] ;  /* 0x00a200000a027984 */ /* 0x009e220000000a00 */
[----:B------:R-:W-:Y:S01]  /*74b0*/  LOP3.LUT R0, R4, 0xc00, RZ, 0xfc, !PT ;  /* 0x00000c0004007812 */ /* 0x000fe200078efcff */
[----:B------:R-:W-:Y:S03]  /*74c0*/  BSSY.RECONVERGENT B0, `(.L_x_322) ;  /* 0x0000010000007945 */ /* 0x000fe60003800200 */
[----:B------:R-:W-:Y:S02]  /*74d0*/  ISETP.GE.AND P1, PT, R0, R11, PT ;  /* 0x0000000b0000720c */ /* 0x000fe40003f26270 */
[----:B0-----:R-:W-:-:S05]  /*74e0*/  IADD3 R11, P0, PT, R2, R4, RZ ;  /* 0x00000004020b7210 */ /* 0x001fca0007f1e0ff */
[----:B------:R-:W-:-:S06]  /*74f0*/  IMAD.X R0, RZ, RZ, R3, P0 ;  /* 0x000000ffff007224 */ /* 0x000fcc00000e0603 */
[----:B------:R-:W-:Y:S05]  /*7500*/  @P1 BRA `(.L_x_323) ;  /* 0x00000000002c1947 */ /* 0x000fea0003800000 */
[----:B------:R-:W-:Y:S01]  /*7510*/  IMAD R4, R4, 0x8, R7 ;  /* 0x0000000804047824 */ /* 0x000fe200078e0207 */
[----:B------:R-:W0:Y:S04]  /*7520*/  LDC.64 R2, c[0x0][0x3b0] ;  /* 0x0000ec00ff027b82 */ /* 0x000e280000000a00 */
[----:B------:R-:W3:Y:S04]  /*7530*/  LDS R7, [R4+0x9004] ;  /* 0x0090040004077984 */ /* 0x000ee80000000800 */
[----:B------:R-:W4:Y:S04]  /*7540*/  LDS R5, [R4+0x9008] ;  /* 0x0090080004057984 */ /* 0x000f280000000800 */
[----:B------:R-:W5:Y:S01]  /*7550*/  LDS R9, [R4+0x9000] ;  /* 0x0090000004097984 */ /* 0x000f620000000800 */
[----:B0-----:R-:W-:-:S04]  /*7560*/  IMAD.WIDE.U32 R2, R11, 0xc, R2 ;  /* 0x0000000c0b027825 */ /* 0x001fc800078e0002 */
[----:B------:R-:W-:-:S04]  /*7570*/  IMAD R11, R0, 0xc, RZ ;  /* 0x0000000c000b7824 */ /* 0x000fc800078e02ff */
[----:B------:R-:W-:-:S05]  /*7580*/  IMAD.IADD R3, R3, 0x1, R11 ;  /* 0x0000000103037824 */ /* 0x000fca00078e020b */
[----:B---3--:R0:W-:Y:S04]  /*7590*/  STG.E desc[UR6][R2.64+0x9004], R7 ;  /* 0x0090040702007986 */ /* 0x0081e8000c101906 */
[----:B----4-:R0:W-:Y:S04]  /*75a0*/  STG.E desc[UR6][R2.64+0x9008], R5 ;  /* 0x0090080502007986 */ /* 0x0101e8000c101906 */
[----:B-----5:R0:W-:Y:S02]  /*75b0*/  STG.E desc[UR6][R2.64+0x9000], R9 ;  /* 0x0090000902007986 */ /* 0x0201e4000c101906 */
.L_x_323:
[----:B------:R-:W-:Y:S05]  /*75c0*/  BSYNC.RECONVERGENT B0 ;  /* 0x0000000000007941 */ /* 0x000fea0003800200 */
.L_x_322:
[----:B------:R-:W-:Y:S01]  /*75d0*/  NOP ;  /* 0x0000000000007918 */ /* 0x000fe20000000000 */
[----:B------:R-:W-:Y:S05]  /*75e0*/  EXIT ;  /* 0x000000000000794d */ /* 0x000fea0003800000 */
.L_x_253:
[----:B------:R-:W-:Y:S02]  /*75f0*/  IMAD.MOV.U32 R52, RZ, RZ, R41 ;  /* 0x000000ffff347224 */ /* 0x000fe400078e0029 */
[----:B------:R-:W-:Y:S02]  /*7600*/  IMAD.MOV.U32 R51, RZ, RZ, 0x1 ;  /* 0x00000001ff337424 */ /* 0x000fe400078e00ff */
[----:B------:R-:W-:Y:S02]  /*7610*/  IMAD.MOV.U32 R53, RZ, RZ, RZ ;  /* 0x000000ffff357224 */ /* 0x000fe400078e00ff */
[----:B------:R-:W-:-:S07]  /*7620*/  IMAD.MOV.U32 R49, RZ, RZ, -0x1 ;  /* 0xffffffffff317424 */ /* 0x000fce00078e00ff */
[----:B------:R-:W-:Y:S05]  /*7630*/  WARPSYNC.COLLECTIVE R49, `(.L_x_324) ;  /* 0x0000000031087348 */ /* 0x000fea0003c00000 */
[----:B------:R0:W1:Y:S02]  /*7640*/  SHFL.UP P0, R50, R52, R51, R53 ;  /* 0x0400003334327389 */ /* 0x0000640000000035 */
[----:B01----:R-:W-:Y:S05]  /*7650*/  ENDCOLLECTIVE ;  /* 0x000000000000791b */ /* 0x003fea0003800000 */
.L_x_324:
[----:B------:R-:W-:Y:S02]  /*7660*/  IMAD.MOV.U32 R51, RZ, RZ, 0x2 ;  /* 0x00000002ff337424 */ /* 0x000fe400078e00ff */
[----:B------:R-:W-:-:S04]  /*7670*/  IMAD.MOV.U32 R46, RZ, RZ, R50 ;  /* 0x000000ffff2e7224 */ /* 0x000fc800078e0032 */
[----:B------:R-:W-:-:S04]  /*7680*/  @P0 IMAD.IADD R46, R41, 0x1, R46 ;  /* 0x00000001292e0824 */ /* 0x000fc800078e022e */
[----:B------:R-:W-:-:S07]  /*7690*/  IMAD.MOV.U32 R52, RZ, RZ, R46 ;  /* 0x000000ffff347224 */ /* 0x000fce00078e002e */
[----:B------:R-:W-:Y:S05]  /*76a0*/  WARPSYNC.COLLECTIVE R49, `(.L_x_325) ;  /* 0x0000000031087348 */ /* 0x000fea0003c00000 */
[----:B------:R0:W1:Y:S02]  /*76b0*/  SHFL.UP P0, R50, R52, R51, R53 ;  /* 0x0400003334327389 */ /* 0x0000640000000035 */
[----:B01----:R-:W-:Y:S05]  /*76c0*/  ENDCOLLECTIVE ;  /* 0x000000000000791b */ /* 0x003fea0003800000 */
.L_x_325:
[----:B------:R-:W-:Y:S02]  /*76d0*/  IMAD.MOV.U32 R51, RZ, RZ, 0x4 ;  /* 0x00000004ff337424 */ /* 0x000fe400078e00ff */
[----:B------:R-:W-:-:S04]  /*76e0*/  IMAD.MOV.U32 R45, RZ, RZ, R50 ;  /* 0x000000ffff2d7224 */ /* 0x000fc800078e0032 */
[----:B------:R-:W-:-:S04]  /*76f0*/  @P0 IMAD.IADD R45, R46, 0x1, R45 ;  /* 0x000000012e2d0824 */ /* 0x000fc800078e022d */
[----:B------:R-:W-:-:S07]  /*7700*/  IMAD.MOV.U32 R52, RZ, RZ, R45 ;  /* 0x000000ffff347224 */ /* 0x000fce00078e002d */
[----:B------:R-:W-:Y:S05]  /*7710*/  WARPSYNC.COLLECTIVE R49, `(.L_x_326) ;  /* 0x0000000031087348 */ /* 0x000fea0003c00000 */
[----:B------:R0:W1:Y:S02]  /*7720*/  SHFL.UP P0, R50, R52, R51, R53 ;  /* 0x0400003334327389 */ /* 0x0000640000000035 */
[----:B01----:R-:W-:Y:S05]  /*7730*/  ENDCOLLECTIVE ;  /* 0x000000000000791b */ /* 0x003fea0003800000 */
.L_x_326:
[----:B------:R-:W-:Y:S02]  /*7740*/  IMAD.MOV.U32 R51, RZ, RZ, 0x8 ;  /* 0x00000008ff337424 */ /* 0x000fe400078e00ff */
[----:B------:R-:W-:-:S04]  /*7750*/  IMAD.MOV.U32 R48, RZ, RZ, R50 ;  /* 0x000000ffff307224 */ /* 0x000fc800078e0032 */
[----:B------:R-:W-:-:S04]  /*7760*/  @P0 IMAD.IADD R48, R45, 0x1, R48 ;  /* 0x000000012d300824 */ /* 0x000fc800078e0230 */
[----:B------:R-:W-:-:S07]  /*7770*/  IMAD.MOV.U32 R52, RZ, RZ, R48 ;  /* 0x000000ffff347224 */ /* 0x000fce00078e0030 */
[----:B------:R-:W-:Y:S05]  /*7780*/  WARPSYNC.COLLECTIVE R49, `(.L_x_327) ;  /* 0x0000000031087348 */ /* 0x000fea0003c00000 */
[----:B------:R0:W1:Y:S02]  /*7790*/  SHFL.UP P0, R50, R52, R51, R53 ;  /* 0x0400003334327389 */ /* 0x0000640000000035 */
[----:B01----:R-:W-:Y:S05]  /*77a0*/  ENDCOLLECTIVE ;  /* 0x000000000000791b */ /* 0x003fea0003800000 */
.L_x_327:
[----:B------:R-:W-:Y:S02]  /*77b0*/  IMAD.MOV.U32 R51, RZ, RZ, 0x10 ;  /* 0x00000010ff337424 */ /* 0x000fe400078e00ff */
[----:B------:R-:W-:-:S04]  /*77c0*/  IMAD.MOV.U32 R47, RZ, RZ, R50 ;  /* 0x000000ffff2f7224 */ /* 0x000fc800078e0032 */
[----:B------:R-:W-:-:S04]  /*77d0*/  @P0 IMAD.IADD R47, R48, 0x1, R47 ;  /* 0x00000001302f0824 */ /* 0x000fc800078e022f */
[----:B------:R-:W-:-:S07]  /*77e0*/  IMAD.MOV.U32 R52, RZ, RZ, R47 ;  /* 0x000000ffff347224 */ /* 0x000fce00078e002f */
[----:B------:R-:W-:Y:S05]  /*77f0*/  WARPSYNC.COLLECTIVE R49, `(.L_x_328) ;  /* 0x0000000031087348 */ /* 0x000fea0003c00000 */
[----:B------:R0:W1:Y:S02]  /*7800*/  SHFL.UP P0, R50, R52, R51, R53 ;  /* 0x0400003334327389 */ /* 0x0000640000000035 */
[----:B01----:R-:W-:Y:S05]  /*7810*/  ENDCOLLECTIVE ;  /* 0x000000000000791b */ /* 0x003fea0003800000 */
.L_x_328:
[----:B------:R-:W-:Y:S05]  /*7820*/  BRA `(.L_x_329) ;  /* 0xffffffac006c7947 */ /* 0x000fea000383ffff */
.L_x_330:
        /* <DEDUP_REMOVED lines=13> */
.L_x_694:


//--------------------- .text._ZN3cub18CUB_300001_SM_10006detail10radix_sort33DeviceRadixSortExclusiveSumKernelINS1_5radix10policy_hubIiN4cuda3std3__45tupleIJfffEEEyE10Policy1000EyEEvPT0_ --------------------------
	.section	.text._ZN3cub18CUB_300001_SM_10006detail10radix_sort33DeviceRadixSortExclusiveSumKernelINS1_5radix10policy_hubIiN4cuda3std3__45tupleIJfffEEEyE10Policy1000EyEEvPT0_,"ax",@progbits
	.align	128
        .global         _ZN3cub18CUB_300001_SM_10006detail10radix_sort33DeviceRadixSortExclusiveSumKernelINS1_5radix10policy_hubIiN4cuda3std3__45tupleIJfffEEEyE10Policy1000EyEEvPT0_
        .type           _ZN3cub18CUB_300001_SM_10006detail10radix_sort33DeviceRadixSortExclusiveSumKernelINS1_5radix10policy_hubIiN4cuda3std3__45tupleIJfffEEEyE10Policy1000EyEEvPT0_,@function
        .size           _ZN3cub18CUB_300001_SM_10006detail10radix_sort33DeviceRadixSortExclusiveSumKernelINS1_5radix10policy_hubIiN4cuda3std3__45tupleIJfffEEEyE10Policy1000EyEEvPT0_,(.L_x_695 - _ZN3cub18CUB_300001_SM_10006detail10radix_sort33DeviceRadixSortExclusiveSumKernelINS1_5radix10policy_hubIiN4cuda3std3__45tupleIJfffEEEyE10Policy1000EyEEvPT0_)
        .other          _ZN3cub18CUB_300001_SM_10006detail10radix_sort33DeviceRadixSortExclusiveSumKernelINS1_5radix10policy_hubIiN4cuda3std3__45tupleIJfffEEEyE10Policy1000EyEEvPT0_,@"STO_CUDA_ENTRY STV_DEFAULT"
_ZN3cub18CUB_300001_SM_10006detail10radix_sort33DeviceRadixSortExclusiveSumKernelINS1_5radix10policy_hubIiN4cuda3std3__45tupleIJfffEEEyE10Policy1000EyEEvPT0_:
.text._ZN3cub18CUB_300001_SM_10006detail10radix_sort33DeviceRadixSortExclusiveSumKernelINS1_5radix10policy_hubIiN4cuda3std3__45tupleIJfffEEEyE10Policy1000EyEEvPT0_:
        /* <DEDUP_REMOVED lines=63> */
.L_x_343:
        /* <DEDUP_REMOVED lines=28> */
.L_x_331:
[----:B------:R-:W-:Y:S05]  /*05b0*/  WARPSYNC.ALL ;  /* 0x0000000000007948 */ /* 0x000fea0003800000 */
[----:B------:R-:W-:Y:S06]  /*05c0*/  BAR.SYNC.DEFER_BLOCKING 0x0 ;  /* 0x0000000000007b1d */ /* 0x000fec0000010000 */
[----:B------:R-:W-:Y:S05]  /*05d0*/  @P1 EXIT ;  /* 0x000000000000194d */ /* 0x000fea0003800000 */
[----:B01----:R-:W0:Y:S04]  /*05e0*/  LDS.64 R2, [R0+0x10] ;  /* 0x0000100000027984 */ /* 0x003e280000000a00 */
[----:B0-----:R-:W-:Y:S01]  /*05f0*/  STG.E.64 desc[UR4][R16.64], R2 ;  /* 0x0000000210007986 */ /* 0x001fe2000c101b04 */
[----:B------:R-:W-:Y:S05]  /*0600*/  EXIT ;  /* 0x000000000000794d */ /* 0x000fea0003800000 */
.L_x_332:
[----:B------:R-:W-:Y:S02]  /*0610*/  IMAD.MOV.U32 R24, RZ, RZ, R20 ;  /* 0x000000ffff187224 */ /* 0x000fe400078e0014 */
[----:B------:R-:W-:Y:S02]  /*0620*/  IMAD.MOV.U32 R23, RZ, RZ, 0x1 ;  /* 0x00000001ff177424 */ /* 0x000fe400078e00ff */
[----:B------:R-:W-:Y:S02]  /*0630*/  IMAD.MOV.U32 R22, RZ, RZ, RZ ;  /* 0x000000ffff167224 */ /* 0x000fe400078e00ff */
[----:B------:R-:W-:-:S07]  /*0640*/  IMAD.MOV.U32 R21, RZ, RZ, -0x1 ;  /* 0xffffffffff157424 */ /* 0x000fce00078e00ff */
[----:B------:R-:W-:Y:S05]  /*0650*/  WARPSYNC.COLLECTIVE R21, `(.L_x_333) ;  /* 0x0000000015087348 */ /* 0x000fea0003c00000 */
[----:B------:R0:W1:Y:S02]  /*0660*/  SHFL.UP P0, R25, R24, R23, R22 ;  /* 0x0400001718197389 */ /* 0x0000640000000016 */
[----:B01----:R-:W-:Y:S05]  /*0670*/  ENDCOLLECTIVE ;  /* 0x000000000000791b */ /* 0x003fea0003800000 */
.L_x_333:
[----:B------:R-:W-:Y:S02]  /*0680*/  IMAD.MOV.U32 R24, RZ, RZ, R19 ;  /* 0x000000ffff187224 */ /* 0x000fe400078e0013 */
[----:B------:R-:W-:-:S07]  /*0690*/  IMAD.MOV.U32 R27, RZ, RZ, R25 ;  /* 0x000000ffff1b7224 */ /* 0x000fce00078e0019 */
[----:B------:R-:W-:Y:S05]  /*06a0*/  WARPSYNC.COLLECTIVE R21, `(.L_x_334) ;  /* 0x0000000015087348 */ /* 0x000fea0003c00000 */
[----:B------:R0:W1:Y:S02]  /*06b0*/  SHFL.UP P0, R25, R24, R23, R22 ;  /* 0x0400001718197389 */ /* 0x0000640000000016 */
[----:B01----:R-:W-:Y:S05]  /*06c0*/  ENDCOLLECTIVE ;  /* 0x000000000000791b */ /* 0x003fea0003800000 */
.L_x_334:
        /* <DEDUP_REMOVED lines=9> */
.L_x_335:
[----:B------:R-:W-:Y:S02]  /*0760*/  IMAD.MOV.U32 R24, RZ, RZ, R26 ;  /* 0x000000ffff187224 */ /* 0x000fe400078e001a */
[----:B------:R-:W-:-:S07]  /*0770*/  IMAD.MOV.U32 R28, RZ, RZ, R25 ;  /* 0x000000ffff1c7224 */ /* 0x000fce00078e0019 */
[----:B------:R-:W-:Y:S05]  /*0780*/  WARPSYNC.COLLECTIVE R21, `(.L_x_336) ;  /* 0x0000000015087348 */ /* 0x000fea0003c00000 */
[----:B------:R0:W1:Y:S02]  /*0790*/  SHFL.UP P0, R25, R24, R23, R22 ;  /* 0x0400001718197389 */ /* 0x0000640000000016 */
[----:B01----:R-:W-:Y:S05]  /*07a0*/  ENDCOLLECTIVE ;  /* 0x000000000000791b */ /* 0x003fea0003800000 */
.L_x_336:
        /* <DEDUP_REMOVED lines=9> */
.L_x_337:
[----:B------:R-:W-:Y:S02]  /*0840*/  IMAD.MOV.U32 R24, RZ, RZ, R29 ;  /* 0x000000ffff187224 */ /* 0x000fe400078e001d */
[----:B------:R-:W-:-:S07]  /*0850*/  IMAD.MOV.U32 R27, RZ, RZ, R25 ;  /* 0x000000ffff1b7224 */ /* 0x000fce00078e0019 */
[----:B------:R-:W-:Y:S05]  /*0860*/  WARPSYNC.COLLECTIVE R21, `(.L_x_338) ;  /* 0x0000000015087348 */ /* 0x000fea0003c00000 */
[----:B------:R0:W1:Y:S02]  /*0870*/  SHFL.UP P0, R25, R24, R23, R22 ;  /* 0x0400001718197389 */ /* 0x0000640000000016 */
[----:B01----:R-:W-:Y:S05]  /*0880*/  ENDCOLLECTIVE ;  /* 0x000000000000791b */ /* 0x003fea0003800000 */
.L_x_338:
        /* <DEDUP_REMOVED lines=9> */
.L_x_339:
[----:B------:R-:W-:Y:S02]  /*0920*/  IMAD.MOV.U32 R24, RZ, RZ, R29 ;  /* 0x000000ffff187224 */ /* 0x000fe400078e001d */
[----:B------:R-:W-:-:S07]  /*0930*/  IMAD.MOV.U32 R27, RZ, RZ, R25 ;  /* 0x000000ffff1b7224 */ /* 0x000fce00078e0019 */
[----:B------:R-:W-:Y:S05]  /*0940*/  WARPSYNC.COLLECTIVE R21, `(.L_x_340) ;  /* 0x0000000015087348 */ /* 0x000fea0003c00000 */
[----:B------:R0:W1:Y:S02]  /*0950*/  SHFL.UP P0, R25, R24, R23, R22 ;  /* 0x0400001718197389 */ /* 0x0000640000000016 */
[----:B01----:R-:W-:Y:S05]  /*0960*/  ENDCOLLECTIVE ;  /* 0x000000000000791b */ /* 0x003fea0003800000 */
.L_x_340:
        /* <DEDUP_REMOVED lines=9> */
.L_x_341:
[----:B------:R-:W-:Y:S02]  /*0a00*/  IMAD.MOV.U32 R24, RZ, RZ, R26 ;  /* 0x000000ffff187224 */ /* 0x000fe400078e001a */
[----:B------:R-:W-:-:S07]  /*0a10*/  IMAD.MOV.U32 R28, RZ, RZ, R25 ;  /* 0x000000ffff1c7224 */ /* 0x000fce00078e0019 */
[----:B------:R-:W-:Y:S05]  /*0a20*/  WARPSYNC.COLLECTIVE R21, `(.L_x_342) ;  /* 0x0000000015087348 */ /* 0x000fea0003c00000 */
[----:B------:R0:W1:Y:S02]  /*0a30*/  SHFL.UP P0, R25, R24, R23, R22 ;  /* 0x0400001718197389 */ /* 0x0000640000000016 */
[----:B01----:R-:W-:Y:S05]  /*0a40*/  ENDCOLLECTIVE ;  /* 0x000000000000791b */ /* 0x003fea0003800000 */
.L_x_342:
[----:B------:R-:W-:Y:S05]  /*0a50*/  BRA `(.L_x_343) ;  /* 0xfffffff800647947 */ /* 0x000fea000383ffff */
.L_x_344:
        /* <DEDUP_REMOVED lines=10> */
.L_x_695:


//--------------------- .text._ZN3cub18CUB_300001_SM_10006detail10radix_sort30DeviceRadixSortHistogramKernelINS1_5radix10policy_hubIiN4cuda3std3__45tupleIJfffEEEyE10Policy1000ELNS0_9SortOrderE0EiyNS1_21identity_decomposer_tEEEvPT2_PKT1_SF_iiT3_ --------------------------
	.section	.text._ZN3cub18CUB_300001_SM_10006detail10radix_sort30DeviceRadixSortHistogramKernelINS1_5radix10policy_hubIiN4cuda3std3__45tupleIJfffEEEyE10Policy1000ELNS0_9SortOrderE0EiyNS1_21identity_decomposer_tEEEvPT2_PKT1_SF_iiT3_,"ax",@progbits
	.align	128
        .global         _ZN3cub18CUB_300001_SM_10006detail10radix_sort30DeviceRadixSortHistogramKernelINS1_5radix10policy_hubIiN4cuda3std3__45tupleIJfffEEEyE10Policy1000ELNS0_9SortOrderE0EiyNS1_21identity_decomposer_tEEEvPT2_PKT1_SF_iiT3_
        .type           _ZN3cub18CUB_300001_SM_10006detail10radix_sort30DeviceRadixSortHistogramKernelINS1_5radix10policy_hubIiN4cuda3std3__45tupleIJfffEEEyE10Policy1000ELNS0_9SortOrderE0EiyNS1_21identity_decomposer_tEEEvPT2_PKT1_SF_iiT3_,@function
        .size           _ZN3cub18CUB_300001_SM_10006detail10radix_sort30DeviceRadixSortHistogramKernelINS1_5radix10policy_hubIiN4cuda3std3__45tupleIJfffEEEyE10Policy1000ELNS0_9SortOrderE0EiyNS1_21identity_decomposer_tEEEvPT2_PKT1_SF_iiT3_,(.L_x_696 - _ZN3cub18CUB_300001_SM_10006detail10radix_sort30DeviceRadixSortHistogramKernelINS1_5radix10policy_hubIiN4cuda3std3__45tupleIJfffEEEyE10Policy1000ELNS0_9SortOrderE0EiyNS1_21identity_decomposer_tEEEvPT2_PKT1_SF_iiT3_)
        .other          _ZN3cub18CUB_300001_SM_10006detail10radix_sort30DeviceRadixSortHistogramKernelINS1_5radix10policy_hubIiN4cuda3std3__45tupleIJfffEEEyE10Policy1000ELNS0_9SortOrderE0EiyNS1_21identity_decomposer_tEEEvPT2_PKT1_SF_iiT3_,@"STO_CUDA_ENTRY STV_DEFAULT"
_ZN3cub18CUB_300001_SM_10006detail10radix_sort30DeviceRadixSortHistogramKernelINS1_5radix10policy_hubIiN4cuda3std3__45tupleIJfffEEEyE10Policy1000ELNS0_9SortOrderE0EiyNS1_21identity_decomposer_tEEEvPT2_PKT1_SF_iiT3_:
.text._ZN3cub18CUB_300001_SM_10006detail10radix_sort30DeviceRadixSortHistogramKernelINS1_5radix10policy_hubIiN4cuda3std3__45tupleIJfffEEEyE10Policy1000ELNS0_9SortOrderE0EiyNS1_21identity_decomposer_tEEEvPT2_PKT1_SF_iiT3_:
        /* <DEDUP_REMOVED lines=42> */
.L_x_428:
        /* <DEDUP_REMOVED lines=9> */
.L_x_348:
        /* <DEDUP_REMOVED lines=21> */
.L_x_347:
        /* <DEDUP_REMOVED lines=19> */
.L_x_350:
        /* <DEDUP_REMOVED lines=18> */
.L_x_349:
[----:B------:R-:W-:-:S13]  /*06d0*/  ISETP.GT.U32.AND P2, PT, R4, 0x7f, PT ;  /* 0x0000007f0400780c */ /* 0x000fda0003f44070 */
[----:B------:R-:W-:Y:S05]  /*06e0*/  @P2 BRA `(.L_x_346) ;  /* 0x0000000000e02947 */ /* 0x000fea0003800000 */
[----:B--23--:R-:W-:Y:S01]  /*06f0*/  HFMA2 R3, -RZ, RZ, 0, 0 ;  /* 0x00000000ff037431 */ /* 0x00cfe200000001ff */
[----:B------:R-:W-:Y:S06]  /*0700*/  @!P1 BRA `(.L_x_351) ;  /* 0x0000000000589947 */ /* 0x000fec0003800000 */
[----:B------:R-:W-:-:S07]  /*0710*/  IMAD.MOV.U32 R3, RZ, RZ, RZ ;  /* 0x000000ffff037224 */ /* 0x000fce00078e00ff */
.L_x_352:
        /* <DEDUP_REMOVED lines=21> */
.L_x_351:
        /* <DEDUP_REMOVED lines=14> */
.L_x_353:
        /* <DEDUP_REMOVED lines=18> */
.L_x_346:
[----:B------:R-:W-:Y:S05]  /*0a70*/  BSYNC.RECONVERGENT B0 ;  /* 0x0000000000007941 */ /* 0x000fea0003800200 */
.L_x_345:
        /* <DEDUP_REMOVED lines=16> */
.L_x_359:
        /* <DEDUP_REMOVED lines=36> */
.L_x_355:
        /* <DEDUP_REMOVED lines=67> */
.L_x_356:
        /* <DEDUP_REMOVED lines=24> */
.L_x_358:
        /* <DEDUP_REMOVED lines=73> */
.L_x_357:
[----:B------:R-:W-:Y:S05]  /*1800*/  BRA.U !UP0, `(.L_x_359) ;  /* 0xfffffff108dc7547 */ /* 0x000fea000b83ffff */
.L_x_354:
        /* <DEDUP_REMOVED lines=9> */
.L_x_379:
        /* <DEDUP_REMOVED lines=16> */
.L_x_364:
[----:B------:R-:W-:Y:S05]  /*19a0*/  BSYNC.RECONVERGENT B1 ;  /* 0x0000000000017941 */ /* 0x000fea0003800200 */
.L_x_363:
        /* <DEDUP_REMOVED lines=15> */
.L_x_366:
[----:B------:R-:W-:Y:S05]  /*1aa0*/  BSYNC.RECONVERGENT B1 ;  /* 0x0000000000017941 */ /* 0x000fea0003800200 */
.L_x_365:
[----:B------:R-:W-:Y:S04]  /*1ab0*/  BSSY.RECONVERGENT B1, `(.L_x_367) ;  /* 0x0000007000017945 */ /* 0x000fe80003800200 */
[----:B------:R-:W-:Y:S05]  /*1ac0*/  @!P0 BRA `(.L_x_368) ;  /* 0x0000000000148947 */ /* 0x000fea0003800000 */
[----:B01----:R-:W-:Y:S02]  /*1ad0*/  IMAD R17, R5, 0x100, R4 ;  /* 0x0000010005117824 */ /* 0x003fe400078e0204 */
[----:B------:R-:W-:-:S03]  /*1ae0*/  IMAD.MOV.U32 R23, RZ, RZ, RZ ;  /* 0x000000ffff177224 */ /* 0x000fc600078e00ff */
[----:B------:R-:W-:-:S05]  /*1af0*/  IADD3 R17, PT, PT, R17, 0x200, RZ ;  /* 0x0000020011117810 */ /* 0x000fca0007ffe0ff */
[----:B------:R-:W-:-:S05]  /*1b00*/  IMAD.WIDE.U32 R16, R17, 0x8, R2 ;  /* 0x0000000811107825 */ /* 0x000fca00078e0002 */
[----:B------:R2:W-:Y:S02]  /*1b10*/  REDG.E.ADD.64.STRONG.GPU desc[UR20][R16.64], R22 ;  /* 0x000000161000798e */ /* 0x0005e4000c12e514 */
.L_x_368:
[----:B------:R-:W-:Y:S05]  /*1b20*/  BSYNC.RECONVERGENT B1 ;  /* 0x0000000000017941 */ /* 0x000fea0003800200 */
.L_x_367:
[----:B------:R-:W-:Y:S04]  /*1b30*/  BSSY.RECONVERGENT B1, `(.L_x_369) ;  /* 0x0000007000017945 */ /* 0x000fe80003800200 */
[----:B------:R-:W-:Y:S05]  /*1b40*/  @!P1 BRA `(.L_x_370) ;  /* 0x0000000000149947 */ /* 0x000fea0003800000 */
[----:B012---:R-:W-:Y:S02]  /*1b50*/  IMAD R17, R5, 0x100, R4 ;  /* 0x0000010005117824 */ /* 0x007fe400078e0204 */
[----:B------:R-:W-:Y:S02]  /*1b60*/  IMAD.MOV.U32 R15, RZ, RZ, RZ ;  /* 0x000000ffff0f7224 */ /* 0x000fe400078e00ff */
[----:B------:R-:W-:-:S04]  /*1b70*/  VIADD R17, R17, 0x300 ;  /* 0x0000030011117836 */ /* 0x000fc80000000000 */
[----:B------:R-:W-:-:S05]  /*1b80*/  IMAD.WIDE.U32 R16, R17, 0x8, R2 ;  /* 0x0000000811107825 */ /* 0x000fca00078e0002 */
[----:B------:R3:W-:Y:S02]  /*1b90*/  REDG.E.ADD.64.STRONG.GPU desc[UR20][R16.64], R14 ;  /* 0x0000000e1000798e */ /* 0x0007e4000c12e514 */
.L_x_370:
[----:B------:R-:W-:Y:S05]  /*1ba0*/  BSYNC.RECONVERGENT B1 ;  /* 0x0000000000017941 */ /* 0x000fea0003800200 */
.L_x_369:
[----:B------:R-:W-:Y:S04]  /*1bb0*/  BSSY.RECONVERGENT B1, `(.L_x_371) ;  /* 0x0000007000017945 */ /* 0x000fe80003800200 */
[----:B------:R-:W-:Y:S05]  /*1bc0*/  @!P2 BRA `(.L_x_372) ;  /* 0x000000000014a947 */ /* 0x000fea0003800000 */
[----:B---3--:R-:W-:Y:S02]  /*1bd0*/  IMAD R15, R5, 0x100, R4 ;  /* 0x00000100050f7824 */ /* 0x008fe400078e0204 */
[----:B------:R-:W-:Y:S02]  /*1be0*/  HFMA2 R13, -RZ, RZ, 0, 0 ;  /* 0x00000000ff0d7431 */ /* 0x000fe400000001ff */
[----:B------:R-:W-:-:S04]  /*1bf0*/  VIADD R15, R15, 0x400 ;  /* 0x000004000f0f7836 */ /* 0x000fc80000000000 */
[----:B------:R-:W-:-:S05]  /*1c00*/  IMAD.WIDE.U32 R14, R15, 0x8, R2 ;  /* 0x000000080f0e7825 */ /* 0x000fca00078e0002 */
[----:B------:R4:W-:Y:S02]  /*1c10*/  REDG.E.ADD.64.STRONG.GPU desc[UR20][R14.64], R12 ;  /* 0x0000000c0e00798e */ /* 0x0009e4000c12e514 */
.L_x_372:
[----:B------:R-:W-:Y:S05]  /*1c20*/  BSYNC.RECONVERGENT B1 ;  /* 0x0000000000017941 */ /* 0x000fea0003800200 */
.L_x_371:
[----:B------:R-:W-:Y:S04]  /*1c30*/  BSSY.RECONVERGENT B1, `(.L_x_373) ;  /* 0x0000007000017945 */ /* 0x000fe80003800200 */
[----:B------:R-:W-:Y:S05]  /*1c40*/  @!P3 BRA `(.L_x_374) ;  /* 0x000000000014b947 */ /* 0x000fea0003800000 */
[----:B----4-:R-:W-:Y:S02]  /*1c50*/  IMAD R13, R5, 0x100, R4 ;  /* 0x00000100050d7824 */ /* 0x010fe400078e0204 */
[----:B------:R-:W-:Y:S02]  /*1c60*/  IMAD.MOV.U32 R7, RZ, RZ, RZ ;  /* 0x000000ffff077224 */ /* 0x000fe400078e00ff */
[----:B------:R-:W-:-:S04]  /*1c70*/  VIADD R13, R13, 0x500 ;  /* 0x000005000d0d7836 */ /* 0x000fc80000000000 */
[----:B------:R-:W-:-:S05]  /*1c80*/  IMAD.WIDE.U32 R12, R13, 0x8, R2 ;  /* 0x000000080d0c7825 */ /* 0x000fca00078e0002 */
[----:B------:R4:W-:Y:S02]  /*1c90*/  REDG.E.ADD.64.STRONG.GPU desc[UR20][R12.64], R6 ;  /* 0x000000060c00798e */ /* 0x0009e4000c12e514 */
.L_x_374:
[----:B------:R-:W-:Y:S05]  /*1ca0*/  BSYNC.RECONVERGENT B1 ;  /* 0x0000000000017941 */ /* 0x000fea0003800200 */
.L_x_373:
[----:B------:R-:W-:Y:S04]  /*1cb0*/  BSSY.RECONVERGENT B1, `(.L_x_375) ;  /* 0x0000007000017945 */ /* 0x000fe80003800200 */
[----:B------:R-:W-:Y:S05]  /*1cc0*/  @!P4 BRA `(.L_x_376) ;  /* 0x000000000014c947 */ /* 0x000fea0003800000 */
[----:B----4-:R-:W-:Y:S02]  /*1cd0*/  IMAD R7, R5, 0x100, R4 ;  /* 0x0000010005077824 */ /* 0x010fe400078e0204 */
[----:B------:R-:W-:Y:S02]  /*1ce0*/  IMAD.MOV.U32 R9, RZ, RZ, RZ ;  /* 0x000000ffff097224 */ /* 0x000fe400078e00ff */
[----:B------:R-:W-:-:S04]  /*1cf0*/  VIADD R7, R7, 0x600 ;  /* 0x0000060007077836 */ /* 0x000fc80000000000 */
[----:B------:R-:W-:-:S05]  /*1d00*/  IMAD.WIDE.U32 R6, R7, 0x8, R2 ;  /* 0x0000000807067825 */ /* 0x000fca00078e0002 */
[----:B------:R4:W-:Y:S02]  /*1d10*/  REDG.E.ADD.64.STRONG.GPU desc[UR20][R6.64], R8 ;  /* 0x000000080600798e */ /* 0x0009e4000c12e514 */
.L_x_376:
[----:B------:R-:W-:Y:S05]  /*1d20*/  BSYNC.RECONVERGENT B1 ;  /* 0x0000000000017941 */ /* 0x000fea0003800200 */
.L_x_375:
[----:B------:R-:W-:Y:S04]  /*1d30*/  BSSY.RECONVERGENT B1, `(.L_x_377) ;  /* 0x0000007000017945 */ /* 0x000fe80003800200 */
[----:B------:R-:W-:Y:S05]  /*1d40*/  @!P5 BRA `(.L_x_378) ;  /* 0x000000000014d947 */ /* 0x000fea0003800000 */
[----:B----4-:R-:W-:Y:S01]  /*1d50*/  LEA R7, R5, R4, 0x8 ;  /* 0x0000000405077211 */ /* 0x010fe200078e40ff */
[----:B------:R-:W-:-:S04]  /*1d60*/  IMAD.MOV.U32 R11, RZ, RZ, RZ ;  /* 0x000000ffff0b7224 */ /* 0x000fc800078e00ff */
[----:B------:R-:W-:-:S04]  /*1d70*/  VIADD R7, R7, 0x700 ;  /* 0x0000070007077836 */ /* 0x000fc80000000000 */
[----:B------:R-:W-:-:S05]  /*1d80*/  IMAD.WIDE.U32 R6, R7, 0x8, R2 ;  /* 0x0000000807067825 */ /* 0x000fca00078e0002 */
[----:B------:R4:W-:Y:S02]  /*1d90*/  REDG.E.ADD.64.STRONG.GPU desc[UR20][R6.64], R10 ;  /* 0x0000000a0600798e */ /* 0x0009e4000c12e514 */
.L_x_378:
[----:B------:R-:W-:Y:S05]  /*1da0*/  BSYNC.RECONVERGENT B1 ;  /* 0x0000000000017941 */ /* 0x000fea0003800200 */
.L_x_377:
[----:B------:R-:W-:-:S05]  /*1db0*/  VIADD R5, R5, 0x8 ;  /* 0x0000000805057836 */ /* 0x000fca0000000000 */
[----:B------:R-:W-:-:S13]  /*1dc0*/  ISETP.NE.AND P0, PT, R5, UR27, PT ;  /* 0x0000001b05007c0c */ /* 0x000fda000bf05270 */
[----:B------:R-:W-:Y:S05]  /*1dd0*/  @P0 BRA `(.L_x_379) ;  /* 0xfffffff800b00947 */ /* 0x000fea000383ffff */
[----:B------:R-:W-:-:S07]  /*1de0*/  IMAD.U32 R3, RZ, RZ, UR27 ;  /* 0x0000001bff037e24 */ /* 0x000fce000f8e00ff */
.L_x_362:
        /* <DEDUP_REMOVED lines=24> */
.L_x_383:
[----:B------:R-:W-:Y:S05]  /*1f70*/  BSYNC.RECONVERGENT B1 ;  /* 0x0000000000017941 */ /* 0x000fea0003800200 */
.L_x_382:
        /* <DEDUP_REMOVED lines=9> */
.L_x_385:
[----:B------:R-:W-:Y:S05]  /*2010*/  BSYNC.RECONVERGENT B1 ;  /* 0x0000000000017941 */ /* 0x000fea0003800200 */
.L_x_384:
        /* <DEDUP_REMOVED lines=8> */
.L_x_387:
[----:B------:R-:W-:Y:S05]  /*20a0*/  BSYNC.RECONVERGENT B1 ;  /* 0x0000000000017941 */ /* 0x000fea0003800200 */
.L_x_386:
        /* <DEDUP_REMOVED lines=9> */
.L_x_389:
[----:B------:R-:W-:Y:S05]  /*2140*/  BSYNC.RECONVERGENT B1 ;  /* 0x0000000000017941 */ /* 0x000fea0003800200 */
.L_x_388:
[----:B------:R-:W-:-:S07]  /*2150*/  VIADD R3, R3, 0x4 ;  /* 0x0000000403037836 */ /* 0x000fce0000000000 */
.L_x_381:
        /* <DEDUP_REMOVED lines=18> */
.L_x_393:
[----:B------:R-:W-:Y:S05]  /*2280*/  BSYNC.RECONVERGENT B2 ;  /* 0x0000000000027941 */ /* 0x000fea0003800200 */
.L_x_392:
        /* <DEDUP_REMOVED lines=9> */
.L_x_395:
[----:B------:R-:W-:Y:S05]  /*2320*/  BSYNC.RECONVERGENT B2 ;  /* 0x0000000000027941 */ /* 0x000fea0003800200 */
.L_x_394:
[----:B------:R-:W-:-:S07]  /*2330*/  VIADD R3, R3, 0x2 ;  /* 0x0000000203037836 */ /* 0x000fce0000000000 */
.L_x_391:
        /* <DEDUP_REMOVED lines=12> */
.L_x_390:
[----:B------:R-:W-:Y:S05]  /*2400*/  BSYNC.RECONVERGENT B1 ;  /* 0x0000000000017941 */ /* 0x000fea0003800200 */
.L_x_380:
[----:B------:R-:W-:-:S13]  /*2410*/  ISETP.GT.U32.AND P0, PT, R4, 0x7f, PT ;  /* 0x0000007f0400780c */ /* 0x000fda0003f04070 */
[----:B------:R-:W-:Y:S05]  /*2420*/  @P0 BRA `(.L_x_361) ;  /* 0x0000000800900947 */ /* 0x000fea0003800000 */
[----:B------:R-:W-:Y:S01]  /*2430*/  UISETP.GE.U32.AND UP0, UPT, UR22, 0x7, UPT ;  /* 0x000000071600788c */ /* 0x000fe2000bf06070 */
[----:B0-----:R-:W-:-:S08]  /*2440*/  IMAD.MOV.U32 R3, RZ, RZ, RZ ;  /* 0x000000ffff037224 */ /* 0x001fd000078e00ff */
[----:B------:R-:W-:Y:S05]  /*2450*/  BRA.U !UP0, `(.L_x_396) ;  /* 0x0000000508147547 */ /* 0x000fea000b800000 */
[----:B------:R-:W0:Y:S01]  /*2460*/  LDC.64 R2, c[0x0][0x380] ;  /* 0x0000e000ff027b82 */ /* 0x000e220000000a00 */
[----:B------:R-:W-:-:S07]  /*2470*/  IMAD.MOV.U32 R9, RZ, RZ, RZ ;  /* 0x000000ffff097224 */ /* 0x000fce00078e00ff */
.L_x_413:
        /* <DEDUP_REMOVED lines=18> */
.L_x_398:
[----:B------:R-:W-:Y:S05]  /*25a0*/  BSYNC.RECONVERGENT B1 ;  /* 0x0000000000017941 */ /* 0x000fea0003800200 */
.L_x_397:
[----:B------:R-:W-:Y:S04]  /*25b0*/  BSSY.RECONVERGENT B1, `(.L_x_399) ;  /* 0x0000005000017945 */ /* 0x000fe80003800200 */
[----:B------:R-:W-:Y:S05]  /*25c0*/  @!P1 BRA `(.L_x_400) ;  /* 0x00000000000c9947 */ /* 0x000fea0003800000 */
[----:B0-----:R-:W-:Y:S02]  /*25d0*/  IMAD.MOV.U32 R14, RZ, RZ, R13 ;  /* 0x000000ffff0e7224 */ /* 0x001fe400078e000d */
[----:B------:R-:W-:-:S05]  /*25e0*/  IMAD.MOV.U32 R15, RZ, RZ, RZ ;  /* 0x000000ffff0f7224 */ /* 0x000fca00078e00ff */
[----:B------:R1:W-:Y:S02]  /*25f0*/  REDG.E.ADD.64.STRONG.GPU desc[UR20][R6.64+0xc00], R14 ;  /* 0x000c000e0600798e */ /* 0x0003e4000c12e514 */
.L_x_400:
[----:B------:R-:W-:Y:S05]  /*2600*/  BSYNC.RECONVERGENT B1 ;  /* 0x0000000000017941 */ /* 0x000fea0003800200 */
.L_x_399:
        /* <DEDUP_REMOVED lines=12> */
.L_x_402:
[----:B------:R-:W-:Y:S05]  /*26d0*/  BSYNC.RECONVERGENT B1 ;  /* 0x0000000000017941 */ /* 0x000fea0003800200 */
.L_x_401:
[----:B------:R-:W-:Y:S04]  /*26e0*/  BSSY.RECONVERGENT B1, `(.L_x_403) ;  /* 0x0000005000017945 */ /* 0x000fe80003800200 */
[----:B------:R-:W-:Y:S05]  /*26f0*/  @!P1 BRA `(.L_x_404) ;  /* 0x00000000000c9947 */ /* 0x000fea0003800000 */
[----:B012---:R-:W-:Y:S02]  /*2700*/  IMAD.MOV.U32 R14, RZ, RZ, R18 ;  /* 0x000000ffff0e7224 */ /* 0x007fe400078e0012 */
[----:B------:R-:W-:-:S05]  /*2710*/  IMAD.MOV.U32 R15, RZ, RZ, RZ ;  /* 0x000000ffff0f7224 */ /* 0x000fca00078e00ff */
[----:B------:R3:W-:Y:S02]  /*2720*/  REDG.E.ADD.64.STRONG.GPU desc[UR20][R6.64+0x1c00], R14 ;  /* 0x001c000e0600798e */ /* 0x0007e4000c12e514 */
.L_x_404:
[----:B------:R-:W-:Y:S05]  /*2730*/  BSYNC.RECONVERGENT B1 ;  /* 0x0000000000017941 */ /* 0x000fea0003800200 */
.L_x_403:
[----:B------:R-:W-:Y:S04]  /*2740*/  BSSY.RECONVERGENT B1, `(.L_x_405) ;  /* 0x0000005000017945 */ /* 0x000fe80003800200 */
[----:B------:R-:W-:Y:S05]  /*2750*/  @!P2 BRA `(.L_x_406) ;  /* 0x00000000000ca947 */ /* 0x000fea0003800000 */
[----:B0123--:R-:W-:Y:S01]  /*2760*/  MOV R14, R19 ;  /* 0x00000013000e7202 */ /* 0x00ffe20000000f00 */
[----:B------:R-:W-:-:S05]  /*2770*/  IMAD.MOV.U32 R15, RZ, RZ, RZ ;  /* 0x000000ffff0f7224 */ /* 0x000fca00078e00ff */
[----:B------:R4:W-:Y:S02]  /*2780*/  REDG.E.ADD.64.STRONG.GPU desc[UR20][R6.64+0x2400], R14 ;  /* 0x0024000e0600798e */ /* 0x0009e4000c12e514 */
.L_x_406:
[----:B------:R-:W-:Y:S05]  /*2790*/  BSYNC.RECONVERGENT B1 ;  /* 0x0000000000017941 */ /* 0x000fea0003800200 */
.L_x_405:
[----:B------:R-:W-:Y:S04]  /*27a0*/  BSSY.RECONVERGENT B1, `(.L_x_407) ;  /* 0x0000004000017945 */ /* 0x000fe80003800200 */
[----:B------:R-:W-:Y:S05]  /*27b0*/  @!P3 BRA `(.L_x_408) ;  /* 0x000000000008b947 */ /* 0x000fea0003800000 */
[----:B------:R-:W-:-:S05]  /*27c0*/  IMAD.MOV.U32 R17, RZ, RZ, RZ ;  /* 0x000000ffff117224 */ /* 0x000fca00078e00ff */
[----:B------:R0:W-:Y:S02]  /*27d0*/  REDG.E.ADD.64.STRONG.GPU desc[UR20][R6.64+0x2c00], R16 ;  /* 0x002c00100600798e */ /* 0x0001e4000c12e514 */
.L_x_408:
[----:B------:R-:W-:Y:S05]  /*27e0*/  BSYNC.RECONVERGENT B1 ;  /* 0x0000000000017941 */ /* 0x000fea0003800200 */
.L_x_407:
[----:B------:R-:W-:Y:S04]  /*27f0*/  BSSY.RECONVERGENT B1, `(.L_x_409) ;  /* 0x0000004000017945 */ /* 0x000fe80003800200 */
[----:B------:R-:W-:Y:S05]  /*2800*/  @!P4 BRA `(.L_x_410) ;  /* 0x000000000008c947 */ /* 0x000fea0003800000 */
[----:B------:R-:W-:-:S05]  /*2810*/  IMAD.MOV.U32 R13, RZ, RZ, RZ ;  /* 0x000000ffff0d7224 */ /* 0x000fca00078e00ff */
[----:B------:R0:W-:Y:S02]  /*2820*/  REDG.E.ADD.64.STRONG.GPU desc[UR20][R6.64+0x3400], R12 ;  /* 0x0034000c0600798e */ /* 0x0001e4000c12e514 */
.L_x_410:
[----:B------:R-:W-:Y:S05]  /*2830*/  BSYNC.RECONVERGENT B1 ;  /* 0x0000000000017941 */ /* 0x000fea0003800200 */
.L_x_409:
[----:B------:R-:W-:Y:S04]  /*2840*/  BSSY.RECONVERGENT B1, `(.L_x_411) ;  /* 0x0000004000017945 */ /* 0x000fe80003800200 */
[----:B------:R-:W-:Y:S05]  /*2850*/  @!P5 BRA `(.L_x_412) ;  /* 0x000000000008d947 */ /* 0x000fea0003800000 */
[----:B------:R-:W-:-:S05]  /*2860*/  IMAD.MOV.U32 R11, RZ, RZ, RZ ;  /* 0x000000ffff0b7224 */ /* 0x000fca00078e00ff */
[----:B------:R0:W-:Y:S02]  /*2870*/  REDG.E.ADD.64.STRONG.GPU desc[UR20][R6.64+0x3c00], R10 ;  /* 0x003c000a0600798e */ /* 0x0001e4000c12e514 */
.L_x_412:
[----:B------:R-:W-:Y:S05]  /*2880*/  BSYNC.RECONVERGENT B1 ;  /* 0x0000000000017941 */ /* 0x000fea0003800200 */
.L_x_411:
[----:B------:R-:W-:Y:S05]  /*2890*/  @P0 BRA `(.L_x_413) ;  /* 0xfffffff800f80947 */ /* 0x000fea000383ffff */
[----:B------:R-:W-:-:S07]  /*28a0*/  IMAD.U32 R3, RZ, RZ, UR27 ;  /* 0x0000001bff037e24 */ /* 0x000fce000f8e00ff */
.L_x_396:
        /* <DEDUP_REMOVED lines=20> */
.L_x_416:
[----:B------:R-:W-:Y:S05]  /*29f0*/  BSYNC.RECONVERGENT B1 ;  /* 0x0000000000017941 */ /* 0x000fea0003800200 */
.L_x_415:
        /* <DEDUP_REMOVED lines=9> */
.L_x_418:
[----:B------:R-:W-:Y:S05]  /*2a90*/  BSYNC.RECONVERGENT B1 ;  /* 0x0000000000017941 */ /* 0x000fea0003800200 */
.L_x_417:
        /* <DEDUP_REMOVED lines=8> */
.L_x_420:
[----:B------:R-:W-:Y:S05]  /*2b20*/  BSYNC.RECONVERGENT B1 ;  /* 0x0000000000017941 */ /* 0x000fea0003800200 */
.L_x_419:
        /* <DEDUP_REMOVED lines=9> */
.L_x_422:
[----:B------:R-:W-:Y:S05]  /*2bc0*/  BSYNC.RECONVERGENT B1 ;  /* 0x0000000000017941 */ /* 0x000fea0003800200 */
.L_x_421:
[----:B------:R-:W-:-:S07]  /*2bd0*/  VIADD R3, R3, 0x4 ;  /* 0x0000000403037836 */ /* 0x000fce0000000000 */
.L_x_414:
        /* <DEDUP_REMOVED lines=17> */
.L_x_425:
[----:B------:R-:W-:Y:S05]  /*2cf0*/  BSYNC.RECONVERGENT B1 ;  /* 0x0000000000017941 */ /* 0x000fea0003800200 */
.L_x_424:
        /* <DEDUP_REMOVED lines=9> */
.L_x_427:
[----:B------:R-:W-:Y:S05]  /*2d90*/  BSYNC.RECONVERGENT B1 ;  /* 0x0000000000017941 */ /* 0x000fea0003800200 */
.L_x_426:
[----:B------:R-:W-:-:S07]  /*2da0*/  VIADD R3, R3, 0x2 ;  /* 0x0000000203037836 */ /* 0x000fce0000000000 */
.L_x_423:
        /* <DEDUP_REMOVED lines=12> */
.L_x_361:
[----:B------:R-:W-:Y:S05]  /*2e70*/  BSYNC.RECONVERGENT B0 ;  /* 0x0000000000007941 */ /* 0x000fea0003800200 */
.L_x_360:
[----:B------:R-:W-:Y:S01]  /*2e80*/  BAR.SYNC.DEFER_BLOCKING 0x0 ;  /* 0x0000000000007b1d */ /* 0x000fe20000010000 */
[----:B------:R-:W-:-:S04]  /*2e90*/  UIADD3 UR6, UP0, UPT, UR6, 0x1, URZ ;  /* 0x0000000106067890 */ /* 0x000fc8000ff1e0ff */
[----:B------:R-:W-:Y:S02]  /*2ea0*/  UIADD3.X UR7, UPT, UPT, URZ, UR7, URZ, UP0, !UPT ;  /* 0x00000007ff077290 */ /* 0x000fe400087fe4ff */
[----:B------:R-:W-:-:S04]  /*2eb0*/  UISETP.NE.U32.AND UP0, UPT, UR6, UR11, UPT ;  /* 0x0000000b0600728c */ /* 0x000fc8000bf05070 */
[----:B------:R-:W-:-:S09]  /*2ec0*/  UISETP.NE.AND.EX UP0, UPT, UR7, UR12, UPT, UP0 ;  /* 0x0000000c0700728c */ /* 0x000fd2000bf05300 */
[----:B------:R-:W-:Y:S05]  /*2ed0*/  BRA.U UP0, `(.L_x_428) ;  /* 0xffffffd100f07547 */ /* 0x000fea000b83ffff */
[----:B------:R-:W-:Y:S05]  /*2ee0*/  EXIT ;  /* 0x000000000000794d */ /* 0x000fea0003800000 */
.L_x_429:
        /* <DEDUP_REMOVED lines=9> */
.L_x_696:


//--------------------- .text._ZN3cub18CUB_300001_SM_10006detail10radix_sort31DeviceRadixSortSingleTileKernelINS1_5radix10policy_hubIiN4cuda3std3__45tupleIJfffEEEyE10Policy1000ELNS0_9SortOrderE0EiSA_yNS1_21identity_decomposer_tEEEvPKT1_PSF_PKT2_PSJ_T3_iiT4_ --------------------------
	.section	.text._ZN3cub18CUB_300001_SM_10006detail10radix_sort31DeviceRadixSortSingleTileKernelINS1_5radix10policy_hubIiN4cuda3std3__45tupleIJfffEEEyE10Policy1000ELNS0_9SortOrderE0EiSA_yNS1_21identity_decomposer_tEEEvPKT1_PSF_PKT2_PSJ_T3_iiT4_,"ax",@progbits
	.align	128
        .global         _ZN3cub18CUB_300001_SM_10006detail10radix_sort31DeviceRadixSortSingleTileKernelINS1_5radix10policy_hubIiN4cuda3std3__45tupleIJfffEEEyE10Policy1000ELNS0_9SortOrderE0EiSA_yNS1_21identity_decomposer_tEEEvPKT1_PSF_PKT2_PSJ_T3_iiT4_
        .type           _ZN3cub18CUB_300001_SM_10006detail10radix_sort31DeviceRadixSortSingleTileKernelINS1_5radix10policy_hubIiN4cuda3std3__45tupleIJfffEEEyE10Policy1000ELNS0_9SortOrderE0EiSA_yNS1_21identity_decomposer_tEEEvPKT1_PSF_PKT2_PSJ_T3_iiT4_,@function
        .size           _ZN3cub18CUB_300001_SM_10006detail10radix_sort31DeviceRadixSortSingleTileKernelINS1_5radix10policy_hubIiN4cuda3std3__45tupleIJfffEEEyE10Policy1000ELNS0_9SortOrderE0EiSA_yNS1_21identity_decomposer_tEEEvPKT1_PSF_PKT2_PSJ_T3_iiT4_,(.L_x_697 - _ZN3cub18CUB_300001_SM_10006detail10radix_sort31DeviceRadixSortSingleTileKernelINS1_5radix10policy_hubIiN4cuda3std3__45tupleIJfffEEEyE10Policy1000ELNS0_9SortOrderE0EiSA_yNS1_21identity_decomposer_tEEEvPKT1_PSF_PKT2_PSJ_T3_iiT4_)
        .other          _ZN3cub18CUB_300001_SM_10006detail10radix_sort31DeviceRadixSortSingleTileKernelINS1_5radix10policy_hubIiN4cuda3std3__45tupleIJfffEEEyE10Policy1000ELNS0_9SortOrderE0EiSA_yNS1_21identity_decomposer_tEEEvPKT1_PSF_PKT2_PSJ_T3_iiT4_,@"STO_CUDA_ENTRY STV_DEFAULT"
_ZN3cub18CUB_300001_SM_10006detail10radix_sort31DeviceRadixSortSingleTileKernelINS1_5radix10policy_hubIiN4cuda3std3__45tupleIJfffEEEyE10Policy1000ELNS0_9SortOrderE0EiSA_yNS1_21identity_decomposer_tEEEvPKT1_PSF_PKT2_PSJ_T3_iiT4_:
.text._ZN3cub18CUB_300001_SM_10006detail10radix_sort31DeviceRadixSortSingleTileKernelINS1_5radix10policy_hubIiN4cuda3std3__45tupleIJfffEEEyE10Policy1000ELNS0_9SortOrderE0EiSA_yNS1_21identity_decomposer_tEEEvPKT1_PSF_PKT2_PSJ_T3_iiT4_:
[----:B------:R-:W-:Y:S01]  /*0000*/  LDC R1, c[0x0][0x37c] ;  /* 0x0000df00ff017b82 */ /* 0x000fe20000000800 */
[----:B------:R-:W0:Y:S01]  /*0010*/  S2R R0, SR_TID.X ;  /* 0x0000000000007919 */ /* 0x000e220000002100 */
[----:B------:R-:W1:Y:S06]  /*0020*/  LDCU UR4, c[0x0][0x3a0] ;  /* 0x00007400ff0477ac */ /* 0x000e6c0008000800 */
[----:B------:R-:W2:Y:S01]  /*0030*/  LDC.64 R4, c[0x0][0x380] ;  /* 0x0000e000ff047b82 */ /* 0x000ea20000000a00 */
[----:B------:R-:W3:Y:S07]  /*0040*/  LDCU.64 UR10, c[0x0][0x358] ;  /* 0x00006b00ff0a77ac */ /* 0x000eee0008000a00 */
[----:B------:R-:W4:Y:S01]  /*0050*/  LDC.64 R6, c[0x0][0x390] ;  /* 0x0000e400ff067b82 */ /* 0x000f220000000a00 */
[----:B------:R-:W-:-:S02]  /*0060*/  CS2R R12, SRZ ;  /* 0x00000000000c7805 */ /* 0x000fc4000001ff00 */
[----:B------:R-:W-:Y:S02]  /*0070*/  CS2R R14, SRZ ;  /* 0x00000000000e7805 */ /* 0x000fe4000001ff00 */
[----:B------:R-:W-:Y:S02]  /*0080*/  CS2R R16, SRZ ;  /* 0x0000000000107805 */ /* 0x000fe4000001ff00 */
[----:B------:R-:W-:Y:S02]  /*0090*/  CS2R R18, SRZ ;  /* 0x0000000000127805 */ /* 0x000fe4000001ff00 */
[----:B------:R-:W-:Y:S02]  /*00a0*/  CS2R R20, SRZ ;  /* 0x0000000000147805 */ /* 0x000fe4000001ff00 */
[----:B------:R-:W-:Y:S02]  /*00b0*/  CS2R R22, SRZ ;  /* 0x0000000000167805 */ /* 0x000fe4000001ff00 */
[----:B------:R-:W-:Y:S01]  /*00c0*/  CS2R R24, SRZ ;  /* 0x0000000000187805 */ /* 0x000fe2000001ff00 */
[----:B------:R-:W4:Y:S01]  /*00d0*/  S2UR UR5, SR_CgaCtaId ;  /* 0x00000000000579c3 */ /* 0x000f220000008800 */
[----:B------:R-:W-:Y:S01]  /*00e0*/  CS2R R26, SRZ ;  /* 0x00000000001a7805 */ /* 0x000fe2000001ff00 */
[----:B------:R-:W4:Y:S01]  /*00f0*/  LDCU.64 UR6, c[0x0][0x3a8] ;  /* 0x00007500ff0677ac */ /* 0x000f220008000a00 */
[----:B0-----:R-:W-:-:S04]  /*0100*/  IMAD R3, R0, 0x6, RZ ;  /* 0x0000000600037824 */ /* 0x001fc800078e02ff */
[C---:B------:R-:W-:Y:S01]  /*0110*/  VIADD R2, R3.reuse, 0x1 ;  /* 0x0000000103027836 */ /* 0x040fe20000000000 */
[C---:B-1----:R-:W-:Y:S01]  /*0120*/  ISETP.GE.AND P0, PT, R3.reuse, UR4, PT ;  /* 0x0000000403007c0c */ /* 0x042fe2000bf06270 */
[C---:B------:R-:W-:Y:S02]  /*0130*/  VIADD R10, R3.reuse, 0x5 ;  /* 0x00000005030a7836 */ /* 0x040fe40000000000 */
[C---:B------:R-:W-:Y:S01]  /*0140*/  VIADD R8, R3.reuse, 0x3 ;  /* 0x0000000303087836 */ /* 0x040fe20000000000 */
[----:B------:R-:W-:Y:S01]  /*0150*/  ISETP.GE.AND P1, PT, R2, UR4, PT ;  /* 0x0000000402007c0c */ /* 0x000fe2000bf26270 */
[C---:B------:R-:W-:Y:S01]  /*0160*/  VIADD R2, R3.reuse, 0x2 ;  /* 0x0000000203027836 */ /* 0x040fe20000000000 */
[----:B------:R-:W-:Y:S01]  /*0170*/  ISETP.GE.AND P5, PT, R10, UR4, PT ;  /* 0x000000040a007c0c */ /* 0x000fe2000bfa6270 */
[C---:B------:R-:W-:Y:S01]  /*0180*/  VIADD R9, R3.reuse, 0x4 ;  /* 0x0000000403097836 */ /* 0x040fe20000000000 */
[----:B------:R-:W-:Y:S01]  /*0190*/  ISETP.GE.AND P3, PT, R8, UR4, PT ;  /* 0x0000000408007c0c */ /* 0x000fe2000bf66270 */
[----:B--2---:R-:W-:Y:S01]  /*01a0*/  IMAD.WIDE.U32 R4, R3, 0x4, R4 ;  /* 0x0000000403047825 */ /* 0x004fe200078e0004 */
[----:B------:R-:W-:-:S02]  /*01b0*/  ISETP.GE.AND P2, PT, R2, UR4, PT ;  /* 0x0000000402007c0c */ /* 0x000fc4000bf46270 */
[----:B------:R-:W-:Y:S02]  /*01c0*/  ISETP.GE.AND P4, PT, R9, UR4, PT ;  /* 0x0000000409007c0c */ /* 0x000fe4000bf86270 */
[----:B---3--:R-:W2:Y:S04]  /*01d0*/  @!P0 LDG.E R30, desc[UR10][R4.64] ;  /* 0x0000000a041e8981 */ /* 0x008ea8000c1e1900 */
[----:B------:R-:W3:Y:S04]  /*01e0*/  @!P1 LDG.E R8, desc[UR10][R4.64+0x4] ;  /* 0x0000040a04089981 */ /* 0x000ee8000c1e1900 */
[----:B------:R-:W3:Y:S04]  /*01f0*/  @!P5 LDG.E R36, desc[UR10][R4.64+0x14] ;  /* 0x0000140a0424d981 */ /* 0x000ee8000c1e1900 */
[----:B------:R-:W3:Y:S04]  /*0200*/  @!P2 LDG.E R9, desc[UR10][R4.64+0x8] ;  /* 0x0000080a0409a981 */ /* 0x000ee8000c1e1900 */
[----:B------:R-:W3:Y:S04]  /*0210*/  @!P3 LDG.E R10, desc[UR10][R4.64+0xc] ;  /* 0x00000c0a040ab981 */ /* 0x000ee8000c1e1900 */
[----:B------:R-:W3:Y:S01]  /*0220*/  @!P4 LDG.E R11, desc[UR10][R4.64+0x10] ;  /* 0x0000100a040bc981 */ /* 0x000ee2000c1e1900 */
[----:B----4-:R-:W-:Y:S01]  /*0230*/  IMAD.WIDE.U32 R6, R3, 0xc, R6 ;  /* 0x0000000c03067825 */ /* 0x010fe200078e0006 */
[----:B------:R-:W-:Y:S01]  /*0240*/  BAR.SYNC.DEFER_BLOCKING 0x0 ;  /* 0x0000000000007b1d */ /* 0x000fe20000010000 */
[----:B------:R-:W-:-:S05]  /*0250*/  CS2R R2, SRZ ;  /* 0x0000000000027805 */ /* 0x000fca000001ff00 */
[----:B------:R-:W-:Y:S01]  /*0260*/  UMOV UR4, 0x400 ;  /* 0x0000040000047882 */ /* 0x000fe20000000000 */
[----:B------:R-:W0:Y:S01]  /*0270*/  S2R R34, SR_LANEID ;  /* 0x0000000000227919 */ /* 0x000e220000000000 */
[----:B------:R-:W-:-:S06]  /*0280*/  ULEA UR4, UR5, UR4, 0x18 ;  /* 0x0000000405047291 */ /* 0x000fcc000f8ec0ff */
[C---:B------:R-:W-:Y:S01]  /*0290*/  LEA R35, R0.reuse, UR4, 0x2 ;  /* 0x0000000400237c11 */ /* 0x040fe2000f8e10ff */
        /* <DEDUP_REMOVED lines=17> */
[----:B------:R1:W5:Y:S01]  /*03b0*/  @!P5 LDG.E R27, desc[UR10][R6.64+0x44] ;  /* 0x0000440a061bd981 */ /* 0x000362000c1e1900 */
[----:B------:R-:W-:Y:S01]  /*03c0*/  IMAD R37, R0, 0x80, R35 ;  /* 0x0000008000257824 */ /* 0x000fe200078e0223 */
[----:B------:R-:W-:Y:S01]  /*03d0*/  SHF.R.U32.HI R84, RZ, 0x5, R0 ;  /* 0x00000005ff547819 */ /* 0x000fe20000011600 */
[----:B------:R-:W-:-:S02]  /*03e0*/  IMAD.MOV.U32 R28, RZ, RZ, -0x1 ;  /* 0xffffffffff1c7424 */ /* 0x000fc400078e00ff */
[C---:B------:R-:W-:Y:S01]  /*03f0*/  IMAD R39, R0.reuse, -0x6c, R37 ;  /* 0xffffff9400277824 */ /* 0x040fe200078e0225 */
[----:B------:R-:W-:Y:S01]  /*0400*/  MOV R31, 0xffffffff ;  /* 0xffffffff001f7802 */ /* 0x000fe20000000f00 */
[----:B------:R-:W-:Y:S02]  /*0410*/  IMAD.MOV.U32 R33, RZ, RZ, -0x1 ;  /* 0xffffffffff217424 */ /* 0x000fe400078e00ff */
[----:B------:R-:W-:Y:S02]  /*0420*/  IMAD.MOV.U32 R29, RZ, RZ, -0x1 ;  /* 0xffffffffff1d7424 */ /* 0x000fe400078e00ff */
[----:B------:R-:W-:Y:S02]  /*0430*/  IMAD.MOV.U32 R32, RZ, RZ, -0x1 ;  /* 0xffffffffff207424 */ /* 0x000fe400078e00ff */
[----:B------:R-:W-:Y:S01]  /*0440*/  IMAD R41, R0, 0x30, R39 ;  /* 0x0000003000297824 */ /* 0x000fe200078e0227 */
[----:B------:R-:W-:Y:S02]  /*0450*/  UIADD3 UR5, UPT, UPT, -UR6, UR7, URZ ;  /* 0x0000000706057290 */ /* 0x000fe4000fffe1ff */
[----:B------:R-:W-:Y:S01]  /*0460*/  UIADD3 UR8, UPT, UPT, UR6, 0x6, URZ ;  /* 0x0000000606087890 */ /* 0x000fe2000fffe0ff */
[----:B------:R-:W4:Y:S01]  /*0470*/  LDCU UR7, c[0x0][0x3ac] ;  /* 0x00007580ff0777ac */ /* 0x000f220008000800 */
[----:B--2---:R-:W-:Y:S01]  /*0480*/  @!P0 LOP3.LUT R28, R30, 0x80000000, RZ, 0x3c, !PT ;  /* 0x800000001e1c8812 */ /* 0x004fe200078e3cff */
[----:B------:R-:W-:Y:S01]  /*0490*/  IMAD.MOV.U32 R30, RZ, RZ, -0x1 ;  /* 0xffffffffff1e7424 */ /* 0x000fe200078e00ff */
[----:B---3--:R-:W-:-:S02]  /*04a0*/  @!P1 LOP3.LUT R29, R8, 0x80000000, RZ, 0x3c, !PT ;  /* 0x80000000081d9812 */ /* 0x008fc400078e3cff */
[----:B------:R-:W-:Y:S02]  /*04b0*/  @!P5 LOP3.LUT R33, R36, 0x80000000, RZ, 0x3c, !PT ;  /* 0x800000002421d812 */ /* 0x000fe400078e3cff */
[----:B------:R-:W-:Y:S02]  /*04c0*/  LEA R36, R84, UR4, 0x2 ;  /* 0x0000000454247c11 */ /* 0x000fe4000f8e10ff */
[----:B------:R-:W-:Y:S02]  /*04d0*/  @!P2 LOP3.LUT R30, R9, 0x80000000, RZ, 0x3c, !PT ;  /* 0x80000000091ea812 */ /* 0x000fe400078e3cff */
[----:B------:R-:W-:Y:S02]  /*04e0*/  @!P3 LOP3.LUT R31, R10, 0x80000000, RZ, 0x3c, !PT ;  /* 0x800000000a1fb812 */ /* 0x000fe400078e3cff */
[----:B------:R-:W-:Y:S01]  /*04f0*/  @!P4 LOP3.LUT R32, R11, 0x80000000, RZ, 0x3c, !PT ;  /* 0x800000000b20c812 */ /* 0x000fe200078e3cff */
[----:B01--4-:R-:W-:Y:S06]  /*0500*/  BAR.SYNC.DEFER_BLOCKING 0x0 ;  /* 0x0000000000007b1d */ /* 0x013fec0000010000 */
.L_x_431:
[----:B------:R-:W-:Y:S01]  /*0510*/  UISETP.LT.AND UP0, UPT, UR5, 0x6, UPT ;  /* 0x000000060500788c */ /* 0x000fe2000bf01270 */
[----:B------:R-:W-:Y:S01]  /*0520*/  STS [R35], RZ ;  /* 0x000000ff23007388 */ /* 0x000fe20000000800 */
[----:B------:R-:W-:Y:S01]  /*0530*/  UIADD3 UR6, UPT, UPT, UR8, -0x6, URZ ;  /* 0xfffffffa08067890 */ /* 0x000fe2000fffe0ff */
[----:B------:R-:W-:Y:S01]  /*0540*/  ISETP.NE.AND P1, PT, R34, 0x1f, PT ;  /* 0x0000001f2200780c */ /* 0x000fe20003f25270 */
[----:B------:R-:W-:Y:S01]  /*0550*/  USEL UR4, UR5, 0x6, UP0 ;  /* 0x0000000605047887 */ /* 0x000fe20008000000 */
[----:B------:R-:W-:Y:S01]  /*0560*/  STS [R35+0x400], RZ ;  /* 0x000400ff23007388 */ /* 0x000fe20000000800 */
[C---:B------:R-:W-:Y:S01]  /*0570*/  ISETP.NE.AND P2, PT, R84.reuse, 0x6, PT ;  /* 0x000000065400780c */ /* 0x040fe20003f45270 */
[----:B------:R-:W-:Y:S01]  /*0580*/  UISETP.GE.AND UP0, UPT, UR8, UR7, UPT ;  /* 0x000000070800728c */ /* 0x000fe2000bf06270 */
[----:B01----:R-:W-:Y:S01]  /*0590*/  SHF.R.U32.HI R4, RZ, UR6, R28 ;  /* 0x00000006ff047c19 */ /* 0x003fe2000801161c */
        /* <DEDUP_REMOVED lines=17> */
[----:B------:R-:W-:Y:S03]  /*06b0*/  STS [R35+0x2400], RZ ;  /* 0x002400ff23007388 */ /* 0x000fe60000000800 */
[----:B------:R-:W-:Y:S01]  /*06c0*/  SHF.R.U32.HI R6, RZ, 0x4, R4 ;  /* 0x00000004ff067819 */ /* 0x000fe20000011604 */
[----:B------:R-:W-:Y:S01]  /*06d0*/  STS [R35+0x2800], RZ ;  /* 0x002800ff23007388 */ /* 0x000fe20000000800 */
[----:B------:R-:W-:-:S02]  /*06e0*/  IMAD.SHL.U32 R5, R4, 0x400, RZ ;  /* 0x0000040004057824 */ /* 0x000fc400078e00ff */
[----:B------:R-:W-:Y:S01]  /*06f0*/  LOP3.LUT R6, R6, 0xffffffe, RZ, 0xc0, !PT ;  /* 0x0ffffffe06067812 */ /* 0x000fe200078ec0ff */
[----:B------:R-:W-:Y:S02]  /*0700*/  STS [R35+0x2c00], RZ ;  /* 0x002c00ff23007388 */ /* 0x000fe40000000800 */
[----:B------:R-:W-:Y:S02]  /*0710*/  LOP3.LUT R4, R5, 0x7c00, RZ, 0xc0, !PT ;  /* 0x00007c0005047812 */ /* 0x000fe400078ec0ff */
[----:B------:R-:W-:Y:S02]  /*0720*/  STS [R35+0x3000], RZ ;  /* 0x003000ff23007388 */ /* 0x000fe40000000800 */
[----:B------:R-:W-:Y:S02]  /*0730*/  IADD3 R45, PT, PT, R6, R35, R4 ;  /* 0x00000023062d7210 */ /* 0x000fe40007ffe004 */
[----:B------:R-:W-:Y:S01]  /*0740*/  STS [R35+0x3400], RZ ;  /* 0x003400ff23007388 */ /* 0x000fe20000000800 */
[----:B------:R-:W-:-:S03]  /*0750*/  SHF.R.U32.HI R4, RZ, UR6, R30 ;  /* 0x00000006ff047c19 */ /* 0x000fc6000801161e */
        /* <DEDUP_REMOVED lines=10> */
[----:B------:R-:W-:-:S03]  /*0800*/  IADD3 R38, PT, PT, R38, R35, R6 ;  /* 0x0000002326267210 */ /* 0x000fc60007ffe006 */
        /* <DEDUP_REMOVED lines=18> */
[----:B0-----:R-:W-:-:S04]  /*0930*/  SHF.R.U32.HI R5, RZ, UR6, R31 ;  /* 0x00000006ff057c19 */ /* 0x001fc8000801161f */
[----:B------:R-:W-:-:S04]  /*0940*/  LOP3.LUT R5, R5, UR4, RZ, 0xc0, !PT ;  /* 0x0000000405057c12 */ /* 0x000fc8000f8ec0ff */
[----:B------:R-:W-:Y:S02]  /*0950*/  SHF.L.U32 R6, R5, 0xa, RZ ;  /* 0x0000000a05067819 */ /* 0x000fe400000006ff */
[----:B------:R-:W-:Y:S02]  /*0960*/  SHF.R.U32.HI R5, RZ, 0x4, R5 ;  /* 0x00000004ff057819 */ /* 0x000fe40000011605 */
[----:B------:R-:W-:Y:S02]  /*0970*/  LOP3.LUT R6, R6, 0x7c00, RZ, 0xc0, !PT ;  /* 0x00007c0006067812 */ /* 0x000fe400078ec0ff */
[----:B------:R-:W-:-:S04]  /*0980*/  LOP3.LUT R40, R5, 0xffffffe, RZ, 0xc0, !PT ;  /* 0x0ffffffe05287812 */ /* 0x000fc800078ec0ff */
[----:B------:R-:W-:Y:S01]  /*0990*/  IADD3 R40, PT, PT, R40, R35, R6 ;  /* 0x0000002328287210 */ /* 0x000fe20007ffe006 */
[----:B-1----:R-:W-:-:S05]  /*09a0*/  VIADD R4, R50, 0x1 ;  /* 0x0000000132047836 */ /* 0x002fca0000000000 */
[----:B------:R0:W-:Y:S04]  /*09b0*/  STS.U16 [R45], R4 ;  /* 0x000000042d007388 */ /* 0x0001e80000000400 */
[----:B------:R-:W1:Y:S01]  /*09c0*/  LDS.U16 R49, [R38] ;  /* 0x0000000026317984 */ /* 0x000e620000000400 */
[----:B0-----:R-:W-:-:S04]  /*09d0*/  SHF.R.U32.HI R4, RZ, UR6, R32 ;  /* 0x00000006ff047c19 */ /* 0x001fc80008011620 */
[----:B------:R-:W-:-:S05]  /*09e0*/  LOP3.LUT R4, R4, UR4, RZ, 0xc0, !PT ;  /* 0x0000000404047c12 */ /* 0x000fca000f8ec0ff */
[----:B------:R-:W-:Y:S01]  /*09f0*/  IMAD.SHL.U32 R6, R4, 0x400, RZ ;  /* 0x0000040004067824 */ /* 0x000fe200078e00ff */
[----:B------:R-:W-:-:S04]  /*0a00*/  SHF.R.U32.HI R4, RZ, 0x4, R4 ;  /* 0x00000004ff047819 */ /* 0x000fc80000011604 */
[----:B------:R-:W-:Y:S02]  /*0a10*/  LOP3.LUT R6, R6, 0x7c00, RZ, 0xc0, !PT ;  /* 0x00007c0006067812 */ /* 0x000fe400078ec0ff */
[----:B------:R-:W-:-:S04]  /*0a20*/  LOP3.LUT R4, R4, 0xffffffe, RZ, 0xc0, !PT ;  /* 0x0ffffffe04047812 */ /* 0x000fc800078ec0ff */
[----:B------:R-:W-:Y:S02]  /*0a30*/  IADD3 R42, PT, PT, R4, R35, R6 ;  /* 0x00000023042a7210 */ /* 0x000fe40007ffe006 */
[----:B------:R-:W-:Y:S01]  /*0a40*/  SHF.R.U32.HI R4, RZ, UR6, R33 ;  /* 0x00000006ff047c19 */ /* 0x000fe20008011621 */
[----:B------:R-:W0:Y:S03]  /*0a50*/  S2UR UR6, SR_CgaCtaId ;  /* 0x00000000000679c3 */ /* 0x000e260000008800 */
[----:B------:R-:W-:Y:S01]  /*0a60*/  LOP3.LUT R4, R4, UR4, RZ, 0xc0, !PT ;  /* 0x0000000404047c12 */ /* 0x000fe2000f8ec0ff */
[----:B------:R-:W-:Y:S01]  /*0a70*/  UMOV UR4, 0x400 ;  /* 0x0000040000047882 */ /* 0x000fe20000000000 */
[----:B-1----:R-:W-:-:S05]  /*0a80*/  VIADD R5, R49, 0x1 ;  /* 0x0000000131057836 */ /* 0x002fca0000000000 */
[----:B------:R1:W-:Y:S04]  /*0a90*/  STS.U16 [R38], R5 ;  /* 0x0000000526007388 */ /* 0x0003e80000000400 */
[----:B------:R-:W2:Y:S01]  /*0aa0*/  LDS.U16 R48, [R40] ;  /* 0x0000000028307984 */ /* 0x000ea20000000400 */
[----:B0-----:R-:W-:Y:S01]  /*0ab0*/  ULEA UR4, UR6, UR4, 0x18 ;  /* 0x0000000406047291 */ /* 0x001fe2000f8ec0ff */
[----:B-1----:R-:W-:Y:S01]  /*0ac0*/  IMAD.SHL.U32 R5, R4, 0x400, RZ ;  /* 0x0000040004057824 */ /* 0x002fe200078e00ff */
[----:B------:R-:W-:-:S04]  /*0ad0*/  SHF.R.U32.HI R4, RZ, 0x4, R4 ;  /* 0x00000004ff047819 */ /* 0x000fc80000011604 */
[----:B------:R-:W-:Y:S02]  /*0ae0*/  LOP3.LUT R44, R5, 0x7c00, RZ, 0xc0, !PT ;  /* 0x00007c00052c7812 */ /* 0x000fe400078ec0ff */
[----:B------:R-:W-:-:S04]  /*0af0*/  LOP3.LUT R4, R4, 0xffffffe, RZ, 0xc0, !PT ;  /* 0x0ffffffe04047812 */ /* 0x000fc800078ec0ff */
[----:B------:R-:W-:Y:S01]  /*0b00*/  IADD3 R44, PT, PT, R4, R35, R44 ;  /* 0x00000023042c7210 */ /* 0x000fe20007ffe02c */
[----:B--2---:R-:W-:-:S05]  /*0b10*/  VIADD R7, R48, 0x1 ;  /* 0x0000000130077836 */ /* 0x004fca0000000000 */
        /* <DEDUP_REMOVED lines=13> */
[----:B----4-:R-:W4:Y:S04]  /*0bf0*/  LDS R54, [R37+0x14] ;  /* 0x0000140025367984 */ /* 0x010f280000000800 */
        /* <DEDUP_REMOVED lines=8> */
[----:B------:R-:W1:Y:S02]  /*0c80*/  LDS R72, [R37+0x30] ;  /* 0x0000300025487984 */ /* 0x000e640000000800 */
[----:B--2---:R-:W-:Y:S02]  /*0c90*/  IADD3 R85, PT, PT, R8, R83, RZ ;  /* 0x0000005308557210 */ /* 0x004fe40007ffe0ff */
[----:B------:R-:W2:Y:S03]  /*0ca0*/  LDS R71, [R37+0x34] ;  /* 0x0000340025477984 */ /* 0x000ea60000000800 */
[----:B---3--:R-:W-:Y:S01]  /*0cb0*/  IMAD.IADD R87, R10, 0x1, R85 ;  /* 0x000000010a577824 */ /* 0x008fe200078e0255 */
[----:B------:R-:W3:Y:S03]  /*0cc0*/  LDS R70, [R37+0x38] ;  /* 0x0000380025467984 */ /* 0x000ee60000000800 */
[----:B----4-:R-:W-:Y:S01]  /*0cd0*/  IMAD.IADD R89, R54, 0x1, R87 ;  /* 0x0000000136597824 */ /* 0x010fe200078e0257 */
[----:B------:R-:W4:Y:S03]  /*0ce0*/  LDS R69, [R37+0x3c] ;  /* 0x00003c0025457984 */ /* 0x000f260000000800 */
[----:B------:R-:W-:Y:S01]  /*0cf0*/  IMAD.IADD R78, R78, 0x1, R89 ;  /* 0x000000014e4e7824 */ /* 0x000fe200078e0259 */
        /* <DEDUP_REMOVED lines=9> */
[----:B0-----:R-:W-:Y:S01]  /*0d90*/  IMAD.IADD R73, R73, 0x1, R74 ;  /* 0x0000000149497824 */ /* 0x001fe200078e024a */
[----:B------:R-:W0:Y:S04]  /*0da0*/  LDS R63, [R37+0x54] ;  /* 0x00005400253f7984 */ /* 0x000e280000000800 */
[----:B-1----:R-:W-:Y:S01]  /*0db0*/  IADD3 R72, PT, PT, R72, R73, RZ ;  /* 0x0000004948487210 */ /* 0x002fe20007ffe0ff */
[----:B------:R-:W1:Y:S04]  /*0dc0*/  LDS R62, [R37+0x58] ;  /* 0x00005800253e7984 */ /* 0x000e680000000800 */
[----:B--2---:R-:W-:Y:S01]  /*0dd0*/  IMAD.IADD R71, R71, 0x1, R72 ;  /* 0x0000000147477824 */ /* 0x004fe200078e0248 */
        /* <DEDUP_REMOVED lines=14> */
[----:B------:R-:W4:Y:S04]  /*0ec0*/  LDS R54, [R37+0x78] ;  /* 0x0000780025367984 */ /* 0x000f280000000800 */
[----:B0-----:R-:W-:Y:S01]  /*0ed0*/  IADD3 R63, PT, PT, R63, R64, RZ ;  /* 0x000000403f3f7210 */ /* 0x001fe20007ffe0ff */
[----:B------:R-:W0:Y:S04]  /*0ee0*/  LDS R53, [R37+0x7c] ;  /* 0x00007c0025357984 */ /* 0x000e280000000800 */
[----:B-1----:R-:W-:Y:S01]  /*0ef0*/  IMAD.IADD R62, R62, 0x1, R63 ;  /* 0x000000013e3e7824 */ /* 0x002fe200078e023f */
[----:B------:R-:W1:Y:S03]  /*0f00*/  LDS R80, [R37+0x80] ;  /* 0x0000800025507984 */ /* 0x000e660000000800 */
[----:B--2---:R-:W-:-:S04]  /*0f10*/  IMAD.IADD R61, R61, 0x1, R62 ;  /* 0x000000013d3d7824 */ /* 0x004fc800078e023e */
[----:B---3--:R-:W-:-:S04]  /*0f20*/  IMAD.IADD R60, R60, 0x1, R61 ;  /* 0x000000013c3c7824 */ /* 0x008fc800078e023d */
[----:B----4-:R-:W-:-:S04]  /*0f30*/  IMAD.IADD R59, R59, 0x1, R60 ;  /* 0x000000013b3b7824 */ /* 0x010fc800078e023c */
[----:B------:R-:W-:-:S04]  /*0f40*/  IMAD.IADD R58, R58, 0x1, R59 ;  /* 0x000000013a3a7824 */ /* 0x000fc800078e023b */
[----:B------:R-:W-:-:S04]  /*0f50*/  IMAD.IADD R57, R57, 0x1, R58 ;  /* 0x0000000139397824 */ /* 0x000fc800078e023a */
[----:B------:R-:W-:-:S04]  /*0f60*/  IMAD.IADD R56, R56, 0x1, R57 ;  /* 0x0000000138387824 */ /* 0x000fc800078e0239 */
[----:B------:R-:W-:-:S05]  /*0f70*/  IMAD.IADD R55, R55, 0x1, R56 ;  /* 0x0000000137377824 */ /* 0x000fca00078e0238 */
[----:B------:R-:W-:-:S05]  /*0f80*/  IADD3 R54, PT, PT, R54, R55, RZ ;  /* 0x0000003736367210 */ /* 0x000fca0007ffe0ff */
[----:B0-----:R-:W-:-:S04]  /*0f90*/  IMAD.IADD R53, R53, 0x1, R54 ;  /* 0x0000000135357824 */ /* 0x001fc800078e0236 */
[----:B-1----:R-:W-:-:S05]  /*0fa0*/  IMAD.IADD R80, R80, 0x1, R53 ;  /* 0x0000000150507824 */ /* 0x002fca00078e0235 */
        /* <DEDUP_REMOVED lines=10> */
[----:B------:R-:W-:-:S04]  /*1050*/  ISETP.NE.AND P0, PT, R84, 0x1, PT ;  /* 0x000000015400780c */ /* 0x000fc80003f05270 */
[----:B------:R0:W-:Y:S01]  /*1060*/  @!P1 STS [R36+0x8400], R91 ;  /* 0x0084005b24009388 */ /* 0x0001e20000000800 */
[----:B------:R-:W-:Y:S01]  /*1070*/  BAR.SYNC.DEFER_BLOCKING 0x0 ;  /* 0x0000000000007b1d */ /* 0x000fe20000010000 */
[----:B------:R-:W-:Y:S01]  /*1080*/  ISETP.NE.AND P1, PT, R84, 0x4, PT ;  /* 0x000000045400780c */ /* 0x000fe20003f25270 */
[----:B0-----:R-:W-:-:S04]  /*1090*/  IMAD.IADD R91, R91, 0x1, -R80 ;  /* 0x000000015b5b7824 */ /* 0x001fc800078e0a50 */
[----:B------:R-:W0:Y:S04]  /*10a0*/  LDS.128 R4, [UR4+0x8400] ;  /* 0x00840004ff047984 */ /* 0x000e280008000c00 */
[----:B------:R-:W1:Y:S01]  /*10b0*/  LDS.128 R8, [UR4+0x8410] ;  /* 0x00841004ff087984 */ /* 0x000e620008000c00 */
[C---:B0-----:R-:W-:Y:S02]  /*10c0*/  SEL R43, R4.reuse, R43, !P0 ;  /* 0x0000002b042b7207 */ /* 0x041fe40004000000 */
[----:B------:R-:W-:Y:S02]  /*10d0*/  IADD3 R5, PT, PT, R4, R5, RZ ;  /* 0x0000000504057210 */ /* 0x000fe40007ffe0ff */
        /* <DEDUP_REMOVED lines=19> */
[----:B------:R-:W-:Y:S02]  /*1210*/  @P0 IADD3 R91, PT, PT, R43, R4, RZ ;  /* 0x000000042b5b0210 */ /* 0x000fe40007ffe0ff */
[----:B------:R-:W-:Y:S02]  /*1220*/  ISETP.NE.AND P0, PT, R0, RZ, PT ;  /* 0x000000ff0000720c */ /* 0x000fe40003f05270 */
[----:B------:R-:W-:-:S05]  /*1230*/  @!P2 IMAD.U32 R91, R11, 0x10000, RZ ;  /* 0x000100000b5ba824 */ /* 0x000fca00078e00ff */
[----:B------:R-:W-:Y:S01]  /*1240*/  @!P2 STS [UR4+0x8428], R91 ;  /* 0x0084285bff00a988 */ /* 0x000fe20008000804 */
[----:B------:R-:W-:Y:S06]  /*1250*/  BAR.SYNC.DEFER_BLOCKING 0x0 ;  /* 0x0000000000007b1d */ /* 0x000fec0000010000 */
[----:B------:R-:W0:Y:S02]  /*1260*/  LDS R4, [UR4+0x8428] ;  /* 0x00842804ff047984 */ /* 0x000e240008000800 */
[----:B0-----:R-:W-:-:S05]  /*1270*/  SEL R4, R4, RZ, P0 ;  /* 0x000000ff04047207 */ /* 0x001fca0000000000 */
[----:B------:R-:W-:-:S04]  /*1280*/  IMAD.IADD R4, R4, 0x1, R91 ;  /* 0x0000000104047824 */ /* 0x000fc800078e025b */
[--C-:B------:R-:W-:Y:S01]  /*1290*/  IMAD.IADD R6, R79, 0x1, R4.reuse ;  /* 0x000000014f067824 */ /* 0x100fe200078e0204 */
[-C--:B------:R-:W-:Y:S01]  /*12a0*/  IADD3 R86, PT, PT, R89, R4.reuse, RZ ;  /* 0x0000000459567210 */ /* 0x080fe20007ffe0ff */
[--C-:B------:R-:W-:Y:S01]  /*12b0*/  IMAD.IADD R8, R81, 0x1, R4.reuse ;  /* 0x0000000151087824 */ /* 0x100fe200078e0204 */
[-C--:B------:R-:W-:Y:S01]  /*12c0*/  IADD3 R71, PT, PT, R71, R4.reuse, RZ ;  /* 0x0000000447477210 */ /* 0x080fe20007ffe0ff */
[--C-:B------:R-:W-:Y:S01]  /*12d0*/  IMAD.IADD R10, R83, 0x1, R4.reuse ;  /* 0x00000001530a7824 */ /* 0x100fe200078e0204 */
[-C--:B------:R-:W-:Y:S01]  /*12e0*/  IADD3 R63, PT, PT, R63, R4.reuse, RZ ;  /* 0x000000043f3f7210 */ /* 0x080fe20007ffe0ff */
[--C-:B------:R-:W-:Y:S01]  /*12f0*/  IMAD.IADD R80, R85, 0x1, R4.reuse ;  /* 0x0000000155507824 */ /* 0x100fe200078e0204 */
[----:B------:R-:W-:Y:S01]  /*1300*/  IADD3 R55, PT, PT, R55, R4, RZ ;  /* 0x0000000437377210 */ /* 0x000fe20007ffe0ff */
[--C-:B------:R-:W-:Y:S01]  /*1310*/  IMAD.IADD R82, R87, 0x1, R4.reuse ;  /* 0x0000000157527824 */ /* 0x100fe200078e0204 */
[----:B------:R-:W-:Y:S01]  /*1320*/  STS [R37], R4 ;  /* 0x0000000425007388 */ /* 0x000fe20000000800 */
        /* <DEDUP_REMOVED lines=61> */
[----:B------:R-:W4:Y:S01]  /*1700*/  LDS.U16 R7, [R44] ;  /* 0x000000002c077984 */ /* 0x000f220000000400 */
[----:B0-----:R-:W-:-:S02]  /*1710*/  IMAD.IADD R8, R49, 0x1, R38 ;  /* 0x0000000131087824 */ /* 0x001fc400078e0226 */
[----:B-1----:R-:W-:Y:S02]  /*1720*/  IMAD.IADD R49, R48, 0x1, R5 ;  /* 0x0000000130317824 */ /* 0x002fe400078e0205 */
[----:B--2---:R-:W-:Y:S02]  /*1730*/  IMAD.IADD R48, R47, 0x1, R42 ;  /* 0x000000012f307824 */ /* 0x004fe400078e022a */
[----:B---3--:R-:W-:Y:S02]  /*1740*/  IMAD.IADD R6, R51, 0x1, R52 ;  /* 0x0000000133067824 */ /* 0x008fe400078e0234 */
[----:B----4-:R-:W-:Y:S01]  /*1750*/  IMAD.IADD R9, R50, 0x1, R45 ;  /* 0x0000000132097824 */ /* 0x010fe200078e022d */
[----:B------:R-:W-:Y:S01]  /*1760*/  IADD3 R47, PT, PT, R46, R7, RZ ;  /* 0x000000072e2f7210 */ /* 0x000fe20007ffe0ff */
[----:B------:R-:W-:Y:S06]  /*1770*/  BAR.SYNC.DEFER_BLOCKING 0x0 ;  /* 0x0000000000007b1d */ /* 0x000fec0000010000 */
[----:B------:R-:W-:Y:S05]  /*1780*/  BRA.U UP0, `(.L_x_430) ;  /* 0x0000000100dc7547 */ /* 0x000fea000b800000 */
[----:B------:R-:W-:Y:S01]  /*1790*/  LEA R5, R6, UR4, 0x2 ;  /* 0x0000000406057c11 */ /* 0x000fe2000f8e10ff */
[----:B------:R-:W-:Y:S01]  /*17a0*/  UIADD3 UR8, UPT, UPT, UR8, 0x6, URZ ;  /* 0x0000000608087890 */ /* 0x000fe2000fffe0ff */
[----:B------:R-:W-:Y:S01]  /*17b0*/  LEA R4, R9, UR4, 0x2 ;  /* 0x0000000409047c11 */ /* 0x000fe2000f8e10ff */
[----:B------:R-:W-:Y:S01]  /*17c0*/  UIADD3 UR5, UPT, UPT, UR5, -0x6, URZ ;  /* 0xfffffffa05057890 */ /* 0x000fe2000fffe0ff */
[----:B------:R-:W-:Y:S01]  /*17d0*/  LEA R7, R8, UR4, 0x2 ;  /* 0x0000000408077c11 */ /* 0x000fe2000f8e10ff */
[----:B------:R-:W-:Y:S01]  /*17e0*/  IMAD R11, R6, 0x8, R5 ;  /* 0x00000008060b7824 */ /* 0x000fe200078e0205 */
[----:B------:R-:W-:Y:S01]  /*17f0*/  LEA R6, R49, UR4, 0x2 ;  /* 0x0000000431067c11 */ /* 0x000fe2000f8e10ff */
[----:B------:R-:W-:Y:S01]  /*1800*/  IMAD R10, R9, 0x8, R4 ;  /* 0x00000008090a7824 */ /* 0x000fe200078e0204 */
[----:B------:R-:W-:Y:S01]  /*1810*/  LEA R9, R48, UR4, 0x2 ;  /* 0x0000000430097c11 */ /* 0x000fe2000f8e10ff */
[----:B------:R-:W-:Y:S01]  /*1820*/  IMAD R45, R8, 0x8, R7 ;  /* 0x00000008082d7824 */ /* 0x000fe200078e0207 */
[----:B------:R0:W-:Y:S01]  /*1830*/  STS [R5], R28 ;  /* 0x0000001c05007388 */ /* 0x0001e20000000800 */
[----:B------:R-:W-:Y:S01]  /*1840*/  LEA R8, R47, UR4, 0x2 ;  /* 0x000000042f087c11 */ /* 0x000fe2000f8e10ff */
[----:B------:R-:W-:-:S02]  /*1850*/  IMAD R38, R49, 0x8, R6 ;  /* 0x0000000831267824 */ /* 0x000fc400078e0206 */
[----:B------:R1:W-:Y:S02]  /*1860*/  STS [R4], R29 ;  /* 0x0000001d04007388 */ /* 0x0003e40000000800 */
[----:B------:R-:W-:Y:S02]  /*1870*/  IMAD R40, R47, 0x8, R8 ;  /* 0x000000082f287824 */ /* 0x000fe400078e0208 */
[----:B------:R1:W-:Y:S01]  /*1880*/  STS [R7], R30 ;  /* 0x0000001e07007388 */ /* 0x0003e20000000800 */
[----:B0-----:R-:W-:-:S03]  /*1890*/  IMAD R5, R48, 0x8, R9 ;  /* 0x0000000830057824 */ /* 0x001fc600078e0209 */
[----:B------:R1:W-:Y:S04]  /*18a0*/  STS [R6], R31 ;  /* 0x0000001f06007388 */ /* 0x0003e80000000800 */
[----:B------:R1:W-:Y:S04]  /*18b0*/  STS [R9], R32 ;  /* 0x0000002009007388 */ /* 0x0003e80000000800 */
[----:B------:R1:W-:Y:S01]  /*18c0*/  STS [R8], R33 ;  /* 0x0000002108007388 */ /* 0x0003e20000000800 */
[----:B------:R-:W-:Y:S06]  /*18d0*/  BAR.SYNC.DEFER_BLOCKING 0x0 ;  /* 0x0000000000007b1d */ /* 0x000fec0000010000 */
[----:B------:R1:W0:Y:S04]  /*18e0*/  LDS.64 R28, [R39] ;  /* 0x00000000271c7984 */ /* 0x0002280000000a00 */
[----:B------:R1:W2:Y:S04]  /*18f0*/  LDS.64 R30, [R39+0x8] ;  /* 0x00000800271e7984 */ /* 0x0002a80000000a00 */
[----:B------:R1:W3:Y:S01]  /*1900*/  LDS.64 R32, [R39+0x10] ;  /* 0x0000100027207984 */ /* 0x0002e20000000a00 */
[----:B------:R-:W-:Y:S06]  /*1910*/  BAR.SYNC.DEFER_BLOCKING 0x0 ;  /* 0x0000000000007b1d */ /* 0x000fec0000010000 */
[----:B-----5:R1:W-:Y:S04]  /*1920*/  STS [R11], R2 ;  /* 0x000000020b007388 */ /* 0x0203e80000000800 */
[----:B------:R1:W-:Y:S04]  /*1930*/  STS [R11+0x4], R3 ;  /* 0x000004030b007388 */ /* 0x0003e80000000800 */
[----:B------:R1:W-:Y:S04]  /*1940*/  STS [R11+0x8], R12 ;  /* 0x0000080c0b007388 */ /* 0x0003e80000000800 */
[----:B------:R1:W-:Y:S04]  /*1950*/  STS [R10], R13 ;  /* 0x0000000d0a007388 */ /* 0x0003e80000000800 */
        /* <DEDUP_REMOVED lines=13> */
[----:B------:R1:W-:Y:S01]  /*1a30*/  STS [R40+0x8], R27 ;  /* 0x0000081b28007388 */ /* 0x0003e20000000800 */
[----:B------:R-:W-:Y:S06]  /*1a40*/  BAR.SYNC.DEFER_BLOCKING 0x0 ;  /* 0x0000000000007b1d */ /* 0x000fec0000010000 */
[----:B------:R1:W4:Y:S04]  /*1a50*/  LDS.64 R2, [R41] ;  /* 0x0000000029027984 */ /* 0x0003280000000a00 */
[----:B------:R1:W0:Y:S04]  /*1a60*/  LDS.64 R12, [R41+0x8] ;  /* 0x00000800290c7984 */ /* 0x0002280000000a00 */
[----:B------:R1:W0:Y:S04]  /*1a70*/  LDS.64 R14, [R41+0x10] ;  /* 0x00001000290e7984 */ /* 0x0002280000000a00 */
[----:B------:R1:W0:Y:S04]  /*1a80*/  LDS.64 R16, [R41+0x18] ;  /* 0x0000180029107984 */ /* 0x0002280000000a00 */
[----:B------:R1:W0:Y:S04]  /*1a90*/  LDS.64 R18, [R41+0x20] ;  /* 0x0000200029127984 */ /* 0x0002280000000a00 */
[----:B------:R1:W0:Y:S04]  /*1aa0*/  LDS.64 R20, [R41+0x28] ;  /* 0x0000280029147984 */ /* 0x0002280000000a00 */
[----:B------:R1:W0:Y:S04]  /*1ab0*/  LDS.64 R22, [R41+0x30] ;  /* 0x0000300029167984 */ /* 0x0002280000000a00 */
[----:B------:R1:W0:Y:S04]  /*1ac0*/  LDS.64 R24, [R41+0x38] ;  /* 0x0000380029187984 */ /* 0x0002280000000a00 */
[----:B------:R1:W0:Y:S01]  /*1ad0*/  LDS.64 R26, [R41+0x40] ;  /* 0x00004000291a7984 */ /* 0x0002220000000a00 */
[----:B------:R-:W-:Y:S06]  /*1ae0*/  BAR.SYNC.DEFER_BLOCKING 0x0 ;  /* 0x0000000000007b1d */ /* 0x000fec0000010000 */
[----:B--23--:R-:W-:Y:S05]  /*1af0*/  BRA `(.L_x_431) ;  /* 0xffffffe800847947 */ /* 0x00cfea000383ffff */
.L_x_430:
[----:B------:R-:W0:Y:S01]  /*1b00*/  LDCU.64 UR8, c[0x0][0x3a0] ;  /* 0x00007400ff0877ac */ /* 0x000e220008000a00 */
[----:B------:R-:W-:Y:S01]  /*1b10*/  VIADD R4, R0, 0x100 ;  /* 0x0000010000047836 */ /* 0x000fe20000000000 */
[----:B------:R-:W-:Y:S01]  /*1b20*/  LEA R5, R6, UR4, 0x2 ;  /* 0x0000000406057c11 */ /* 0x000fe2000f8e10ff */
[----:B------:R-:W-:Y:S01]  /*1b30*/  IMAD R41, R0, -0x44, R41 ;  /* 0xffffffbc00297824 */ /* 0x000fe200078e0229 */
[----:B------:R-:W-:Y:S02]  /*1b40*/  LEA R7, R8, UR4, 0x2 ;  /* 0x0000000408077c11 */ /* 0x000fe4000f8e10ff */
[----:B------:R-:W-:Y:S01]  /*1b50*/  LEA R35, R6, R5, 0x3 ;  /* 0x0000000506237211 */ /* 0x000fe200078e18ff */
[----:B------:R1:W-:Y:S01]  /*1b60*/  STS [R5], R28 ;  /* 0x0000001c05007388 */ /* 0x0003e20000000800 */
[----:B------:R-:W-:Y:S01]  /*1b70*/  LEA R10, R49, UR4, 0x2 ;  /* 0x00000004310a7c11 */ /* 0x000fe2000f8e10ff */
[----:B------:R-:W-:-:S04]  /*1b80*/  IMAD R37, R8, 0x8, R7 ;  /* 0x0000000808257824 */ /* 0x000fc800078e0207 */
[----:B------:R-:W-:Y:S01]  /*1b90*/  IMAD R36, R49, 0x8, R10 ;  /* 0x0000000831247824 */ /* 0x000fe200078e020a */
[----:B-1----:R-:W-:Y:S01]  /*1ba0*/  LEA R5, R48, UR4, 0x2 ;  /* 0x0000000430057c11 */ /* 0x002fe2000f8e10ff */
[----:B0-----:R-:W-:Y:S01]  /*1bb0*/  IMAD.U32 R6, RZ, RZ, UR9 ;  /* 0x00000009ff067e24 */ /* 0x001fe2000f8e00ff */
[----:B------:R-:W-:Y:S02]  /*1bc0*/  ISETP.LT.U32.AND P2, PT, R4, UR8, PT ;  /* 0x0000000804007c0c */ /* 0x000fe4000bf41070 */
[----:B------:R-:W-:Y:S01]  /*1bd0*/  LEA R4, R9, UR4, 0x2 ;  /* 0x0000000409047c11 */ /* 0x000fe2000f8e10ff */
[----:B------:R-:W-:Y:S01]  /*1be0*/  IMAD R49, R48, 0x8, R5 ;  /* 0x0000000830317824 */ /* 0x000fe200078e0205 */
[----:B------:R-:W-:Y:S02]  /*1bf0*/  LEA R28, R47, UR4, 0x2 ;  /* 0x000000042f1c7c11 */ /* 0x000fe4000f8e10ff */
[----:B------:R-:W-:Y:S01]  /*1c00*/  ISETP.LT.U32.AND P0, PT, R0, UR8, PT ;  /* 0x0000000800007c0c */ /* 0x000fe2000bf01070 */
[----:B------:R0:W-:Y:S01]  /*1c10*/  STS [R4], R29 ;  /* 0x0000001d04007388 */ /* 0x0001e20000000800 */
[----:B------:R-:W-:-:S02]  /*1c20*/  IMAD R34, R9, 0x8, R4 ;  /* 0x0000000809227824 */ /* 0x000fc400078e0204 */
[----:B------:R-:W-:Y:S01]  /*1c30*/  ISETP.GT.U32.AND.EX P0, PT, R6, RZ, PT, P0 ;  /* 0x000000ff0600720c */ /* 0x000fe20003f04100 */
[----:B------:R-:W-:Y:S04]  /*1c40*/  STS [R7], R30 ;  /* 0x0000001e07007388 */ /* 0x000fe80000000800 */
[----:B------:R-:W-:Y:S01]  /*1c50*/  STS [R10], R31 ;  /* 0x0000001f0a007388 */ /* 0x000fe20000000800 */
[----:B0-----:R-:W-:-:S03]  /*1c60*/  IMAD R4, R47, 0x8, R28 ;  /* 0x000000082f047824 */ /* 0x001fc600078e021c */
[----:B------:R-:W-:Y:S04]  /*1c70*/  STS [R5], R32 ;  /* 0x0000002005007388 */ /* 0x000fe80000000800 */
[----:B------:R-:W-:Y:S01]  /*1c80*/  STS [R28], R33 ;  /* 0x000000211c007388 */ /* 0x000fe20000000800 */
[----:B------:R-:W-:Y:S06]  /*1c90*/  BAR.SYNC.DEFER_BLOCKING 0x0 ;  /* 0x0000000000007b1d */ /* 0x000fec0000010000 */
[----:B------:R-:W0:Y:S04]  /*1ca0*/  LDS R6, [R41] ;  /* 0x0000000029067984 */ /* 0x000e280000000800 */
[----:B------:R-:W-:Y:S04]  /*1cb0*/  LDS R7, [R41+0x400] ;  /* 0x0004000029077984 */ /* 0x000fe80000000800 */
[----:B------:R-:W-:Y:S04]  /*1cc0*/  LDS R8, [R41+0x800] ;  /* 0x0008000029087984 */ /* 0x000fe80000000800 */
[----:B------:R-:W1:Y:S04]  /*1cd0*/  LDS R9, [R41+0xc00] ;  /* 0x000c000029097984 */ /* 0x000e680000000800 */
[----:B------:R-:W-:Y:S04]  /*1ce0*/  LDS R10, [R41+0x1000] ;  /* 0x00100000290a7984 */ /* 0x000fe80000000800 */
[----:B------:R2:W-:Y:S01]  /*1cf0*/  LDS R11, [R41+0x1400] ;  /* 0x00140000290b7984 */ /* 0x0005e20000000800 */
[----:B------:R-:W-:Y:S01]  /*1d00*/  BAR.SYNC.DEFER_BLOCKING 0x0 ;  /* 0x0000000000007b1d */ /* 0x000fe20000010000 */
[----:B--2---:R-:W-:-:S05]  /*1d10*/  IMAD R41, R0, 0x8, R41 ;  /* 0x0000000800297824 */ /* 0x004fca00078e0229 */
[----:B-----5:R-:W-:Y:S04]  /*1d20*/  STS [R35], R2 ;  /* 0x0000000223007388 */ /* 0x020fe80000000800 */
[----:B------:R2:W-:Y:S04]  /*1d30*/  STS [R35+0x4], R3 ;  /* 0x0000040323007388 */ /* 0x0005e80000000800 */
[----:B------:R3:W-:Y:S04]  /*1d40*/  STS [R35+0x8], R12 ;  /* 0x0000080c23007388 */ /* 0x0007e80000000800 */
[----:B------:R-:W-:Y:S01]  /*1d50*/  STS [R34], R13 ;  /* 0x0000000d22007388 */ /* 0x000fe20000000800 */
[----:B--2---:R-:W2:Y:S03]  /*1d60*/  LDC.64 R2, c[0x0][0x388] ;  /* 0x0000e200ff027b82 */ /* 0x004ea60000000a00 */
[----:B------:R4:W-:Y:S01]  /*1d70*/  STS [R34+0x4], R14 ;  /* 0x0000040e22007388 */ /* 0x0009e20000000800 */
[----:B---3--:R-:W-:-:S03]  /*1d80*/  IADD3 R12, PT, PT, R0, 0x200, RZ ;  /* 0x00000200000c7810 */ /* 0x008fc60007ffe0ff */
[----:B------:R-:W-:Y:S01]  /*1d90*/  STS [R34+0x8], R15 ;  /* 0x0000080f22007388 */ /* 0x000fe20000000800 */
[----:B------:R-:W-:-:S03]  /*1da0*/  ISETP.LT.U32.AND P4, PT, R12, UR8, PT ;  /* 0x000000080c007c0c */ /* 0x000fc6000bf81070 */
[----:B------:R3:W-:Y:S01]  /*1db0*/  STS [R37], R16 ;  /* 0x0000001025007388 */ /* 0x0007e20000000800 */
[C---:B------:R-:W-:Y:S01]  /*1dc0*/  LOP3.LUT R12, R0.reuse, 0x400, RZ, 0xfc, !PT ;  /* 0x00000400000c7812 */ /* 0x040fe200078efcff */
[----:B----4-:R-:W-:Y:S02]  /*1dd0*/  VIADD R14, R0, 0x300 ;  /* 0x00000300000e7836 */ /* 0x010fe40000000000 */
[----:B------:R-:W-:Y:S01]  /*1de0*/  STS [R37+0x4], R17 ;  /* 0x0000041125007388 */ /* 0x000fe20000000800 */
[----:B------:R-:W-:Y:S01]  /*1df0*/  ISETP.LT.U32.AND P1, PT, R12, UR8, PT ;  /* 0x000000080c007c0c */ /* 0x000fe2000bf21070 */
[----:B------:R-:W-:Y:S01]  /*1e00*/  IMAD.U32 R12, RZ, RZ, UR9 ;  /* 0x00000009ff0c7e24 */ /* 0x000fe2000f8e00ff */
[----:B------:R-:W-:Y:S01]  /*1e10*/  ISETP.LT.U32.AND P5, PT, R14, UR8, PT ;  /* 0x000000080e007c0c */ /* 0x000fe2000bfa1070 */
[----:B------:R4:W-:Y:S01]  /*1e20*/  STS [R37+0x8], R18 ;  /* 0x0000081225007388 */ /* 0x0009e20000000800 */
[----:B------:R-:W-:Y:S02]  /*1e30*/  VIADD R14, R0, 0x500 ;  /* 0x00000500000e7836 */ /* 0x000fe40000000000 */
[----:B---3--:R-:W-:Y:S01]  /*1e40*/  IMAD.U32 R16, RZ, RZ, UR9 ;  /* 0x00000009ff107e24 */ /* 0x008fe2000f8e00ff */
[----:B------:R-:W-:Y:S01]  /*1e50*/  STS [R36], R19 ;  /* 0x0000001324007388 */ /* 0x000fe20000000800 */
[----:B------:R-:W-:Y:S01]  /*1e60*/  ISETP.GT.U32.AND.EX P5, PT, R12, RZ, PT, P5 ;  /* 0x000000ff0c00720c */ /* 0x000fe20003fa4150 */
[----:B--2---:R-:W-:Y:S01]  /*1e70*/  IMAD.WIDE.U32 R2, R0, 0x4, R2 ;  /* 0x0000000400027825 */ /* 0x004fe200078e0002 */
[----:B------:R-:W-:Y:S01]  /*1e80*/  ISETP.LT.U32.AND P3, PT, R14, UR8, PT ;  /* 0x000000080e007c0c */ /* 0x000fe2000bf61070 */
[----:B------:R-:W-:Y:S01]  /*1e90*/  STS [R36+0x4], R20 ;  /* 0x0000041424007388 */ /* 0x000fe20000000800 */
[----:B------:R-:W-:Y:S01]  /*1ea0*/  ISETP.GT.U32.AND.EX P2, PT, R16, RZ, PT, P2 ;  /* 0x000000ff1000720c */ /* 0x000fe20003f44120 */
[----:B----4-:R-:W-:Y:S01]  /*1eb0*/  IMAD.U32 R18, RZ, RZ, UR9 ;  /* 0x00000009ff127e24 */ /* 0x010fe2000f8e00ff */
[----:B0-----:R-:W-:Y:S01]  /*1ec0*/  @P0 LOP3.LUT R37, R6, 0x80000000, RZ, 0x3c, !PT ;  /* 0x8000000006250812 */ /* 0x001fe200078e3cff */
[----:B------:R-:W-:Y:S01]  /*1ed0*/  STS [R36+0x8], R21 ;  /* 0x0000081524007388 */ /* 0x000fe20000000800 */
[----:B------:R-:W-:Y:S01]  /*1ee0*/  IMAD.U32 R14, RZ, RZ, UR9 ;  /* 0x00000009ff0e7e24 */ /* 0x000fe2000f8e00ff */
[----:B------:R-:W-:-:S02]  /*1ef0*/  ISETP.GT.U32.AND.EX P3, PT, R16, RZ, PT, P3 ;  /* 0x000000ff1000720c */ /* 0x000fc40003f64130 */
[----:B------:R-:W-:Y:S01]  /*1f00*/  STS [R49], R22 ;  /* 0x0000001631007388 */ /* 0x000fe20000000800 */
[----:B------:R-:W-:Y:S02]  /*1f10*/  ISETP.GT.U32.AND.EX P4, PT, R18, RZ, PT, P4 ;  /* 0x000000ff1200720c */ /* 0x000fe40003f84140 */
[----:B------:R-:W-:Y:S01]  /*1f20*/  ISETP.GT.U32.AND.EX P1, PT, R14, RZ, PT, P1 ;  /* 0x000000ff0e00720c */ /* 0x000fe20003f24110 */
[----:B------:R-:W-:Y:S01]  /*1f30*/  STS [R49+0x4], R23 ;  /* 0x0000041731007388 */ /* 0x000fe20000000800 */
[----:B-1----:R-:W-:Y:S02]  /*1f40*/  @P5 LOP3.LUT R9, R9, 0x80000000, RZ, 0x3c, !PT ;  /* 0x8000000009095812 */ /* 0x002fe400078e3cff */
[----:B------:R-:W-:Y:S01]  /*1f50*/  @P2 LOP3.LUT R7, R7, 0x80000000, RZ, 0x3c, !PT ;  /* 0x8000000007072812 */ /* 0x000fe200078e3cff */
[----:B------:R-:W-:Y:S04]  /*1f60*/  STS [R49+0x8], R24 ;  /* 0x0000081831007388 */ /* 0x000fe80000000800 */
[----:B------:R-:W-:Y:S02]  /*1f70*/  STS [R4], R25 ;  /* 0x0000001904007388 */ /* 0x000fe40000000800 */
[----:B------:R-:W-:-:S02]  /*1f80*/  @P4 LOP3.LUT R47, R8, 0x80000000, RZ, 0x3c, !PT ;  /* 0x80000000082f4812 */ /* 0x000fc400078e3cff */
[----:B------:R-:W-:Y:S04]  /*1f90*/  STS [R4+0x4], R26 ;  /* 0x0000041a04007388 */ /* 0x000fe80000000800 */
[----:B------:R0:W-:Y:S01]  /*1fa0*/  STS [R4+0x8], R27 ;  /* 0x0000081b04007388 */ /* 0x0001e20000000800 */
[----:B------:R-:W-:Y:S08]  /*1fb0*/  BAR.SYNC.DEFER_BLOCKING 0x0 ;  /* 0x0000000000007b1d */ /* 0x000ff00000010000 */
[----:B0-----:R-:W0:Y:S01]  /*1fc0*/  LDC.64 R4, c[0x0][0x398] ;  /* 0x0000e600ff047b82 */ /* 0x001e220000000a00 */
[----:B------:R-:W1:Y:S04]  /*1fd0*/  @P0 LDS R43, [R41+0x4] ;  /* 0x00000400292b0984 */ /* 0x000e680000000800 */
[----:B------:R-:W2:Y:S01]  /*1fe0*/  @P0 LDS R45, [R41] ;  /* 0x00000000292d0984 */ /* 0x000ea20000000800 */
[----:B0-----:R-:W-:-:S03]  /*1ff0*/  IMAD.WIDE.U32 R4, R0, 0xc, R4 ;  /* 0x0000000c00047825 */ /* 0x001fc600078e0004 */
[----:B------:R-:W0:Y:S04]  /*2000*/  @P0 LDS R39, [R41+0x8] ;  /* 0x0000080029270984 */ /* 0x000e280000000800 */
[----:B------:R-:W3:Y:S04]  /*2010*/  LDS R13, [R41+0xc00] ;  /* 0x000c0000290d7984 */ /* 0x000ee80000000800 */
[----:B------:R-:W4:Y:S04]  /*2020*/  LDS R15, [R41+0xc04] ;  /* 0x000c0400290f7984 */ /* 0x000f280000000800 */
        /* <DEDUP_REMOVED lines=10> */
[----:B------:R3:W-:Y:S04]  /*20d0*/  @P0 STG.E desc[UR10][R2.64], R37 ;  /* 0x0000002502000986 */ /* 0x0007e8000c10190a */
[----:B-1----:R1:W-:Y:S04]  /*20e0*/  @P0 STG.E desc[UR10][R4.64+0x4], R43 ;  /* 0x0000042b04000986 */ /* 0x0023e8000c10190a */
[----:B--2---:R1:W-:Y:S04]  /*20f0*/  @P0 STG.E desc[UR10][R4.64], R45 ;  /* 0x0000002d04000986 */ /* 0x0043e8000c10190a */
[----:B0-----:R1:W-:Y:S01]  /*2100*/  @P0 STG.E desc[UR10][R4.64+0x8], R39 ;  /* 0x0000082704000986 */ /* 0x0013e2000c10190a */
[----:B---3--:R-:W-:-:S03]  /*2110*/  @P1 LOP3.LUT R37, R10, 0x80000000, RZ, 0x3c, !PT ;  /* 0x800000000a251812 */ /* 0x008fc600078e3cff */
[----:B------:R1:W-:Y:S04]  /*2120*/  @P2 STG.E desc[UR10][R2.64+0x400], R7 ;  /* 0x0004000702002986 */ /* 0x0003e8000c10190a */
[----:B------:R1:W-:Y:S04]  /*2130*/  @P2 STG.E desc[UR10][R4.64+0xc00], R13 ;  /* 0x000c000d04002986 */ /* 0x0003e8000c10190a */
[----:B----4-:R1:W-:Y:S04]  /*2140*/  @P2 STG.E desc[UR10][R4.64+0xc04], R15 ;  /* 0x000c040f04002986 */ /* 0x0103e8000c10190a */
[----:B------:R1:W-:Y:S04]  /*2150*/  @P2 STG.E desc[UR10][R4.64+0xc08], R17 ;  /* 0x000c081104002986 */ /* 0x0003e8000c10190a */
        /* <DEDUP_REMOVED lines=11> */
[----:B------:R1:W-:Y:S01]  /*2210*/  @P1 STG.E desc[UR10][R4.64+0x3008], R35 ;  /* 0x0030082304001986 */ /* 0x0003e2000c10190a */
[----:B------:R-:W-:Y:S05]  /*2220*/  @!P3 EXIT ;  /* 0x000000000000b94d */ /* 0x000fea0003800000 */
[----:B-1----:R-:W0:Y:S01]  /*2230*/  LDS R7, [R41+0x3c00] ;  /* 0x003c000029077984 */ /* 0x002e220000000800 */
[----:B------:R-:W-:-:S03]  /*2240*/  LOP3.LUT R11, R11, 0x80000000, RZ, 0x3c, !PT ;  /* 0x800000000b0b7812 */ /* 0x000fc600078e3cff */
[----:B------:R-:W1:Y:S04]  /*2250*/  LDS R9, [R41+0x3c04] ;  /* 0x003c040029097984 */ /* 0x000e680000000800 */
[----:B------:R-:W2:Y:S04]  /*2260*/  LDS R13, [R41+0x3c08] ;  /* 0x003c0800290d7984 */ /* 0x000ea80000000800 */
[----:B------:R-:W-:Y:S04]  /*2270*/  STG.E desc[UR10][R2.64+0x1400], R11 ;  /* 0x0014000b02007986 */ /* 0x000fe8000c10190a */
[----:B0-----:R-:W-:Y:S04]  /*2280*/  STG.E desc[UR10][R4.64+0x3c00], R7 ;  /* 0x003c000704007986 */ /* 0x001fe8000c10190a */
[----:B-1----:R-:W-:Y:S04]  /*2290*/  STG.E desc[UR10][R4.64+0x3c04], R9 ;  /* 0x003c040904007986 */ /* 0x002fe8000c10190a */
[----:B--2---:R-:W-:Y:S01]  /*22a0*/  STG.E desc[UR10][R4.64+0x3c08], R13 ;  /* 0x003c080d04007986 */ /* 0x004fe2000c10190a */
[----:B------:R-:W-:Y:S05]  /*22b0*/  EXIT ;  /* 0x000000000000794d */ /* 0x000fea0003800000 */
.L_x_432:
        /* <DEDUP_REMOVED lines=12> */
.L_x_697:


//--------------------- .text._ZN3cub18CUB_300001_SM_10006detail9transform16transform_kernelINS2_10policy_hubILb1EN4cuda3std3__45tupleIJN6thrust24THRUST_300001_SM_1000_NS6detail15normal_iteratorINSA_7pointerINS8_IJfffEEENSA_8cuda_cub3tagENSA_11use_defaultESH_EEEEEEEE10policy1000ElNS7_10__identityENSA_12zip_iteratorINS8_IJNSA_10device_ptrIfEESQ_SQ_EEEEEJPSE_EEEvT0_iT1_T2_DpNS2_10kernel_argIT3_EE --------------------------
	.section	.text._ZN3cub18CUB_300001_SM_10006detail9transform16transform_kernelINS2_10policy_hubILb1EN4cuda3std3__45tupleIJN6thrust24THRUST_300001_SM_1000_NS6detail15normal_iteratorINSA_7pointerINS8_IJfffEEENSA_8cuda_cub3tagENSA_11use_defaultESH_EEEEEEEE10policy1000ElNS7_10__identityENSA_12zip_iteratorINS8_IJNSA_10device_ptrIfEESQ_SQ_EEEEEJPSE_EEEvT0_iT1_T2_DpNS2_10kernel_argIT3_EE,"ax",@progbits
	.align	128
        .global         _ZN3cub18CUB_300001_SM_10006detail9transform16transform_kernelINS2_10policy_hubILb1EN4cuda3std3__45tupleIJN6thrust24THRUST_300001_SM_1000_NS6detail15normal_iteratorINSA_7pointerINS8_IJfffEEENSA_8cuda_cub3tagENSA_11use_defaultESH_EEEEEEEE10policy1000ElNS7_10__identityENSA_12zip_iteratorINS8_IJNSA_10device_ptrIfEESQ_SQ_EEEEEJPSE_EEEvT0_iT1_T2_DpNS2_10kernel_argIT3_EE
        .type           _ZN3cub18CUB_300001_SM_10006detail9transform16transform_kernelINS2_10policy_hubILb1EN4cuda3std3__45tupleIJN6thrust24THRUST_300001_SM_1000_NS6detail15normal_iteratorINSA_7pointerINS8_IJfffEEENSA_8cuda_cub3tagENSA_11use_defaultESH_EEEEEEEE10policy1000ElNS7_10__identityENSA_12zip_iteratorINS8_IJNSA_10device_ptrIfEESQ_SQ_EEEEEJPSE_EEEvT0_iT1_T2_DpNS2_10kernel_argIT3_EE,@function
        .size           _ZN3cub18CUB_300001_SM_10006detail9transform16transform_kernelINS2_10policy_hubILb1EN4cuda3std3__45tupleIJN6thrust24THRUST_300001_SM_1000_NS6detail15normal_iteratorINSA_7pointerINS8_IJfffEEENSA_8cuda_cub3tagENSA_11use_defaultESH_EEEEEEEE10policy1000ElNS7_10__identityENSA_12zip_iteratorINS8_IJNSA_10device_ptrIfEESQ_SQ_EEEEEJPSE_EEEvT0_iT1_T2_DpNS2_10kernel_argIT3_EE,(.L_x_698 - _ZN3cub18CUB_300001_SM_10006detail9transform16transform_kernelINS2_10policy_hubILb1EN4cuda3std3__45tupleIJN6thrust24THRUST_300001_SM_1000_NS6detail15normal_iteratorINSA_7pointerINS8_IJfffEEENSA_8cuda_cub3tagENSA_11use_defaultESH_EEEEEEEE10policy1000ElNS7_10__identityENSA_12zip_iteratorINS8_IJNSA_10device_ptrIfEESQ_SQ_EEEEEJPSE_EEEvT0_iT1_T2_DpNS2_10kernel_argIT3_EE)
        .other          _ZN3cub18CUB_300001_SM_10006detail9transform16transform_kernelINS2_10policy_hubILb1EN4cuda3std3__45tupleIJN6thrust24THRUST_300001_SM_1000_NS6detail15normal_iteratorINSA_7pointerINS8_IJfffEEENSA_8cuda_cub3tagENSA_11use_defaultESH_EEEEEEEE10policy1000ElNS7_10__identityENSA_12zip_iteratorINS8_IJNSA_10device_ptrIfEESQ_SQ_EEEEEJPSE_EEEvT0_iT1_T2_DpNS2_10kernel_argIT3_EE,@"STO_CUDA_ENTRY STV_DEFAULT"
_ZN3cub18CUB_300001_SM_10006detail9transform16transform_kernelINS2_10policy_hubILb1EN4cuda3std3__45tupleIJN6thrust24THRUST_300001_SM_1000_NS6detail15normal_iteratorINSA_7pointerINS8_IJfffEEENSA_8cuda_cub3tagENSA_11use_defaultESH_EEEEEEEE10policy1000ElNS7_10__identityENSA_12zip_iteratorINS8_IJNSA_10device_ptrIfEESQ_SQ_EEEEEJPSE_EEEvT0_iT1_T2_DpNS2_10kernel_argIT3_EE:
.text._ZN3cub18CUB_300001_SM_10006detail9transform16transform_kernelINS2_10policy_hubILb1EN4cuda3std3__45tupleIJN6thrust24THRUST_300001_SM_1000_NS6detail15normal_iteratorINSA_7pointerINS8_IJfffEEENSA_8cuda_cub3tagENSA_11use_defaultESH_EEEEEEEE10policy1000ElNS7_10__identityENSA_12zip_iteratorINS8_IJNSA_10device_ptrIfEESQ_SQ_EEEEEJPSE_EEEvT0_iT1_T2_DpNS2_10kernel_argIT3_EE:
[----:B------:R-:W-:Y:S01]  /*0000*/  LDC R1, c[0x0][0x37c] ;  /* 0x0000df00ff017b82 */ /* 0x000fe20000000800 */
[----:B------:R-:W0:Y:S07]  /*0010*/  LDCU UR27, c[0x0][0x388] ;  /* 0x00007100ff1b77ac */ /* 0x000e2e0008000800 */
[----:B------:R-:W1:Y:S01]  /*0020*/  S2UR UR4, SR_CTAID.X ;  /* 0x00000000000479c3 */ /* 0x000e620000002500 */
[----:B------:R-:W2:Y:S01]  /*0030*/  S2R R9, SR_TID.X ;  /* 0x0000000000097919 */ /* 0x000ea20000002100 */
[----:B------:R-:W-:Y:S01]  /*0040*/  BSSY.RECONVERGENT B0, `(.L_x_433) ;  /* 0x000001e000007945 */ /* 0x000fe20003800200 */
[----:B------:R-:W3:Y:S01]  /*0050*/  LDCU.64 UR6, c[0x0][0x380] ;  /* 0x00007000ff0677ac */ /* 0x000ee20008000a00 */
[----:B0-----:R-:W-:-:S04]  /*0060*/  USHF.L.U32 UR17, UR27, 0x7, URZ ;  /* 0x000000071b117899 */ /* 0x001fc800080006ff */
[----:B------:R-:W-:Y:S02]  /*0070*/  USHF.R.S32.HI UR5, URZ, 0x1f, UR17 ;  /* 0x0000001fff057899 */ /* 0x000fe40008011411 */
[----:B-1----:R-:W-:Y:S02]  /*0080*/  UIMAD.WIDE.U32 UR18, UR17, UR4, URZ ;  /* 0x00000004111272a5 */ /* 0x002fe4000f8e00ff */
[----:B------:R-:W-:Y:S02]  /*0090*/  UIMAD UR13, UR5, UR4, URZ ;  /* 0x00000004050d72a4 */ /* 0x000fe4000f8e02ff */
[----:B---3--:R-:W-:Y:S02]  /*00a0*/  UIADD3 UR12, UP1, UPT, -UR18, UR6, URZ ;  /* 0x00000006120c7290 */ /* 0x008fe4000ff3e1ff */
[----:B------:R-:W-:Y:S02]  /*00b0*/  UIADD3 UR13, UPT, UPT, UR19, UR13, URZ ;  /* 0x0000000d130d7290 */ /* 0x000fe4000fffe0ff */
[----:B------:R-:W-:Y:S01]  /*00c0*/  UISETP.LT.U32.AND UP0, UPT, UR12, UR17, UPT ;  /* 0x000000110c00728c */ /* 0x000fe2000bf01070 */
[----:B--2---:R-:W-:Y:S01]  /*00d0*/  SHF.L.U32 R0, R9, 0x7, RZ ;  /* 0x0000000709007819 */ /* 0x004fe200000006ff */
[----:B------:R-:W-:-:S04]  /*00e0*/  UIADD3.X UR4, UPT, UPT, ~UR13, UR7, URZ, UP1, !UPT ;  /* 0x000000070d047290 */ /* 0x000fc80008ffe5ff */
[----:B------:R-:W-:-:S04]  /*00f0*/  UISETP.LT.AND.EX UP0, UPT, UR4, UR5, UPT, UP0 ;  /* 0x000000050400728c */ /* 0x000fc8000bf01300 */
[----:B------:R-:W-:-:S04]  /*0100*/  USEL UR12, UR12, UR17, UP0 ;  /* 0x000000110c0c7287 */ /* 0x000fc80008000000 */
[----:B------:R-:W-:-:S06]  /*0110*/  UIMAD UR7, UR12, 0xc, URZ ;  /* 0x0000000c0c0778a4 */ /* 0x000fcc000f8e02ff */
[----:B------:R-:W-:-:S13]  /*0120*/  ISETP.GE.AND P0, PT, R0, UR7, PT ;  /* 0x0000000700007c0c */ /* 0x000fda000bf06270 */
[----:B------:R-:W-:Y:S05]  /*0130*/  @P0 BRA `(.L_x_434) ;  /* 0x0000000000380947 */ /* 0x000fea0003800000 */
[----:B------:R-:W0:Y:S01]  /*0140*/  LDCU.64 UR4, c[0x0][0x3a8] ;  /* 0x00007500ff0477ac */ /* 0x000e220008000a00 */
[----:B------:R-:W-:Y:S02]  /*0150*/  UIMAD UR6, UR13, 0xc, URZ ;  /* 0x0000000c0d0678a4 */ /* 0x000fe4000f8e02ff */
[----:B0-----:R-:W-:-:S04]  /*0160*/  UIMAD.WIDE.U32 UR4, UR18, 0xc, UR4 ;  /* 0x0000000c120478a5 */ /* 0x001fc8000f8e0004 */
[----:B------:R-:W-:Y:S02]  /*0170*/  UIADD3 UR6, UPT, UPT, UR5, UR6, URZ ;  /* 0x0000000605067290 */ /* 0x000fe4000fffe0ff */
[----:B------:R-:W-:Y:S01]  /*0180*/  MOV R3, UR5 ;  /* 0x0000000500037c02 */ /* 0x000fe20008000f00 */
[----:B------:R-:W-:-:S03]  /*0190*/  IMAD.U32 R2, RZ, RZ, UR4 ;  /* 0x00000004ff027e24 */ /* 0x000fc6000f8e00ff */
[----:B------:R-:W-:Y:S02]  /*01a0*/  IMAD.U32 R3, RZ, RZ, UR6 ;  /* 0x00000006ff037e24 */ /* 0x000fe4000f8e00ff */
[----:B------:R-:W-:-:S07]  /*01b0*/  IMAD.WIDE.U32 R2, R9, 0x80, R2 ;  /* 0x0000008009027825 */ /* 0x000fce00078e0002 */
.L_x_435:
[----:B------:R-:W-:Y:S01]  /*01c0*/  IADD3 R0, PT, PT, R0, 0x4000, RZ ;  /* 0x0000400000007810 */ /* 0x000fe20007ffe0ff */
[----:B------:R0:W-:Y:S03]  /*01d0*/  CCTL.E.PF2 [R2] ;  /* 0x000000000200798f */ /* 0x0001e60000800100 */
[----:B------:R-:W-:Y:S02]  /*01e0*/  ISETP.GE.AND P0, PT, R0, UR7, PT ;  /* 0x0000000700007c0c */ /* 0x000fe4000bf06270 */
[----:B0-----:R-:W-:-:S05]  /*01f0*/  IADD3 R2, P1, PT, R2, 0x4000, RZ ;  /* 0x0000400002027810 */ /* 0x001fca0007f3e0ff */
[----:B------:R-:W-:-:S06]  /*0200*/  IMAD.X R3, RZ, RZ, R3, P1 ;  /* 0x000000ffff037224 */ /* 0x000fcc00008e0603 */
[----:B------:R-:W-:Y:S05]  /*0210*/  @!P0 BRA `(.L_x_435) ;  /* 0xfffffffc00e88947 */ /* 0x000fea000383ffff */
.L_x_434:
[----:B------:R-:W-:Y:S05]  /*0220*/  BSYNC.RECONVERGENT B0 ;  /* 0x0000000000007941 */ /* 0x000fea0003800200 */
.L_x_433:
[----:B------:R-:W0:Y:S01]  /*0230*/  LDCU.64 UR4, c[0x0][0x3a8] ;  /* 0x00007500ff0477ac */ /* 0x000e220008000a00 */
[----:B------:R-:W1:Y:S01]  /*0240*/  LDCU.128 UR8, c[0x0][0x390] ;  /* 0x00007200ff0877ac */ /* 0x000e620008000c00 */
[----:B------:R-:W2:Y:S01]  /*0250*/  LDCU.64 UR14, c[0x0][0x3a0] ;  /* 0x00007400ff0e77ac */ /* 0x000ea20008000a00 */
[----:B------:R-:W-:Y:S02]  /*0260*/  USHF.L.U32 UR24, UR18, 0x2, URZ ;  /* 0x0000000212187899 */ /* 0x000fe400080006ff */
[----:B------:R-:W-:Y:S02]  /*0270*/  UISETP.NE.AND UP0, UPT, UR17, UR12, UPT ;  /* 0x0000000c1100728c */ /* 0x000fe4000bf05270 */
[----:B------:R-:W-:Y:S02]  /*0280*/  UIMAD UR16, UR13, 0xc, URZ ;  /* 0x0000000c0d1078a4 */ /* 0x000fe4000f8e02ff */
[----:B0-----:R-:W-:Y:S02]  /*0290*/  UIMAD.WIDE.U32 UR6, UR18, 0xc, UR4 ;  /* 0x0000000c120678a5 */ /* 0x001fe4000f8e0004 */
[----:B------:R-:W-:-:S02]  /*02a0*/  USHF.L.U64.HI UR25, UR18, 0x2, UR13 ;  /* 0x0000000212197899 */ /* 0x000fc4000801020d */
[----:B-1----:R-:W-:Y:S02]  /*02b0*/  UIADD3 UR4, UP1, UPT, UR24, UR8, URZ ;  /* 0x0000000818047290 */ /* 0x002fe4000ff3e0ff */
[----:B------:R-:W-:Y:S01]  /*02c0*/  UIADD3 UR17, UP2, UPT, UR24, UR10, URZ ;  /* 0x0000000a18117290 */ /* 0x000fe2000ff5e0ff */
[----:B------:R-:W-:Y:S01]  /*02d0*/  MOV R5, UR7 ;  /* 0x0000000700057c02 */ /* 0x000fe20008000f00 */
[----:B------:R-:W-:Y:S01]  /*02e0*/  UIADD3 UR16, UPT, UPT, UR7, UR16, URZ ;  /* 0x0000001007107290 */ /* 0x000fe2000fffe0ff */
[----:B------:R-:W-:Y:S01]  /*02f0*/  IMAD.U32 R4, RZ, RZ, UR6 ;  /* 0x00000006ff047e24 */ /* 0x000fe2000f8e00ff */
[----:B------:R-:W-:Y:S01]  /*0300*/  UIADD3.X UR5, UPT, UPT, UR25, UR9, URZ, UP1, !UPT ;  /* 0x0000000919057290 */ /* 0x000fe20008ffe4ff */
[----:B------:R-:W-:Y:S01]  /*0310*/  MOV R6, UR4 ;  /* 0x0000000400067c02 */ /* 0x000fe20008000f00 */
[----:B------:R-:W-:Y:S01]  /*0320*/  UIADD3.X UR26, UPT, UPT, UR25, UR11, URZ, UP2, !UPT ;  /* 0x0000000b191a7290 */ /* 0x000fe200097fe4ff */
[----:B------:R-:W-:Y:S01]  /*0330*/  MOV R2, UR17 ;  /* 0x0000001100027c02 */ /* 0x000fe20008000f00 */
[----:B--2---:R-:W-:Y:S01]  /*0340*/  UIADD3 UR20, UP3, UPT, UR24, UR14, URZ ;  /* 0x0000000e18147290 */ /* 0x004fe2000ff7e0ff */
[----:B------:R-:W-:Y:S01]  /*0350*/  IMAD.U32 R5, RZ, RZ, UR16 ;  /* 0x00000010ff057e24 */ /* 0x000fe2000f8e00ff */
[----:B------:R-:W0:Y:S01]  /*0360*/  LDCU.64 UR22, c[0x0][0x358] ;  /* 0x00006b00ff1677ac */ /* 0x000e220008000a00 */
[----:B------:R-:W-:Y:S01]  /*0370*/  IMAD.U32 R7, RZ, RZ, UR5 ;  /* 0x00000005ff077e24 */ /* 0x000fe2000f8e00ff */
[----:B------:R-:W-:Y:S01]  /*0380*/  MOV R3, UR26 ;  /* 0x0000001a00037c02 */ /* 0x000fe20008000f00 */
[----:B------:R-:W-:Y:S01]  /*0390*/  UIADD3.X UR21, UPT, UPT, UR25, UR15, URZ, UP3, !UPT ;  /* 0x0000000f19157290 */ /* 0x000fe20009ffe4ff */
[----:B------:R-:W-:Y:S11]  /*03a0*/  BRA.U !UP0, `(.L_x_436) ;  /* 0x00000011088c7547 */ /* 0x000ff6000b800000 */
[----:B------:R-:W-:-:S06]  /*03b0*/  UISETP.GE.AND UP0, UPT, UR27, 0x1, UPT ;  /* 0x000000011b00788c */ /* 0x000fcc000bf06270 */
[----:B------:R-:W-:-:S13]  /*03c0*/  PLOP3.LUT P0, PT, PT, PT, UP0, 0x80, 0x8 ;  /* 0x000000000008781c */ /* 0x000fda0003f0f008 */
[----:B0-----:R-:W-:Y:S05]  /*03d0*/  @!P0 EXIT ;  /* 0x000000000000894d */ /* 0x001fea0003800000 */
[----:B------:R-:W-:Y:S01]  /*03e0*/  UISETP.GE.U32.AND UP0, UPT, UR27, 0x8, UPT ;  /* 0x000000081b00788c */ /* 0x000fe2000bf06070 */
[----:B------:R-:W-:Y:S01]  /*03f0*/  IMAD.MOV.U32 R0, RZ, RZ, RZ ;  /* 0x000000ffff007224 */ /* 0x000fe200078e00ff */
[----:B------:R-:W-:-:S07]  /*0400*/  ULOP3.LUT UR4, UR27, 0x7, URZ, 0xc0, !UPT ;  /* 0x000000071b047892 */ /* 0x000fce000f8ec0ff */
[----:B------:R-:W-:Y:S05]  /*0410*/  BRA.U !UP0, `(.L_x_437) ;  /* 0x0000000908c07547 */ /* 0x000fea000b800000 */
[----:B------:R-:W-:-:S13]  /*0420*/  ISETP.GE.AND P1, PT, R9, UR12, PT ;  /* 0x0000000c09007c0c */ /* 0x000fda000bf26270 */
[----:B------:R-:W-:-:S05]  /*0430*/  @!P1 IMAD.WIDE.U32 R14, R9, 0xc, R4 ;  /* 0x0000000c090e9825 */ /* 0x000fca00078e0004 */
[----:B------:R-:W2:Y:S01]  /*0440*/  @!P1 LDG.E R21, desc[UR22][R14.64] ;  /* 0x000000160e159981 */ /* 0x000ea2000c1e1900 */
[----:B------:R-:W-:-:S05]  /*0450*/  @!P1 IMAD.WIDE.U32 R12, R9, 0x4, R6 ;  /* 0x00000004090c9825 */ /* 0x000fca00078e0006 */
[----:B--2---:R0:W-:Y:S04]  /*0460*/  @!P1 STG.E desc[UR22][R12.64], R21 ;  /* 0x000000150c009986 */ /* 0x0041e8000c101916 */
[----:B------:R-:W2:Y:S01]  /*0470*/  @!P1 LDG.E R23, desc[UR22][R14.64+0x4] ;  /* 0x000004160e179981 */ /* 0x000ea2000c1e1900 */
[C---:B------:R-:W-:Y:S01]  /*0480*/  @!P1 IMAD.WIDE.U32 R16, R9.reuse, 0x4, R2 ;  /* 0x0000000409109825 */ /* 0x040fe200078e0002 */
[----:B------:R-:W-:-:S04]  /*0490*/  IADD3 R27, PT, PT, R9, 0x80, RZ ;  /* 0x00000080091b7810 */ /* 0x000fc80007ffe0ff */
[----:B------:R-:W-:Y:S01]  /*04a0*/  ISETP.GE.AND P0, PT, R27, UR12, PT ;  /* 0x0000000c1b007c0c */ /* 0x000fe2000bf06270 */
[----:B------:R-:W-:Y:S01]  /*04b0*/  IMAD.MOV.U32 R18, RZ, RZ, 0x4 ;  /* 0x00000004ff127424 */ /* 0x000fe200078e00ff */
[----:B--2---:R1:W-:Y:S04]  /*04c0*/  @!P1 STG.E desc[UR22][R16.64], R23 ;  /* 0x0000001710009986 */ /* 0x0043e8000c101916 */
[----:B------:R-:W2:Y:S01]  /*04d0*/  @!P1 LDG.E R25, desc[UR22][R14.64+0x8] ;  /* 0x000008160e199981 */ /* 0x000ea2000c1e1900 */
[----:B------:R-:W-:-:S04]  /*04e0*/  @!P1 IMAD.WIDE.U32 R18, R9, R18, UR20 ;  /* 0x0000001409129e25 */ /* 0x000fc8000f8e0012 */
[C---:B------:R-:W-:Y:S01]  /*04f0*/  IMAD.WIDE R10, R27.reuse, 0xc, R4 ;  /* 0x0000000c1b0a7825 */ /* 0x040fe200078e0204 */
[----:B--2---:R2:W-:Y:S04]  /*0500*/  @!P1 STG.E desc[UR22][R18.64], R25 ;  /* 0x0000001912009986 */ /* 0x0045e8000c101916 */
[----:B0-----:R-:W3:Y:S01]  /*0510*/  @!P0 LDG.E R21, desc[UR22][R10.64] ;  /* 0x000000160a158981 */ /* 0x001ee2000c1e1900 */
[----:B------:R-:W-:-:S05]  /*0520*/  IMAD.WIDE R12, R27, 0x4, R6 ;  /* 0x000000041b0c7825 */ /* 0x000fca00078e0206 */
[----:B---3--:R-:W-:Y:S04]  /*0530*/  @!P0 STG.E desc[UR22][R12.64], R21 ;  /* 0x000000150c008986 */ /* 0x008fe8000c101916 */
[----:B-1----:R-:W3:Y:S01]  /*0540*/  @!P0 LDG.E R17, desc[UR22][R10.64+0x4] ;  /* 0x000004160a118981 */ /* 0x002ee2000c1e1900 */
[----:B------:R-:W-:Y:S01]  /*0550*/  IMAD.WIDE R14, R27, 0x4, R2 ;  /* 0x000000041b0e7825 */ /* 0x000fe200078e0202 */
[C---:B------:R-:W-:Y:S02]  /*0560*/  IADD3 R0, PT, PT, R9.reuse, 0x100, RZ ;  /* 0x0000010009007810 */ /* 0x040fe40007ffe0ff */
[C---:B------:R-:W-:Y:S02]  /*0570*/  IADD3 R16, PT, PT, R9.reuse, 0x200, RZ ;  /* 0x0000020009107810 */ /* 0x040fe40007ffe0ff */
[----:B------:R-:W-:Y:S01]  /*0580*/  ISETP.GE.AND P6, PT, R0, UR12, PT ;  /* 0x0000000c00007c0c */ /* 0x000fe2000bfc6270 */
[C---:B------:R-:W-:Y:S01]  /*0590*/  VIADD R8, R9.reuse, 0x180 ;  /* 0x0000018009087836 */ /* 0x040fe20000000000 */
[----:B------:R-:W-:Y:S01]  /*05a0*/  ISETP.GE.AND P4, PT, R16, UR12, PT ;  /* 0x0000000c10007c0c */ /* 0x000fe2000bf86270 */
[----:B------:R-:W-:Y:S01]  /*05b0*/  ULOP3.LUT UR5, UR27, 0x7ffffff8, URZ, 0xc0, !UPT ;  /* 0x7ffffff81b057892 */ /* 0x000fe2000f8ec0ff */
[----:B---3--:R0:W-:Y:S04]  /*05c0*/  @!P0 STG.E desc[UR22][R14.64], R17 ;  /* 0x000000110e008986 */ /* 0x0081e8000c101916 */
[----:B------:R-:W3:Y:S01]  /*05d0*/  @!P0 LDG.E R23, desc[UR22][R10.64+0x8] ;  /* 0x000008160a178981 */ /* 0x000ee2000c1e1900 */
[----:B------:R-:W-:Y:S01]  /*05e0*/  IMAD.MOV.U32 R16, RZ, RZ, 0x4 ;  /* 0x00000004ff107424 */ /* 0x000fe200078e00ff */
[C---:B------:R-:W-:Y:S01]  /*05f0*/  IADD3 R0, PT, PT, R9.reuse, 0x280, RZ ;  /* 0x0000028009007810 */ /* 0x040fe20007ffe0ff */
[----:B------:R-:W-:Y:S01]  /*0600*/  BSSY.RECONVERGENT B0, `(.L_x_438) ;  /* 0x0000012000007945 */ /* 0x000fe20003800200 */
[----:B------:R-:W-:Y:S01]  /*0610*/  ISETP.GE.AND P5, PT, R8, UR12, PT ;  /* 0x0000000c08007c0c */ /* 0x000fe2000bfa6270 */
[C---:B------:R-:W-:Y:S01]  /*0620*/  VIADD R8, R9.reuse, 0x300 ;  /* 0x0000030009087836 */ /* 0x040fe20000000000 */
[----:B------:R-:W-:Y:S01]  /*0630*/  ISETP.GE.AND P3, PT, R0, UR12, PT ;  /* 0x0000000c00007c0c */ /* 0x000fe2000bf66270 */
[----:B------:R-:W-:Y:S01]  /*0640*/  IMAD.U32 R0, RZ, RZ, UR5 ;  /* 0x00000005ff007e24 */ /* 0x000fe2000f8e00ff */
[----:B--2---:R-:W-:Y:S01]  /*0650*/  IADD3 R18, PT, PT, R9, 0x380, RZ ;  /* 0x0000038009127810 */ /* 0x004fe20007ffe0ff */
[----:B0-----:R-:W-:Y:S01]  /*0660*/  IMAD.WIDE R16, R27, R16, UR20 ;  /* 0x000000141b107e25 */ /* 0x001fe2000f8e0210 */
[----:B------:R-:W-:-:S02]  /*0670*/  ISETP.GE.AND P2, PT, R8, UR12, PT ;  /* 0x0000000c08007c0c */ /* 0x000fc4000bf46270 */
[----:B------:R-:W-:Y:S02]  /*0680*/  ISETP.GE.AND P1, PT, R18, UR12, PT ;  /* 0x0000000c12007c0c */ /* 0x000fe4000bf26270 */
[----:B---3--:R0:W-:Y:S01]  /*0690*/  @!P0 STG.E desc[UR22][R16.64], R23 ;  /* 0x0000001710008986 */ /* 0x0081e2000c101916 */
[----:B------:R-:W-:Y:S01]  /*06a0*/  ISETP.NE.AND P0, PT, R0, 0x8, PT ;  /* 0x000000080000780c */ /* 0x000fe20003f05270 */
[----:B------:R-:W-:-:S12]  /*06b0*/  @P6 BRA `(.L_x_439) ;  /* 0x0000000000186947 */ /* 0x000fd80003800000 */
[----:B------:R-:W2:Y:S04]  /*06c0*/  LDG.E R19, desc[UR22][R10.64+0x600] ;  /* 0x000600160a137981 */ /* 0x000ea8000c1e1900 */
[----:B--2---:R1:W-:Y:S04]  /*06d0*/  STG.E desc[UR22][R12.64+0x200], R19 ;  /* 0x000200130c007986 */ /* 0x0043e8000c101916 */
[----:B------:R-:W2:Y:S04]  /*06e0*/  LDG.E R21, desc[UR22][R10.64+0x604] ;  /* 0x000604160a157981 */ /* 0x000ea8000c1e1900 */
[----:B--2---:R1:W-:Y:S04]  /*06f0*/  STG.E desc[UR22][R14.64+0x200], R21 ;  /* 0x000200150e007986 */ /* 0x0043e8000c101916 */
[----:B0-----:R-:W2:Y:S04]  /*0700*/  LDG.E R23, desc[UR22][R10.64+0x608] ;  /* 0x000608160a177981 */ /* 0x001ea8000c1e1900 */
[----:B--2---:R1:W-:Y:S02]  /*0710*/  STG.E desc[UR22][R16.64+0x200], R23 ;  /* 0x0002001710007986 */ /* 0x0043e4000c101916 */
.L_x_439:
[----:B------:R-:W-:Y:S05]  /*0720*/  BSYNC.RECONVERGENT B0 ;  /* 0x0000000000007941 */ /* 0x000fea0003800200 */
.L_x_438:
[----:B------:R-:W-:Y:S04]  /*0730*/  BSSY.RECONVERGENT B0, `(.L_x_440) ;  /* 0x0000008000007945 */ /* 0x000fe80003800200 */
[----:B------:R-:W-:Y:S05]  /*0740*/  @P5 BRA `(.L_x_441) ;  /* 0x0000000000185947 */ /* 0x000fea0003800000 */
[----:B-1----:R-:W2:Y:S04]  /*0750*/  LDG.E R19, desc[UR22][R10.64+0xc00] ;  /* 0x000c00160a137981 */ /* 0x002ea8000c1e1900 */
[----:B--2---:R2:W-:Y:S04]  /*0760*/  STG.E desc[UR22][R12.64+0x400], R19 ;  /* 0x000400130c007986 */ /* 0x0045e8000c101916 */
[----:B------:R-:W3:Y:S04]  /*0770*/  LDG.E R21, desc[UR22][R10.64+0xc04] ;  /* 0x000c04160a157981 */ /* 0x000ee8000c1e1900 */
[----:B---3--:R2:W-:Y:S04]  /*0780*/  STG.E desc[UR22][R14.64+0x400], R21 ;  /* 0x000400150e007986 */ /* 0x0085e8000c101916 */
[----:B0-----:R-:W3:Y:S04]  /*0790*/  LDG.E R23, desc[UR22][R10.64+0xc08] ;  /* 0x000c08160a177981 */ /* 0x001ee8000c1e1900 */
[----:B---3--:R2:W-:Y:S02]  /*07a0*/  STG.E desc[UR22][R16.64+0x400], R23 ;  /* 0x0004001710007986 */ /* 0x0085e4000c101916 */
.L_x_441:
[----:B------:R-:W-:Y:S05]  /*07b0*/  BSYNC.RECONVERGENT B0 ;  /* 0x0000000000007941 */ /* 0x000fea0003800200 */
.L_x_440:
[----:B------:R-:W-:Y:S04]  /*07c0*/  BSSY.RECONVERGENT B0, `(.L_x_442) ;  /* 0x0000008000007945 */ /* 0x000fe80003800200 */
[----:B------:R-:W-:Y:S05]  /*07d0*/  @P4 BRA `(.L_x_443) ;  /* 0x0000000000184947 */ /* 0x000fea0003800000 */
[----:B-12---:R-:W2:Y:S04]  /*07e0*/  LDG.E R19, desc[UR22][R10.64+0x1200] ;  /* 0x001200160a137981 */ /* 0x006ea8000c1e1900 */
[----:B--2---:R3:W-:Y:S04]  /*07f0*/  STG.E desc[UR22][R12.64+0x600], R19 ;  /* 0x000600130c007986 */ /* 0x0047e8000c101916 */
[----:B------:R-:W2:Y:S04]  /*0800*/  LDG.E R21, desc[UR22][R10.64+0x1204] ;  /* 0x001204160a157981 */ /* 0x000ea8000c1e1900 */
[----:B--2---:R3:W-:Y:S04]  /*0810*/  STG.E desc[UR22][R14.64+0x600], R21 ;  /* 0x000600150e007986 */ /* 0x0047e8000c101916 */
[----:B0-----:R-:W2:Y:S04]  /*0820*/  LDG.E R23, desc[UR22][R10.64+0x1208] ;  /* 0x001208160a177981 */ /* 0x001ea8000c1e1900 */
[----:B--2---:R3:W-:Y:S02]  /*0830*/  STG.E desc[UR22][R16.64+0x600], R23 ;  /* 0x0006001710007986 */ /* 0x0047e4000c101916 */
.L_x_443:
[----:B------:R-:W-:Y:S05]  /*0840*/  BSYNC.RECONVERGENT B0 ;  /* 0x0000000000007941 */ /* 0x000fea0003800200 */
.L_x_442:
[----:B------:R-:W-:Y:S04]  /*0850*/  BSSY.RECONVERGENT B0, `(.L_x_444) ;  /* 0x0000008000007945 */ /* 0x000fe80003800200 */
[----:B------:R-:W-:Y:S05]  /*0860*/  @P3 BRA `(.L_x_445) ;  /* 0x0000000000183947 */ /* 0x000fea0003800000 */
[----:B-123--:R-:W2:Y:S04]  /*0870*/  LDG.E R19, desc[UR22][R10.64+0x1800] ;  /* 0x001800160a137981 */ /* 0x00eea8000c1e1900 */
[----:B--2---:R4:W-:Y:S04]  /*0880*/  STG.E desc[UR22][R12.64+0x800], R19 ;  /* 0x000800130c007986 */ /* 0x0049e8000c101916 */
[----:B------:R-:W2:Y:S04]  /*0890*/  LDG.E R21, desc[UR22][R10.64+0x1804] ;  /* 0x001804160a157981 */ /* 0x000ea8000c1e1900 */
[----:B--2---:R4:W-:Y:S04]  /*08a0*/  STG.E desc[UR22][R14.64+0x800], R21 ;  /* 0x000800150e007986 */ /* 0x0049e8000c101916 */
[----:B0-----:R-:W2:Y:S04]  /*08b0*/  LDG.E R23, desc[UR22][R10.64+0x1808] ;  /* 0x001808160a177981 */ /* 0x001ea8000c1e1900 */
[----:B--2---:R4:W-:Y:S02]  /*08c0*/  STG.E desc[UR22][R16.64+0x800], R23 ;  /* 0x0008001710007986 */ /* 0x0049e4000c101916 */
.L_x_445:
[----:B------:R-:W-:Y:S05]  /*08d0*/  BSYNC.RECONVERGENT B0 ;  /* 0x0000000000007941 */ /* 0x000fea0003800200 */
.L_x_444:
[----:B------:R-:W-:Y:S04]  /*08e0*/  BSSY.RECONVERGENT B0, `(.L_x_446) ;  /* 0x0000008000007945 */ /* 0x000fe80003800200 */
[----:B------:R-:W-:Y:S05]  /*08f0*/  @P2 BRA `(.L_x_447) ;  /* 0x0000000000182947 */ /* 0x000fea0003800000 */
[----:B-1234-:R-:W2:Y:S04]  /*0900*/  LDG.E R19, desc[UR22][R10.64+0x1e00] ;  /* 0x001e00160a137981 */ /* 0x01eea8000c1e1900 */
[----:B--2---:R1:W-:Y:S04]  /*0910*/  STG.E desc[UR22][R12.64+0xa00], R19 ;  /* 0x000a00130c007986 */ /* 0x0043e8000c101916 */
[----:B------:R-:W2:Y:S04]  /*0920*/  LDG.E R21, desc[UR22][R10.64+0x1e04] ;  /* 0x001e04160a157981 */ /* 0x000ea8000c1e1900 */
[----:B--2---:R1:W-:Y:S04]  /*0930*/  STG.E desc[UR22][R14.64+0xa00], R21 ;  /* 0x000a00150e007986 */ /* 0x0043e8000c101916 */
[----:B0-----:R-:W2:Y:S04]  /*0940*/  LDG.E R23, desc[UR22][R10.64+0x1e08] ;  /* 0x001e08160a177981 */ /* 0x001ea8000c1e1900 */
[----:B--2---:R1:W-:Y:S02]  /*0950*/  STG.E desc[UR22][R16.64+0xa00], R23 ;  /* 0x000a001710007986 */ /* 0x0043e4000c101916 */
.L_x_447:
[----:B------:R-:W-:Y:S05]  /*0960*/  BSYNC.RECONVERGENT B0 ;  /* 0x0000000000007941 */ /* 0x000fea0003800200 */
.L_x_446:
        /* <DEDUP_REMOVED lines=8> */
.L_x_449:
[----:B------:R-:W-:Y:S05]  /*09f0*/  BSYNC.RECONVERGENT B0 ;  /* 0x0000000000007941 */ /* 0x000fea0003800200 */
.L_x_448:
[----:B------:R-:W-:Y:S05]  /*0a00*/  @!P0 BRA `(.L_x_437) ;  /* 0x0000000400448947 */ /* 0x000fea0003800000 */
[----:B------:R-:W-:-:S07]  /*0a10*/  HFMA2 R8, -RZ, RZ, 0, 4.76837158203125e-07 ;  /* 0x00000008ff087431 */ /* 0x000fce00000001ff */
.L_x_452:
[----:B01234-:R-:W-:-:S04]  /*0a20*/  LEA R19, R8, R9, 0x7 ;  /* 0x0000000908137211 */ /* 0x01ffc800078e38ff */
[----:B------:R-:W-:-:S13]  /*0a30*/  ISETP.GE.AND P0, PT, R19, UR12, PT ;  /* 0x0000000c13007c0c */ /* 0x000fda000bf06270 */
[----:B------:R-:W-:-:S05]  /*0a40*/  @!P0 IMAD.WIDE.U32 R12, R19, 0xc, R4 ;  /* 0x0000000c130c8825 */ /* 0x000fca00078e0004 */
[----:B0-----:R-:W2:Y:S01]  /*0a50*/  @!P0 LDG.E R17, desc[UR22][R12.64] ;  /* 0x000000160c118981 */ /* 0x001ea2000c1e1900 */
[----:B------:R-:W-:-:S05]  /*0a60*/  @!P0 IMAD.WIDE.U32 R14, R19, 0x4, R6 ;  /* 0x00000004130e8825 */ /* 0x000fca00078e0006 */
[----:B--2---:R0:W-:Y:S04]  /*0a70*/  @!P0 STG.E desc[UR22][R14.64], R17 ;  /* 0x000000110e008986 */ /* 0x0041e8000c101916 */
[----:B------:R-:W2:Y:S01]  /*0a80*/  @!P0 LDG.E R27, desc[UR22][R12.64+0x4] ;  /* 0x000004160c1b8981 */ /* 0x000ea2000c1e1900 */
[----:B------:R-:W-:-:S04]  /*0a90*/  @!P0 IMAD.WIDE.U32 R20, R19, 0x4, R2 ;  /* 0x0000000413148825 */ /* 0x000fc800078e0002 */
[----:B------:R-:W-:Y:S01]  /*0aa0*/  VIADD R18, R19, 0x80 ;  /* 0x0000008013127836 */ /* 0x000fe20000000000 */
[----:B------:R-:W-:-:S04]  /*0ab0*/  MOV R22, 0x4 ;  /* 0x0000000400167802 */ /* 0x000fc80000000f00 */
[----:B------:R-:W-:Y:S01]  /*0ac0*/  ISETP.GE.AND P1, PT, R18, UR12, PT ;  /* 0x0000000c12007c0c */ /* 0x000fe2000bf26270 */
[----:B--2---:R1:W-:Y:S04]  /*0ad0*/  @!P0 STG.E desc[UR22][R20.64], R27 ;  /* 0x0000001b14008986 */ /* 0x0043e8000c101916 */
[----:B------:R-:W2:Y:S01]  /*0ae0*/  @!P0 LDG.E R24, desc[UR22][R12.64+0x8] ;  /* 0x000008160c188981 */ /* 0x000ea2000c1e1900 */
[----:B------:R-:W-:-:S04]  /*0af0*/  @!P0 IMAD.WIDE.U32 R22, R19, R22, UR20 ;  /* 0x0000001413168e25 */ /* 0x000fc8000f8e0016 */
[C---:B------:R-:W-:Y:S01]  /*0b00*/  IMAD.WIDE R10, R18.reuse, 0xc, R4 ;  /* 0x0000000c120a7825 */ /* 0x040fe200078e0204 */
[----:B--2---:R2:W-:Y:S04]  /*0b10*/  @!P0 STG.E desc[UR22][R22.64], R24 ;  /* 0x0000001816008986 */ /* 0x0045e8000c101916 */
[----:B------:R-:W3:Y:S01]  /*0b20*/  @!P1 LDG.E R25, desc[UR22][R10.64] ;  /* 0x000000160a199981 */ /* 0x000ee2000c1e1900 */
[----:B0-----:R-:W-:-:S05]  /*0b30*/  IMAD.WIDE R16, R18, 0x4, R6 ;  /* 0x0000000412107825 */ /* 0x001fca00078e0206 */
[----:B---3--:R0:W-:Y:S04]  /*0b40*/  @!P1 STG.E desc[UR22][R16.64], R25 ;  /* 0x0000001910009986 */ /* 0x0081e8000c101916 */
[----:B-1----:R-:W3:Y:S01]  /*0b50*/  @!P1 LDG.E R27, desc[UR22][R10.64+0x4] ;  /* 0x000004160a1b9981 */ /* 0x002ee2000c1e1900 */
[----:B------:R-:W-:Y:S01]  /*0b60*/  IMAD.WIDE R14, R18, 0x4, R2 ;  /* 0x00000004120e7825 */ /* 0x000fe200078e0202 */
[----:B------:R-:W-:-:S04]  /*0b70*/  IADD3 R12, PT, PT, R19, 0x100, RZ ;  /* 0x00000100130c7810 */ /* 0x000fc80007ffe0ff */
[----:B------:R-:W-:Y:S01]  /*0b80*/  ISETP.GE.AND P0, PT, R12, UR12, PT ;  /* 0x0000000c0c007c0c */ /* 0x000fe2000bf06270 */
[----:B------:R-:W-:Y:S01]  /*0b90*/  IMAD.MOV.U32 R13, RZ, RZ, 0x4 ;  /* 0x00000004ff0d7424 */ /* 0x000fe200078e00ff */
[----:B---3--:R1:W-:Y:S04]  /*0ba0*/  @!P1 STG.E desc[UR22][R14.64], R27 ;  /* 0x0000001b0e009986 */ /* 0x0083e8000c101916 */
[----:B------:R-:W3:Y:S01]  /*0bb0*/  @!P1 LDG.E R29, desc[UR22][R10.64+0x8] ;  /* 0x000008160a1d9981 */ /* 0x000ee2000c1e1900 */
[----:B------:R-:W-:-:S05]  /*0bc0*/  IMAD.WIDE R12, R18, R13, UR20 ;  /* 0x00000014120c7e25 */ /* 0x000fca000f8e020d */
[----:B---3--:R3:W-:Y:S04]  /*0bd0*/  @!P1 STG.E desc[UR22][R12.64], R29 ;  /* 0x0000001d0c009986 */ /* 0x0087e8000c101916 */
[----:B------:R-:W4:Y:S04]  /*0be0*/  @!P0 LDG.E R21, desc[UR22][R10.64+0x600] ;  /* 0x000600160a158981 */ /* 0x000f28000c1e1900 */
[----:B----4-:R4:W-:Y:S04]  /*0bf0*/  @!P0 STG.E desc[UR22][R16.64+0x200], R21 ;  /* 0x0002001510008986 */ /* 0x0109e8000c101916 */
[----:B--2---:R-:W2:Y:S01]  /*0c00*/  @!P0 LDG.E R23, desc[UR22][R10.64+0x604] ;  /* 0x000604160a178981 */ /* 0x004ea2000c1e1900 */
[----:B------:R-:W-:-:S04]  /*0c10*/  IADD3 R18, PT, PT, R19, 0x180, RZ ;  /* 0x0000018013127810 */ /* 0x000fc80007ffe0ff */
[----:B------:R-:W-:Y:S01]  /*0c20*/  ISETP.GE.AND P1, PT, R18, UR12, PT ;  /* 0x0000000c12007c0c */ /* 0x000fe2000bf26270 */
[----:B--2---:R2:W-:Y:S04]  /*0c30*/  @!P0 STG.E desc[UR22][R14.64+0x200], R23 ;  /* 0x000200170e008986 */ /* 0x0045e8000c101916 */
[----:B------:R-:W5:Y:S04]  /*0c40*/  @!P0 LDG.E R20, desc[UR22][R10.64+0x608] ;  /* 0x000608160a148981 */ /* 0x000f68000c1e1900 */
[----:B-----5:R5:W-:Y:S04]  /*0c50*/  @!P0 STG.E desc[UR22][R12.64+0x200], R20 ;  /* 0x000200140c008986 */ /* 0x020be8000c101916 */
[----:B0-----:R-:W3:Y:S04]  /*0c60*/  @!P1 LDG.E R25, desc[UR22][R10.64+0xc00] ;  /* 0x000c00160a199981 */ /* 0x001ee8000c1e1900 */
[----:B---3--:R0:W-:Y:S04]  /*0c70*/  @!P1 STG.E desc[UR22][R16.64+0x400], R25 ;  /* 0x0004001910009986 */ /* 0x0081e8000c101916 */
[----:B-1----:R-:W3:Y:S01]  /*0c80*/  @!P1 LDG.E R27, desc[UR22][R10.64+0xc04] ;  /* 0x000c04160a1b9981 */ /* 0x002ee2000c1e1900 */
[----:B------:R-:W-:-:S04]  /*0c90*/  IADD3 R18, PT, PT, R19, 0x200, RZ ;  /* 0x0000020013127810 */ /* 0x000fc80007ffe0ff */
[----:B------:R-:W-:Y:S01]  /*0ca0*/  ISETP.GE.AND P0, PT, R18, UR12, PT ;  /* 0x0000000c12007c0c */ /* 0x000fe2000bf06270 */
[----:B---3--:R1:W-:Y:S04]  /*0cb0*/  @!P1 STG.E desc[UR22][R14.64+0x400], R27 ;  /* 0x0004001b0e009986 */ /* 0x0083e8000c101916 */
[----:B------:R-:W3:Y:S04]  /*0cc0*/  @!P1 LDG.E R29, desc[UR22][R10.64+0xc08] ;  /* 0x000c08160a1d9981 */ /* 0x000ee8000c1e1900 */
[----:B---3--:R3:W-:Y:S04]  /*0cd0*/  @!P1 STG.E desc[UR22][R12.64+0x400], R29 ;  /* 0x0004001d0c009986 */ /* 0x0087e8000c101916 */
[----:B----4-:R-:W4:Y:S04]  /*0ce0*/  @!P0 LDG.E R21, desc[UR22][R10.64+0x1200] ;  /* 0x001200160a158981 */ /* 0x010f28000c1e1900 */
[----:B----4-:R4:W-:Y:S04]  /*0cf0*/  @!P0 STG.E desc[UR22][R16.64+0x600], R21 ;  /* 0x0006001510008986 */ /* 0x0109e8000c101916 */
[----:B--2---:R-:W2:Y:S01]  /*0d00*/  @!P0 LDG.E R23, desc[UR22][R10.64+0x1204] ;  /* 0x001204160a178981 */ /* 0x004ea2000c1e1900 */
[----:B------:R-:W-:-:S05]  /*0d10*/  VIADD R18, R19, 0x280 ;  /* 0x0000028013127836 */ /* 0x000fca0000000000 */
[----:B------:R-:W-:Y:S01]  /*0d20*/  ISETP.GE.AND P1, PT, R18, UR12, PT ;  /* 0x0000000c12007c0c */ /* 0x000fe2000bf26270 */
[----:B--2---:R2:W-:Y:S04]  /*0d30*/  @!P0 STG.E desc[UR22][R14.64+0x600], R23 ;  /* 0x000600170e008986 */ /* 0x0045e8000c101916 */
[----:B-----5:R-:W5:Y:S04]  /*0d40*/  @!P0 LDG.E R20, desc[UR22][R10.64+0x1208] ;  /* 0x001208160a148981 */ /* 0x020f68000c1e1900 */
[----:B-----5:R-:W-:Y:S04]  /*0d50*/  @!P0 STG.E desc[UR22][R12.64+0x600], R20 ;  /* 0x000600140c008986 */ /* 0x020fe8000c101916 */
[----:B0-----:R-:W5:Y:S04]  /*0d60*/  @!P1 LDG.E R25, desc[UR22][R10.64+0x1800] ;  /* 0x001800160a199981 */ /* 0x001f68000c1e1900 */
[----:B-----5:R0:W-:Y:S04]  /*0d70*/  @!P1 STG.E desc[UR22][R16.64+0x800], R25 ;  /* 0x0008001910009986 */ /* 0x0201e8000c101916 */
[----:B-1----:R-:W5:Y:S01]  /*0d80*/  @!P1 LDG.E R27, desc[UR22][R10.64+0x1804] ;  /* 0x001804160a1b9981 */ /* 0x002f62000c1e1900 */
[----:B------:R-:W-:-:S04]  /*0d90*/  IADD3 R18, PT, PT, R19, 0x300, RZ ;  /* 0x0000030013127810 */ /* 0x000fc80007ffe0ff */
[----:B------:R-:W-:Y:S01]  /*0da0*/  ISETP.GE.AND P0, PT, R18, UR12, PT ;  /* 0x0000000c12007c0c */ /* 0x000fe2000bf06270 */
[----:B-----5:R1:W-:Y:S04]  /*0db0*/  @!P1 STG.E desc[UR22][R14.64+0x800], R27 ;  /* 0x0008001b0e009986 */ /* 0x0203e8000c101916 */
[----:B---3--:R-:W3:Y:S04]  /*0dc0*/  @!P1 LDG.E R29, desc[UR22][R10.64+0x1808] ;  /* 0x001808160a1d9981 */ /* 0x008ee8000c1e1900 */
[----:B---3--:R1:W-:Y:S04]  /*0dd0*/  @!P1 STG.E desc[UR22][R12.64+0x800], R29 ;  /* 0x0008001d0c009986 */ /* 0x0083e8000c101916 */
[----:B----4-:R-:W3:Y:S04]  /*0de0*/  @!P0 LDG.E R21, desc[UR22][R10.64+0x1e00] ;  /* 0x001e00160a158981 */ /* 0x010ee8000c1e1900 */
[----:B---3--:R1:W-:Y:S04]  /*0df0*/  @!P0 STG.E desc[UR22][R16.64+0xa00], R21 ;  /* 0x000a001510008986 */ /* 0x0083e8000c101916 */
[----:B--2---:R-:W2:Y:S01]  /*0e00*/  @!P0 LDG.E R23, desc[UR22][R10.64+0x1e04] ;  /* 0x001e04160a178981 */ /* 0x004ea2000c1e1900 */
[----:B------:R-:W-:-:S03]  /*0e10*/  IADD3 R19, PT, PT, R19, 0x380, RZ ;  /* 0x0000038013137810 */ /* 0x000fc60007ffe0ff */
[----:B--2---:R1:W-:Y:S04]  /*0e20*/  @!P0 STG.E desc[UR22][R14.64+0xa00], R23 ;  /* 0x000a00170e008986 */ /* 0x0043e8000c101916 */
[----:B0-----:R-:W2:Y:S01]  /*0e30*/  @!P0 LDG.E R25, desc[UR22][R10.64+0x1e08] ;  /* 0x001e08160a198981 */ /* 0x001ea2000c1e1900 */
[----:B------:R-:W-:Y:S01]  /*0e40*/  VIADD R8, R8, 0x8 ;  /* 0x0000000808087836 */ /* 0x000fe20000000000 */
[----:B------:R-:W-:Y:S04]  /*0e50*/  BSSY.RECONVERGENT B0, `(.L_x_450) ;  /* 0x000000b000007945 */ /* 0x000fe80003800200 */
[----:B------:R-:W-:Y:S01]  /*0e60*/  ISETP.NE.AND P1, PT, R8, R0, PT ;  /* 0x000000000800720c */ /* 0x000fe20003f25270 */
[----:B--2---:R1:W-:Y:S01]  /*0e70*/  @!P0 STG.E desc[UR22][R12.64+0xa00], R25 ;  /* 0x000a00190c008986 */ /* 0x0043e2000c101916 */
[----:B------:R-:W-:-:S13]  /*0e80*/  ISETP.GE.AND P0, PT, R19, UR12, PT ;  /* 0x0000000c13007c0c */ /* 0x000fda000bf06270 */
[----:B-1----:R-:W-:Y:S05]  /*0e90*/  @P0 BRA `(.L_x_451) ;  /* 0x0000000000180947 */ /* 0x002fea0003800000 */
[----:B------:R-:W2:Y:S04]  /*0ea0*/  LDG.E R19, desc[UR22][R10.64+0x2400] ;  /* 0x002400160a137981 */ /* 0x000ea8000c1e1900 */
[----:B--2---:R0:W-:Y:S04]  /*0eb0*/  STG.E desc[UR22][R16.64+0xc00], R19 ;  /* 0x000c001310007986 */ /* 0x0041e8000c101916 */
[----:B------:R-:W2:Y:S04]  /*0ec0*/  LDG.E R21, desc[UR22][R10.64+0x2404] ;  /* 0x002404160a157981 */ /* 0x000ea8000c1e1900 */
[----:B--2---:R0:W-:Y:S04]  /*0ed0*/  STG.E desc[UR22][R14.64+0xc00], R21 ;  /* 0x000c00150e007986 */ /* 0x0041e8000c101916 */
[----:B------:R-:W2:Y:S04]  /*0ee0*/  LDG.E R23, desc[UR22][R10.64+0x2408] ;  /* 0x002408160a177981 */ /* 0x000ea8000c1e1900 */
[----:B--2---:R0:W-:Y:S02]  /*0ef0*/  STG.E desc[UR22][R12.64+0xc00], R23 ;  /* 0x000c00170c007986 */ /* 0x0041e4000c101916 */
.L_x_451:
[----:B------:R-:W-:Y:S05]  /*0f00*/  BSYNC.RECONVERGENT B0 ;  /* 0x0000000000007941 */ /* 0x000fea0003800200 */
.L_x_450:
[----:B------:R-:W-:Y:S05]  /*0f10*/  @P1 BRA `(.L_x_452) ;  /* 0xfffffff800c01947 */ /* 0x000fea000383ffff */
.L_x_437:
[----:B------:R-:W-:-:S13]  /*0f20*/  ISETP.NE.AND P0, PT, RZ, UR4, PT ;  /* 0x00000004ff007c0c */ /* 0x000fda000bf05270 */
[----:B------:R-:W-:Y:S05]  /*0f30*/  @!P0 EXIT ;  /* 0x000000000000894d */ /* 0x000fea0003800000 */
[----:B------:R-:W5:Y:S01]  /*0f40*/  LDC R8, c[0x0][0x388] ;  /* 0x0000e200ff087b82 */ /* 0x000f620000000800 */
[----:B------:R-:W-:Y:S01]  /*0f50*/  UISETP.GE.U32.AND UP0, UPT, UR4, 0x4, UPT ;  /* 0x000000040400788c */ /* 0x000fe2000bf06070 */
[----:B-----5:R-:W-:-:S04]  /*0f60*/  LOP3.LUT R22, R8, 0x3, RZ, 0xc0, !PT ;  /* 0x0000000308167812 */ /* 0x020fc800078ec0ff */
[----:B------:R-:W-:-:S04]  /*0f70*/  ISETP.NE.AND P2, PT, R22, RZ, PT ;  /* 0x000000ff1600720c */ /* 0x000fc80003f45270 */
[----:B------:R-:W-:Y:S09]  /*0f80*/  BRA.U !UP0, `(.L_x_453) ;  /* 0x0000000108d47547 */ /* 0x000ff2000b800000 */
[----:B------:R-:W-:-:S04]  /*0f90*/  LEA R11, R0, R9, 0x7 ;  /* 0x00000009000b7211 */ /* 0x000fc800078e38ff */
[----:B------:R-:W-:-:S13]  /*0fa0*/  ISETP.GE.AND P0, PT, R11, UR12, PT ;  /* 0x0000000c0b007c0c */ /* 0x000fda000bf06270 */
[----:B01234-:R-:W-:-:S05]  /*0fb0*/  @!P0 IMAD.WIDE R14, R11, 0xc, R4 ;  /* 0x0000000c0b0e8825 */ /* 0x01ffca00078e0204 */
[----:B------:R-:W2:Y:S01]  /*0fc0*/  @!P0 LDG.E R23, desc[UR22][R14.64] ;  /* 0x000000160e178981 */ /* 0x000ea2000c1e1900 */
[----:B------:R-:W-:-:S05]  /*0fd0*/  @!P0 IMAD.WIDE R16, R11, 0x4, R6 ;  /* 0x000000040b108825 */ /* 0x000fca00078e0206 */
[----:B--2---:R0:W-:Y:S04]  /*0fe0*/  @!P0 STG.E desc[UR22][R16.64], R23 ;  /* 0x0000001710008986 */ /* 0x0041e8000c101916 */
[----:B------:R-:W2:Y:S01]  /*0ff0*/  @!P0 LDG.E R25, desc[UR22][R14.64+0x4] ;  /* 0x000004160e198981 */ /* 0x000ea2000c1e1900 */
[C---:B------:R-:W-:Y:S01]  /*1000*/  @!P0 IMAD.WIDE R18, R11.reuse, 0x4, R2 ;  /* 0x000000040b128825 */ /* 0x040fe200078e0202 */
[----:B------:R-:W-:-:S04]  /*1010*/  IADD3 R10, PT, PT, R11, 0x80, RZ ;  /* 0x000000800b0a7810 */ /* 0x000fc80007ffe0ff */
[----:B------:R-:W-:Y:S01]  /*1020*/  ISETP.GE.AND P1, PT, R10, UR12, PT ;  /* 0x0000000c0a007c0c */ /* 0x000fe2000bf26270 */
[----:B------:R-:W-:Y:S01]  /*1030*/  IMAD.MOV.U32 R20, RZ, RZ, 0x4 ;  /* 0x00000004ff147424 */ /* 0x000fe200078e00ff */
[----:B--2---:R1:W-:Y:S04]  /*1040*/  @!P0 STG.E desc[UR22][R18.64], R25 ;  /* 0x0000001912008986 */ /* 0x0043e8000c101916 */
[----:B------:R-:W2:Y:S01]  /*1050*/  @!P0 LDG.E R27, desc[UR22][R14.64+0x8] ;  /* 0x000008160e1b8981 */ /* 0x000ea2000c1e1900 */
[----:B------:R-:W-:-:S06]  /*1060*/  @!P0 IMAD.WIDE R20, R11, R20, UR20 ;  /* 0x000000140b148e25 */ /* 0x000fcc000f8e0214 */
[C---:B------:R-:W-:Y:S01]  /*1070*/  @!P1 IMAD.WIDE R12, R10.reuse, 0xc, R4 ;  /* 0x0000000c0a0c9825 */ /* 0x040fe200078e0204 */
[----:B--2---:R2:W-:Y:S04]  /*1080*/  @!P0 STG.E desc[UR22][R20.64], R27 ;  /* 0x0000001b14008986 */ /* 0x0045e8000c101916 */
[----:B0-----:R-:W3:Y:S01]  /*1090*/  @!P1 LDG.E R23, desc[UR22][R12.64] ;  /* 0x000000160c179981 */ /* 0x001ee2000c1e1900 */
[----:B------:R-:W-:-:S05]  /*10a0*/  @!P1 IMAD.WIDE R16, R10, 0x4, R6 ;  /* 0x000000040a109825 */ /* 0x000fca00078e0206 */
[----:B---3--:R0:W-:Y:S04]  /*10b0*/  @!P1 STG.E desc[UR22][R16.64], R23 ;  /* 0x0000001710009986 */ /* 0x0081e8000c101916 */
[----:B-1----:R-:W3:Y:S01]  /*10c0*/  @!P1 LDG.E R25, desc[UR22][R12.64+0x4] ;  /* 0x000004160c199981 */ /* 0x002ee2000c1e1900 */
[----:B------:R-:W-:Y:S01]  /*10d0*/  @!P1 IMAD.WIDE R18, R10, 0x4, R2 ;  /* 0x000000040a129825 */ /* 0x000fe200078e0202 */
[----:B------:R-:W-:-:S04]  /*10e0*/  IADD3 R24, PT, PT, R11, 0x100, RZ ;  /* 0x000001000b187810 */ /* 0x000fc80007ffe0ff */
[----:B------:R-:W-:Y:S02]  /*10f0*/  ISETP.GE.AND P0, PT, R24, UR12, PT ;  /* 0x0000000c18007c0c */ /* 0x000fe4000bf06270 */
[----:B------:R-:W-:Y:S01]  /*1100*/  MOV R15, 0x4 ;  /* 0x00000004000f7802 */ /* 0x000fe20000000f00 */
[----:B---3--:R1:W-:Y:S04]  /*1110*/  @!P1 STG.E desc[UR22][R18.64], R25 ;  /* 0x0000001912009986 */ /* 0x0083e8000c101916 */
[----:B------:R-:W3:Y:S01]  /*1120*/  @!P1 LDG.E R29, desc[UR22][R12.64+0x8] ;  /* 0x000008160c1d9981 */ /* 0x000ee2000c1e1900 */
[----:B--2---:R-:W-:-:S05]  /*1130*/  @!P1 IMAD.WIDE R20, R10, R15, UR20 ;  /* 0x000000140a149e25 */ /* 0x004fca000f8e020f */
[C---:B------:R-:W-:Y:S01]  /*1140*/  @!P0 IMAD.WIDE R14, R24.reuse, 0xc, R4 ;  /* 0x0000000c180e8825 */ /* 0x040fe200078e0204 */
[----:B---3--:R2:W-:Y:S04]  /*1150*/  @!P1 STG.E desc[UR22][R20.64], R29 ;  /* 0x0000001d14009986 */ /* 0x0085e8000c101916 */
[----:B0-----:R-:W3:Y:S01]  /*1160*/  @!P0 LDG.E R23, desc[UR22][R14.64] ;  /* 0x000000160e178981 */ /* 0x001ee2000c1e1900 */
[----:B------:R-:W-:-:S05]  /*1170*/  @!P0 IMAD.WIDE R16, R24, 0x4, R6 ;  /* 0x0000000418108825 */ /* 0x000fca00078e0206 */
[----:B---3--:R0:W-:Y:S04]  /*1180*/  @!P0 STG.E desc[UR22][R16.64], R23 ;  /* 0x0000001710008986 */ /* 0x0081e8000c101916 */
[----:B-1----:R-:W3:Y:S01]  /*1190*/  @!P0 LDG.E R25, desc[UR22][R14.64+0x4] ;  /* 0x000004160e198981 */ /* 0x002ee2000c1e1900 */
[----:B------:R-:W-:-:S04]  /*11a0*/  @!P0 IMAD.WIDE R12, R24, 0x4, R2 ;  /* 0x00000004180c8825 */ /* 0x000fc800078e0202 */
[----:B------:R-:W-:Y:S02]  /*11b0*/  VIADD R26, R11, 0x180 ;  /* 0x000001800b1a7836 */ /* 0x000fe40000000000 */
[----:B------:R-:W-:-:S03]  /*11c0*/  HFMA2 R19, -RZ, RZ, 0, 2.384185791015625e-07 ;  /* 0x00000004ff137431 */ /* 0x000fc600000001ff */
[----:B------:R-:W-:Y:S01]  /*11d0*/  ISETP.GE.AND P1, PT, R26, UR12, PT ;  /* 0x0000000c1a007c0c */ /* 0x000fe2000bf26270 */
[----:B---3--:R1:W-:Y:S04]  /*11e0*/  @!P0 STG.E desc[UR22][R12.64], R25 ;  /* 0x000000190c008986 */ /* 0x0083e8000c101916 */
[----:B------:R-:W3:Y:S01]  /*11f0*/  @!P0 LDG.E R27, desc[UR22][R14.64+0x8] ;  /* 0x000008160e1b8981 */ /* 0x000ee2000c1e1900 */
[----:B------:R-:W-:-:S07]  /*1200*/  @!P0 IMAD.WIDE R18, R24, R19, UR20 ;  /* 0x0000001418128e25 */ /* 0x000fce000f8e0213 */
[C---:B------:R-:W-:Y:S01]  /*1210*/  @!P1 IMAD.WIDE R10, R26.reuse, 0xc, R4 ;  /* 0x0000000c1a0a9825 */ /* 0x040fe200078e0204 */
[----:B---3--:R3:W-:Y:S04]  /*1220*/  @!P0 STG.E desc[UR22][R18.64], R27 ;  /* 0x0000001b12008986 */ /* 0x0087e8000c101916 */
[----:B--2---:R-:W2:Y:S01]  /*1230*/  @!P1 LDG.E R21, desc[UR22][R10.64] ;  /* 0x000000160a159981 */ /* 0x004ea2000c1e1900 */
[----:B0-----:R-:W-:-:S05]  /*1240*/  @!P1 IMAD.WIDE R16, R26, 0x4, R6 ;  /* 0x000000041a109825 */ /* 0x001fca00078e0206 */
[----:B--2---:R3:W-:Y:S04]  /*1250*/  @!P1 STG.E desc[UR22][R16.64], R21 ;  /* 0x0000001510009986 */ /* 0x0047e8000c101916 */
[----:B------:R-:W2:Y:S01]  /*1260*/  @!P1 LDG.E R23, desc[UR22][R10.64+0x4] ;  /* 0x000004160a179981 */ /* 0x000ea2000c1e1900 */
[----:B-1----:R-:W-:Y:S01]  /*1270*/  @!P1 IMAD.WIDE R12, R26, 0x4, R2 ;  /* 0x000000041a0c9825 */ /* 0x002fe200078e0202 */
[----:B------:R-:W-:-:S04]  /*1280*/  MOV R15, 0x4 ;  /* 0x00000004000f7802 */ /* 0x000fc80000000f00 */
[----:B--2---:R3:W-:Y:S04]  /*1290*/  @!P1 STG.E desc[UR22][R12.64], R23 ;  /* 0x000000170c009986 */ /* 0x0047e8000c101916 */
[----:B------:R-:W2:Y:S01]  /*12a0*/  @!P1 LDG.E R25, desc[UR22][R10.64+0x8] ;  /* 0x000008160a199981 */ /* 0x000ea2000c1e1900 */
[----:B------:R-:W-:-:S04]  /*12b0*/  @!P1 IMAD.WIDE R14, R26, R15, UR20 ;  /* 0x000000141a0e9e25 */ /* 0x000fc8000f8e020f */
[----:B------:R-:W-:Y:S01]  /*12c0*/  VIADD R0, R0, 0x4 ;  /* 0x0000000400007836 */ /* 0x000fe20000000000 */
[----:B--2---:R3:W-:Y:S06]  /*12d0*/  @!P1 STG.E desc[UR22][R14.64], R25 ;  /* 0x000000190e009986 */ /* 0x0047ec000c101916 */
.L_x_453:
[----:B------:R-:W-:Y:S05]  /*12e0*/  @!P2 EXIT ;  /* 0x000000000000a94d */ /* 0x000fea0003800000 */
[----:B------:R-:W-:Y:S02]  /*12f0*/  ISETP.NE.AND P0, PT, R22, 0x1, PT ;  /* 0x000000011600780c */ /* 0x000fe40003f05270 */
[----:B------:R-:W-:-:S04]  /*1300*/  LOP3.LUT R8, R8, 0x1, RZ, 0xc0, !PT ;  /* 0x0000000108087812 */ /* 0x000fc800078ec0ff */
[----:B------:R-:W-:-:S07]  /*1310*/  ISETP.NE.U32.AND P2, PT, R8, 0x1, PT ;  /* 0x000000010800780c */ /* 0x000fce0003f45070 */
[----:B------:R-:W-:Y:S06]  /*1320*/  @!P0 BRA `(.L_x_454) ;  /* 0x00000000006c8947 */ /* 0x000fec0003800000 */
[----:B01234-:R-:W-:-:S04]  /*1330*/  LEA R17, R0, R9, 0x7 ;  /* 0x0000000900117211 */ /* 0x01ffc800078e38ff */
[----:B------:R-:W-:-:S13]  /*1340*/  ISETP.GE.AND P0, PT, R17, UR12, PT ;  /* 0x0000000c11007c0c */ /* 0x000fda000bf06270 */
[----:B------:R-:W-:-:S05]  /*1350*/  @!P0 IMAD.WIDE R10, R17, 0xc, R4 ;  /* 0x0000000c110a8825 */ /* 0x000fca00078e0204 */
        /* <DEDUP_REMOVED lines=17> */
[----:B------:R-:W-:-:S04]  /*1470*/  @!P1 IMAD.WIDE R10, R29, 0x4, R2 ;  /* 0x000000041d0a9825 */ /* 0x000fc800078e0202 */
[----:B------:R-:W-:Y:S01]  /*1480*/  HFMA2 R14, -RZ, RZ, 0, 2.384185791015625e-07 ;  /* 0x00000004ff0e7431 */ /* 0x000fe200000001ff */
[----:B---3--:R2:W-:Y:S04]  /*1490*/  @!P1 STG.E desc[UR22][R10.64], R23 ;  /* 0x000000170a009986 */ /* 0x0085e8000c101916 */
[----:B------:R-:W3:Y:S01]  /*14a0*/  @!P1 LDG.E R27, desc[UR22][R18.64+0x8] ;  /* 0x00000816121b9981 */ /* 0x000ee2000c1e1900 */
[----:B------:R-:W-:Y:S01]  /*14b0*/  @!P1 IMAD.WIDE R14, R29, R14, UR20 ;  /* 0x000000141d0e9e25 */ /* 0x000fe2000f8e020e */
[----:B------:R-:W-:-:S04]  /*14c0*/  IADD3 R0, PT, PT, R0, 0x2, RZ ;  /* 0x0000000200007810 */ /* 0x000fc80007ffe0ff */
[----:B---3--:R2:W-:Y:S03]  /*14d0*/  @!P1 STG.E desc[UR22][R14.64], R27 ;  /* 0x0000001b0e009986 */ /* 0x0085e6000c101916 */
.L_x_454:
[----:B------:R-:W-:Y:S05]  /*14e0*/  @P2 EXIT ;  /* 0x000000000000294d */ /* 0x000fea0003800000 */
[----:B------:R-:W-:-:S05]  /*14f0*/  IMAD R9, R0, 0x80, R9 ;  /* 0x0000008000097824 */ /* 0x000fca00078e0209 */
[----:B------:R-:W-:-:S13]  /*1500*/  ISETP.GE.AND P0, PT, R9, UR12, PT ;  /* 0x0000000c09007c0c */ /* 0x000fda000bf06270 */
[----:B------:R-:W-:Y:S05]  /*1510*/  @P0 EXIT ;  /* 0x000000000000094d */ /* 0x000fea0003800000 */
[----:B------:R-:W-:-:S05]  /*1520*/  IMAD.WIDE R4, R9, 0xc, R4 ;  /* 0x0000000c09047825 */ /* 0x000fca00078e0204 */
[----:B--2---:R-:W2:Y:S01]  /*1530*/  LDG.E R11, desc[UR22][R4.64] ;  /* 0x00000016040b7981 */ /* 0x004ea2000c1e1900 */
[----:B------:R-:W-:-:S05]  /*1540*/  IMAD.WIDE R6, R9, 0x4, R6 ;  /* 0x0000000409067825 */ /* 0x000fca00078e0206 */
[----:B--2---:R-:W-:Y:S04]  /*1550*/  STG.E desc[UR22][R6.64], R11 ;  /* 0x0000000b06007986 */ /* 0x004fe8000c101916 */
[----:B01-34-:R-:W2:Y:S01]  /*1560*/  LDG.E R13, desc[UR22][R4.64+0x4] ;  /* 0x00000416040d7981 */ /* 0x01bea2000c1e1900 */
[----:B------:R-:W-:Y:S01]  /*1570*/  IMAD.WIDE R2, R9, 0x4, R2 ;  /* 0x0000000409027825 */ /* 0x000fe200078e0202 */
[----:B------:R-:W-:-:S04]  /*1580*/  MOV R8, 0x4 ;  /* 0x0000000400087802 */ /* 0x000fc80000000f00 */
[----:B--2---:R-:W-:Y:S04]  /*1590*/  STG.E desc[UR22][R2.64], R13 ;  /* 0x0000000d02007986 */ /* 0x004fe8000c101916 */
[----:B------:R-:W2:Y:S01]  /*15a0*/  LDG.E R15, desc[UR22][R4.64+0x8] ;  /* 0x00000816040f7981 */ /* 0x000ea2000c1e1900 */
[----:B------:R-:W-:-:S05]  /*15b0*/  IMAD.WIDE R8, R9, R8, UR20 ;  /* 0x0000001409087e25 */ /* 0x000fca000f8e0208 */
[----:B--2---:R-:W-:Y:S01]  /*15c0*/  STG.E desc[UR22][R8.64], R15 ;  /* 0x0000000f08007986 */ /* 0x004fe2000c101916 */
[----:B------:R-:W-:Y:S05]  /*15d0*/  EXIT ;  /* 0x000000000000794d */ /* 0x000fea0003800000 */
.L_x_436:
[----:B------:R-:W-:-:S06]  /*15e0*/  UISETP.GE.AND UP0, UPT, UR27, 0x1, UPT ;  /* 0x000000011b00788c */ /* 0x000fcc000bf06270 */
[----:B------:R-:W-:-:S13]  /*15f0*/  PLOP3.LUT P0, PT, PT, PT, UP0, 0x80, 0x8 ;  /* 0x000000000008781c */ /* 0x000fda0003f0f008 */
[----:B0-----:R-:W-:Y:S05]  /*1600*/  @!P0 EXIT ;  /* 0x000000000000894d */ /* 0x001fea0003800000 */
[----:B------:R-:W-:Y:S01]  /*1610*/  UISETP.GE.U32.AND UP0, UPT, UR27, 0x8, UPT ;  /* 0x000000081b00788c */ /* 0x000fe2000bf06070 */
[----:B------:R-:W-:-:S08]  /*1620*/  UMOV UR4, URZ ;  /* 0x000000ff00047c82 */ /* 0x000fd00008000000 */
[----:B------:R-:W-:Y:S05]  /*1630*/  BRA.U !UP0, `(.L_x_455) ;  /* 0x0000000508847547 */ /* 0x000fea000b800000 */
[----:B------:R-:W0:Y:S01]  /*1640*/  LDC.64 R10, c[0x0][0x390] ;  /* 0x0000e400ff0a7b82 */ /* 0x000e220000000a00 */
[----:B------:R-:W-:Y:S01]  /*1650*/  UIADD3 UR4, UP0, UPT, UR24, 0x600, URZ ;  /* 0x0000060018047890 */ /* 0x000fe2000ff1e0ff */
[C---:B------:R-:W-:Y:S01]  /*1660*/  IMAD.WIDE.U32 R16, R9.reuse, 0xc, R4 ;  /* 0x0000000c09107825 */ /* 0x040fe200078e0004 */
[----:B------:R-:W-:Y:S02]  /*1670*/  ULEA UR5, UP2, UR18, UR14, 0x2 ;  /* 0x0000000e12057291 */ /* 0x000fe4000f8410ff */
[----:B------:R-:W-:Y:S01]  /*1680*/  UIADD3.X UR7, UPT, UPT, URZ, UR25, URZ, UP0, !UPT ;  /* 0x00000019ff077290 */ /* 0x000fe200087fe4ff */
[----:B------:R-:W-:Y:S01]  /*1690*/  VIADD R0, R9, 0x80 ;  /* 0x0000008009007836 */ /* 0x000fe20000000000 */
[----:B------:R-:W-:Y:S01]  /*16a0*/  UIADD3 UR10, UP0, UPT, UR4, UR10, URZ ;  /* 0x0000000a040a7290 */ /* 0x000fe2000ff1e0ff */
[----:B------:R-:W1:Y:S01]  /*16b0*/  LDC.64 R12, c[0x0][0x398] ;  /* 0x0000e600ff0c7b82 */ /* 0x000e620000000a00 */
[----:B------:R-:W-:Y:S01]  /*16c0*/  IADD3 R8, P0, PT, R16, 0x4, RZ ;  /* 0x0000000410087810 */ /* 0x000fe20007f1e0ff */
[----:B------:R-:W-:-:S02]  /*16d0*/  UIADD3 UR12, UP1, UPT, UR4, UR8, URZ ;  /* 0x00000008040c7290 */ /* 0x000fc4000ff3e0ff */
[----:B------:R-:W-:Y:S01]  /*16e0*/  UIADD3.X UR11, UPT, UPT, UR7, UR11, URZ, UP0, !UPT ;  /* 0x0000000b070b7290 */ /* 0x000fe200087fe4ff */
[----:B------:R-:W-:Y:S01]  /*16f0*/  IADD3.X R25, PT, PT, RZ, R17, RZ, P0, !PT ;  /* 0x00000011ff197210 */ /* 0x000fe200007fe4ff */
[----:B------:R-:W-:Y:S02]  /*1700*/  UIADD3 UR6, UP0, UPT, UR6, 0x1204, URZ ;  /* 0x0000120406067890 */ /* 0x000fe4000ff1e0ff */
[----:B------:R-:W2:Y:S01]  /*1710*/  LDC.64 R14, c[0x0][0x3a0] ;  /* 0x0000e800ff0e7b82 */ /* 0x000ea20000000a00 */
[----:B------:R-:W-:Y:S02]  /*1720*/  ULOP3.LUT UR4, UR27, 0x7ffffff8, URZ, 0xc0, !UPT ;  /* 0x7ffffff81b047892 */ /* 0x000fe4000f8ec0ff */
[----:B------:R-:W-:Y:S02]  /*1730*/  UIADD3.X UR9, UPT, UPT, UR7, UR9, URZ, UP1, !UPT ;  /* 0x0000000907097290 */ /* 0x000fe40008ffe4ff */
[----:B------:R-:W-:Y:S02]  /*1740*/  ULEA.HI.X UR7, UR18, UR15, UR13, 0x2, UP2 ;  /* 0x0000000f12077291 */ /* 0x000fe400090f140d */
[----:B------:R-:W-:Y:S01]  /*1750*/  UIADD3.X UR8, UPT, UPT, URZ, UR16, URZ, UP0, !UPT ;  /* 0x00000010ff087290 */ /* 0x000fe200087fe4ff */
[----:B0-----:R-:W-:Y:S01]  /*1760*/  IMAD.WIDE.U32 R10, R9, 0x4, R10 ;  /* 0x00000004090a7825 */ /* 0x001fe200078e000a */
[----:B------:R-:W-:-:S03]  /*1770*/  UIADD3 UR14, UPT, UPT, -UR4, URZ, URZ ;  /* 0x000000ff040e7290 */ /* 0x000fc6000fffe1ff */
[----:B-1----:R-:W-:-:S04]  /*1780*/  IMAD.WIDE.U32 R12, R9, 0x4, R12 ;  /* 0x00000004090c7825 */ /* 0x002fc800078e000c */
[----:B--2---:R-:W-:-:S07]  /*1790*/  IMAD.WIDE.U32 R14, R9, 0x4, R14 ;  /* 0x00000004090e7825 */ /* 0x004fce00078e000e */
.L_x_456:
[----:B------:R-:W-:-:S05]  /*17a0*/  MOV R9, R25 ;  /* 0x0000001900097202 */ /* 0x000fca0000000f00 */
[----:B------:R-:W2:Y:S01]  /*17b0*/  LDG.E R25, desc[UR22][R8.64+-0x4] ;  /* 0xfffffc1608197981 */ /* 0x000ea2000c1e1900 */
[----:B---3--:R-:W-:-:S04]  /*17c0*/  IADD3 R18, P0, PT, R10, UR24, RZ ;  /* 0x000000180a127c10 */ /* 0x008fc8000ff1e0ff */
[----:B------:R-:W-:Y:S02]  /*17d0*/  IADD3.X R19, PT, PT, R11, UR25, RZ, P0, !PT ;  /* 0x000000190b137c10 */ /* 0x000fe400087fe4ff */
[----:B------:R-:W-:-:S03]  /*17e0*/  IADD3 R20, P0, PT, R12, UR24, RZ ;  /* 0x000000180c147c10 */ /* 0x000fc6000ff1e0ff */
[----:B--2---:R0:W-:Y:S04]  /*17f0*/  STG.E desc[UR22][R18.64], R25 ;  /* 0x0000001912007986 */ /* 0x0041e8000c101916 */
[----:B------:R-:W2:Y:S01]  /*1800*/  LDG.E R27, desc[UR22][R8.64] ;  /* 0x00000016081b7981 */ /* 0x000ea2000c1e1900 */
[----:B------:R-:W-:Y:S01]  /*1810*/  IADD3.X R21, PT, PT, R13, UR25, RZ, P0, !PT ;  /* 0x000000190d157c10 */ /* 0x000fe200087fe4ff */
[----:B------:R-:W-:Y:S01]  /*1820*/  IMAD.U32 R17, RZ, RZ, UR8 ;  /* 0x00000008ff117e24 */ /* 0x000fe2000f8e00ff */
[----:B------:R-:W-:Y:S02]  /*1830*/  IADD3 R22, P0, PT, R14, UR24, RZ ;  /* 0x000000180e167c10 */ /* 0x000fe4000ff1e0ff */
[----:B------:R-:W-:Y:S01]  /*1840*/  MOV R16, UR6 ;  /* 0x0000000600107c02 */ /* 0x000fe20008000f00 */
[----:B--2---:R1:W-:Y:S04]  /*1850*/  STG.E desc[UR22][R20.64], R27 ;  /* 0x0000001b14007986 */ /* 0x0043e8000c101916 */
[----:B------:R-:W2:Y:S01]  /*1860*/  LDG.E R29, desc[UR22][R8.64+0x4] ;  /* 0x00000416081d7981 */ /* 0x000ea2000c1e1900 */
[----:B------:R-:W-:Y:S01]  /*1870*/  IADD3.X R23, PT, PT, R15, UR25, RZ, P0, !PT ;  /* 0x000000190f177c10 */ /* 0x000fe200087fe4ff */
[----:B------:R-:W-:Y:S01]  /*1880*/  IMAD.WIDE R16, R0, 0xc, R16 ;  /* 0x0000000c00107825 */ /* 0x000fe200078e0210 */
[----:B0-----:R-:W-:-:S02]  /*1890*/  MOV R18, UR12 ;  /* 0x0000000c00127c02 */ /* 0x001fc40008000f00 */
[----:B------:R-:W-:Y:S01]  /*18a0*/  MOV R19, UR9 ;  /* 0x0000000900137c02 */ /* 0x000fe20008000f00 */
[----:B--2---:R0:W-:Y:S04]  /*18b0*/  STG.E desc[UR22][R22.64], R29 ;  /* 0x0000001d16007986 */ /* 0x0041e8000c101916 */
[----:B------:R-:W2:Y:S01]  /*18c0*/  LDG.E R25, desc[UR22][R16.64+-0x1204] ;  /* 0xffedfc1610197981 */ /* 0x000ea2000c1e1900 */
[----:B------:R-:W-:Y:S01]  /*18d0*/  IMAD.WIDE R18, R0, 0x4, R18 ;  /* 0x0000000400127825 */ /* 0x000fe200078e0212 */
[----:B-1----:R-:W-:-:S03]  /*18e0*/  MOV R21, UR11 ;  /* 0x0000000b00157c02 */ /* 0x002fc60008000f00 */
[----:B------:R-:W-:Y:S01]  /*18f0*/  IMAD.U32 R20, RZ, RZ, UR10 ;  /* 0x0000000aff147e24 */ /* 0x000fe2000f8e00ff */
[----:B--2---:R1:W-:Y:S04]  /*1900*/  STG.E desc[UR22][R18.64+-0x600], R25 ;  /* 0xfffa001912007986 */ /* 0x0043e8000c101916 */
[----:B------:R-:W2:Y:S01]  /*1910*/  LDG.E R27, desc[UR22][R16.64+-0x1200] ;  /* 0xffee0016101b7981 */ /* 0x000ea2000c1e1900 */
[----:B------:R-:W-:Y:S01]  /*1920*/  IMAD.WIDE R20, R0, 0x4, R20 ;  /* 0x0000000400147825 */ /* 0x000fe200078e0214 */
[----:B0-----:R-:W-:-:S03]  /*1930*/  MOV R22, UR5 ;  /* 0x0000000500167c02 */ /* 0x001fc60008000f00 */
[----:B------:R-:W-:Y:S01]  /*1940*/  IMAD.U32 R23, RZ, RZ, UR7 ;  /* 0x00000007ff177e24 */ /* 0x000fe2000f8e00ff */
[----:B--2---:R0:W-:Y:S04]  /*1950*/  STG.E desc[UR22][R20.64+-0x600], R27 ;  /* 0xfffa001b14007986 */ /* 0x0041e8000c101916 */
[----:B------:R-:W2:Y:S01]  /*1960*/  LDG.E R29, desc[UR22][R16.64+-0x11fc] ;  /* 0xffee0416101d7981 */ /* 0x000ea2000c1e1900 */
[----:B------:R-:W-:-:S05]  /*1970*/  IMAD.WIDE R22, R0, 0x4, R22 ;  /* 0x0000000400167825 */ /* 0x000fca00078e0216 */
[----:B--2---:R2:W-:Y:S04]  /*1980*/  STG.E desc[UR22][R22.64], R29 ;  /* 0x0000001d16007986 */ /* 0x0045e8000c101916 */
[----:B-1----:R-:W3:Y:S04]  /*1990*/  LDG.E R25, desc[UR22][R16.64+-0xc04] ;  /* 0xfff3fc1610197981 */ /* 0x002ee8000c1e1900 */
[----:B---3--:R1:W-:Y:S04]  /*19a0*/  STG.E desc[UR22][R18.64+-0x400], R25 ;  /* 0xfffc001912007986 */ /* 0x0083e8000c101916 */
[----:B------:R-:W3:Y:S04]  /*19b0*/  LDG.E R24, desc[UR22][R16.64+-0xc00] ;  /* 0xfff4001610187981 */ /* 0x000ee8000c1e1900 */
[----:B---3--:R3:W-:Y:S04]  /*19c0*/  STG.E desc[UR22][R20.64+-0x400], R24 ;  /* 0xfffc001814007986 */ /* 0x0087e8000c101916 */
[----:B------:R-:W4:Y:S04]  /*19d0*/  LDG.E R26, desc[UR22][R16.64+-0xbfc] ;  /* 0xfff40416101a7981 */ /* 0x000f28000c1e1900 */
[----:B----4-:R4:W-:Y:S04]  /*19e0*/  STG.E desc[UR22][R22.64+0x200], R26 ;  /* 0x0002001a16007986 */ /* 0x0109e8000c101916 */
[----:B0-----:R-:W5:Y:S04]  /*19f0*/  LDG.E R27, desc[UR22][R16.64+-0x604] ;  /* 0xfff9fc16101b7981 */ /* 0x001f68000c1e1900 */
[----:B-----5:R0:W-:Y:S04]  /*1a00*/  STG.E desc[UR22][R18.64+-0x200], R27 ;  /* 0xfffe001b12007986 */ /* 0x0201e8000c101916 */
[----:B------:R-:W5:Y:S04]  /*1a10*/  LDG.E R28, desc[UR22][R16.64+-0x600] ;  /* 0xfffa0016101c7981 */ /* 0x000f68000c1e1900 */
[----:B-----5:R5:W-:Y:S04]  /*1a20*/  STG.E desc[UR22][R20.64+-0x200], R28 ;  /* 0xfffe001c14007986 */ /* 0x020be8000c101916 */
[----:B--2---:R-:W2:Y:S04]  /*1a30*/  LDG.E R29, desc[UR22][R16.64+-0x5fc] ;  /* 0xfffa0416101d7981 */ /* 0x004ea8000c1e1900 */
[----:B--2---:R2:W-:Y:S04]  /*1a40*/  STG.E desc[UR22][R22.64+0x400], R29 ;  /* 0x0004001d16007986 */ /* 0x0045e8000c101916 */
[----:B-1----:R-:W3:Y:S04]  /*1a50*/  LDG.E R25, desc[UR22][R16.64+-0x4] ;  /* 0xfffffc1610197981 */ /* 0x002ee8000c1e1900 */
[----:B---3--:R1:W-:Y:S04]  /*1a60*/  STG.E desc[UR22][R18.64], R25 ;  /* 0x0000001912007986 */ /* 0x0083e8000c101916 */
[----:B------:R-:W3:Y:S04]  /*1a70*/  LDG.E R24, desc[UR22][R16.64] ;  /* 0x0000001610187981 */ /* 0x000ee8000c1e1900 */
[----:B---3--:R3:W-:Y:S04]  /*1a80*/  STG.E desc[UR22][R20.64], R24 ;  /* 0x0000001814007986 */ /* 0x0087e8000c101916 */
[----:B----4-:R-:W4:Y:S04]  /*1a90*/  LDG.E R26, desc[UR22][R16.64+0x4] ;  /* 0x00000416101a7981 */ /* 0x010f28000c1e1900 */
        /* <DEDUP_REMOVED lines=13> */
[----:B0-----:R-:W4:Y:S04]  /*1b70*/  LDG.E R27, desc[UR22][R16.64+0x11fc] ;  /* 0x0011fc16101b7981 */ /* 0x001f28000c1e1900 */
[----:B----4-:R3:W-:Y:S04]  /*1b80*/  STG.E desc[UR22][R18.64+0x600], R27 ;  /* 0x0006001b12007986 */ /* 0x0107e8000c101916 */
[----:B-----5:R-:W4:Y:S04]  /*1b90*/  LDG.E R28, desc[UR22][R16.64+0x1200] ;  /* 0x00120016101c7981 */ /* 0x020f28000c1e1900 */
[----:B----4-:R3:W-:Y:S04]  /*1ba0*/  STG.E desc[UR22][R20.64+0x600], R28 ;  /* 0x0006001c14007986 */ /* 0x0107e8000c101916 */
[----:B--2---:R-:W2:Y:S01]  /*1bb0*/  LDG.E R29, desc[UR22][R16.64+0x1204] ;  /* 0x00120416101d7981 */ /* 0x004ea2000c1e1900 */
[----:B------:R-:W-:Y:S01]  /*1bc0*/  UIADD3 UR24, UP0, UPT, UR24, 0x1000, URZ ;  /* 0x0000100018187890 */ /* 0x000fe2000ff1e0ff */
[----:B------:R-:W-:Y:S01]  /*1bd0*/  IADD3 R8, P0, PT, R8, 0x3000, RZ ;  /* 0x0000300008087810 */ /* 0x000fe20007f1e0ff */
[----:B------:R-:W-:Y:S01]  /*1be0*/  UIADD3 UR14, UPT, UPT, UR14, 0x8, URZ ;  /* 0x000000080e0e7890 */ /* 0x000fe2000fffe0ff */
[----:B------:R-:W-:Y:S01]  /*1bf0*/  IADD3 R0, PT, PT, R0, 0x400, RZ ;  /* 0x0000040000007810 */ /* 0x000fe20007ffe0ff */
[----:B------:R-:W-:Y:S01]  /*1c00*/  UIADD3.X UR25, UPT, UPT, URZ, UR25, URZ, UP0, !UPT ;  /* 0x00000019ff197290 */ /* 0x000fe200087fe4ff */
[----:B-1----:R-:W-:Y:S01]  /*1c10*/  IADD3.X R25, PT, PT, RZ, R9, RZ, P0, !PT ;  /* 0x00000009ff197210 */ /* 0x002fe200007fe4ff */
[----:B------:R-:W-:Y:S01]  /*1c20*/  UISETP.NE.AND UP0, UPT, UR14, URZ, UPT ;  /* 0x000000ff0e00728c */ /* 0x000fe2000bf05270 */
[----:B--2---:R3:W-:Y:S08]  /*1c30*/  STG.E desc[UR22][R22.64+0xc00], R29 ;  /* 0x000c001d16007986 */ /* 0x0047f0000c101916 */
[----:B------:R-:W-:Y:S05]  /*1c40*/  BRA.U UP0, `(.L_x_456) ;  /* 0xfffffff900d47547 */ /* 0x000fea000b83ffff */
.L_x_455:
[----:B------:R-:W-:-:S06]  /*1c50*/  ULOP3.LUT UP0, UR5, UR27, 0x7, URZ, 0xc0, !UPT ;  /* 0x000000071b057892 */ /* 0x000fcc000f80c0ff */
[----:B------:R-:W-:-:S13]  /*1c60*/  PLOP3.LUT P0, PT, PT, PT, UP0, 0x80, 0x8 ;  /* 0x000000000008781c */ /* 0x000fda0003f0f008 */
[----:B------:R-:W-:Y:S05]  /*1c70*/  @!P0 EXIT ;  /* 0x000000000000894d */ /* 0x000fea0003800000 */
[----:B------:R-:W0:Y:S01]  /*1c80*/  S2R R0, SR_TID.X ;  /* 0x0000000000007919 */ /* 0x000e220000002100 */
[----:B------:R-:W-:Y:S02]  /*1c90*/  UISETP.GE.U32.AND UP0, UPT, UR5, 0x4, UPT ;  /* 0x000000040500788c */ /* 0x000fe4000bf06070 */
[----:B------:R-:W-:-:S07]  /*1ca0*/  ULOP3.LUT UR5, UR27, 0x3, URZ, 0xc0, !UPT ;  /* 0x000000031b057892 */ /* 0x000fce000f8ec0ff */
[----:B------:R-:W-:Y:S05]  /*1cb0*/  BRA.U !UP0, `(.L_x_457) ;  /* 0x0000000108807547 */ /* 0x000fea000b800000 */
[----:B------:R-:W-:-:S05]  /*1cc0*/  IMAD.U32 R15, RZ, RZ, UR4 ;  /* 0x00000004ff0f7e24 */ /* 0x000fca000f8e00ff */
[----:B0-----:R-:W-:-:S05]  /*1cd0*/  LEA R15, R15, R0, 0x7 ;  /* 0x000000000f0f7211 */ /* 0x001fca00078e38ff */
[----:B------:R-:W-:-:S05]  /*1ce0*/  IMAD.WIDE R8, R15, 0xc, R4 ;  /* 0x0000000c0f087825 */ /* 0x000fca00078e0204 */
[----:B------:R-:W2:Y:S01]  /*1cf0*/  LDG.E R17, desc[UR22][R8.64] ;  /* 0x0000001608117981 */ /* 0x000ea2000c1e1900 */
[----:B------:R-:W-:-:S05]  /*1d00*/  IMAD.WIDE R10, R15, 0x4, R6 ;  /* 0x000000040f0a7825 */ /* 0x000fca00078e0206 */
[----:B--2---:R0:W-:Y:S04]  /*1d10*/  STG.E desc[UR22][R10.64], R17 ;  /* 0x000000110a007986 */ /* 0x0041e8000c101916 */
[----:B---3--:R-:W2:Y:S01]  /*1d20*/  LDG.E R19, desc[UR22][R8.64+0x4] ;  /* 0x0000041608137981 */ /* 0x008ea2000c1e1900 */
[----:B------:R-:W-:-:S04]  /*1d30*/  IMAD.WIDE R12, R15, 0x4, R2 ;  /* 0x000000040f0c7825 */ /* 0x000fc800078e0202 */
[----:B------:R-:W-:Y:S01]  /*1d40*/  HFMA2 R14, -RZ, RZ, 0, 2.384185791015625e-07 ;  /* 0x00000004ff0e7431 */ /* 0x000fe200000001ff */
[----:B--2---:R1:W-:Y:S04]  /*1d50*/  STG.E desc[UR22][R12.64], R19 ;  /* 0x000000130c007986 */ /* 0x0043e8000c101916 */
[----:B------:R-:W2:Y:S01]  /*1d60*/  LDG.E R21, desc[UR22][R8.64+0x8] ;  /* 0x0000081608157981 */ /* 0x000ea2000c1e1900 */
[----:B------:R-:W-:-:S05]  /*1d70*/  IMAD.WIDE R14, R15, R14, UR20 ;  /* 0x000000140f0e7e25 */ /* 0x000fca000f8e020e */
[----:B--2---:R2:W-:Y:S04]  /*1d80*/  STG.E desc[UR22][R14.64], R21 ;  /* 0x000000150e007986 */ /* 0x0045e8000c101916 */
[----:B------:R-:W3:Y:S04]  /*1d90*/  LDG.E R23, desc[UR22][R8.64+0x600] ;  /* 0x0006001608177981 */ /* 0x000ee8000c1e1900 */
[----:B---3--:R3:W-:Y:S04]  /*1da0*/  STG.E desc[UR22][R10.64+0x200], R23 ;  /* 0x000200170a007986 */ /* 0x0087e8000c101916 */
[----:B------:R-:W4:Y:S04]  /*1db0*/  LDG.E R25, desc[UR22][R8.64+0x604] ;  /* 0x0006041608197981 */ /* 0x000f28000c1e1900 */
[----:B----4-:R4:W-:Y:S04]  /*1dc0*/  STG.E desc[UR22][R12.64+0x200], R25 ;  /* 0x000200190c007986 */ /* 0x0109e8000c101916 */
[----:B0-----:R-:W5:Y:S04]  /*1dd0*/  LDG.E R17, desc[UR22][R8.64+0x608] ;  /* 0x0006081608117981 */ /* 0x001f68000c1e1900 */
[----:B-----5:R0:W-:Y:S04]  /*1de0*/  STG.E desc[UR22][R14.64+0x200], R17 ;  /* 0x000200110e007986 */ /* 0x0201e8000c101916 */
[----:B-1----:R-:W5:Y:S04]  /*1df0*/  LDG.E R19, desc[UR22][R8.64+0xc00] ;  /* 0x000c001608137981 */ /* 0x002f68000c1e1900 */
[----:B-----5:R1:W-:Y:S04]  /*1e00*/  STG.E desc[UR22][R10.64+0x400], R19 ;  /* 0x000400130a007986 */ /* 0x0203e8000c101916 */
[----:B------:R-:W5:Y:S04]  /*1e10*/  LDG.E R27, desc[UR22][R8.64+0xc04] ;  /* 0x000c0416081b7981 */ /* 0x000f68000c1e1900 */
[----:B-----5:R1:W-:Y:S04]  /*1e20*/  STG.E desc[UR22][R12.64+0x400], R27 ;  /* 0x0004001b0c007986 */ /* 0x0203e8000c101916 */
[----:B--2---:R-:W2:Y:S04]  /*1e30*/  LDG.E R21, desc[UR22][R8.64+0xc08] ;  /* 0x000c081608157981 */ /* 0x004ea8000c1e1900 */
[----:B--2---:R1:W-:Y:S04]  /*1e40*/  STG.E desc[UR22][R14.64+0x400], R21 ;  /* 0x000400150e007986 */ /* 0x0043e8000c101916 */
[----:B---3--:R-:W2:Y:S04]  /*1e50*/  LDG.E R23, desc[UR22][R8.64+0x1200] ;  /* 0x0012001608177981 */ /* 0x008ea8000c1e1900 */
[----:B--2---:R1:W-:Y:S04]  /*1e60*/  STG.E desc[UR22][R10.64+0x600], R23 ;  /* 0x000600170a007986 */ /* 0x0043e8000c101916 */
[----:B----4-:R-:W2:Y:S04]  /*1e70*/  LDG.E R25, desc[UR22][R8.64+0x1204] ;  /* 0x0012041608197981 */ /* 0x010ea8000c1e1900 */
[----:B--2---:R1:W-:Y:S04]  /*1e80*/  STG.E desc[UR22][R12.64+0x600], R25 ;  /* 0x000600190c007986 */ /* 0x0043e8000c101916 */
[----:B0-----:R-:W2:Y:S01]  /*1e90*/  LDG.E R17, desc[UR22][R8.64+0x1208] ;  /* 0x0012081608117981 */ /* 0x001ea2000c1e1900 */
[----:B------:R-:W-:-:S03]  /*1ea0*/  UIADD3 UR4, UPT, UPT, UR4, 0x4, URZ ;  /* 0x0000000404047890 */ /* 0x000fc6000fffe0ff */
[----:B--2---:R1:W-:Y:S09]  /*1eb0*/  STG.E desc[UR22][R14.64+0x600], R17 ;  /* 0x000600110e007986 */ /* 0x0043f2000c101916 */
.L_x_457:
[----:B------:R-:W-:-:S13]  /*1ec0*/  ISETP.NE.AND P0, PT, RZ, UR5, PT ;  /* 0x00000005ff007c0c */ /* 0x000fda000bf05270 */
[----:B------:R-:W-:Y:S05]  /*1ed0*/  @!P0 EXIT ;  /* 0x000000000000894d */ /* 0x000fea0003800000 */
[----:B------:R-:W-:-:S09]  /*1ee0*/  UISETP.NE.AND UP0, UPT, UR5, 0x1, UPT ;  /* 0x000000010500788c */ /* 0x000fd2000bf05270 */
[----:B------:R-:W-:Y:S05]  /*1ef0*/  BRA.U !UP0, `(.L_x_458) ;  /* 0x0000000108507547 */ /* 0x000fea000b800000 */
[----:B-1----:R-:W-:-:S05]  /*1f00*/  IMAD.U32 R15, RZ, RZ, UR4 ;  /* 0x00000004ff0f7e24 */ /* 0x002fca000f8e00ff */
[----:B0-----:R-:W-:-:S05]  /*1f10*/  LEA R15, R15, R0, 0x7 ;  /* 0x000000000f0f7211 */ /* 0x001fca00078e38ff */
[----:B------:R-:W-:-:S05]  /*1f20*/  IMAD.WIDE R8, R15, 0xc, R4 ;  /* 0x0000000c0f087825 */ /* 0x000fca00078e0204 */
[----:B------:R-:W2:Y:S01]  /*1f30*/  LDG.E R17, desc[UR22][R8.64] ;  /* 0x0000001608117981 */ /* 0x000ea2000c1e1900 */
[----:B------:R-:W-:-:S05]  /*1f40*/  IMAD.WIDE R10, R15, 0x4, R6 ;  /* 0x000000040f0a7825 */ /* 0x000fca00078e0206 */
[----:B--2---:R0:W-:Y:S04]  /*1f50*/  STG.E desc[UR22][R10.64], R17 ;  /* 0x000000110a007986 */ /* 0x0041e8000c101916 */
[----:B---3--:R-:W2:Y:S01]  /*1f60*/  LDG.E R19, desc[UR22][R8.64+0x4] ;  /* 0x0000041608137981 */ /* 0x008ea2000c1e1900 */
[----:B------:R-:W-:Y:S01]  /*1f70*/  IMAD.WIDE R12, R15, 0x4, R2 ;  /* 0x000000040f0c7825 */ /* 0x000fe200078e0202 */
[----:B------:R-:W-:-:S04]  /*1f80*/  MOV R14, 0x4 ;  /* 0x00000004000e7802 */ /* 0x000fc80000000f00 */
[----:B--2---:R2:W-:Y:S04]  /*1f90*/  STG.E desc[UR22][R12.64], R19 ;  /* 0x000000130c007986 */ /* 0x0045e8000c101916 */
[----:B------:R-:W3:Y:S01]  /*1fa0*/  LDG.E R21, desc[UR22][R8.64+0x8] ;  /* 0x0000081608157981 */ /* 0x000ee2000c1e1900 */
[----:B------:R-:W-:-:S05]  /*1fb0*/  IMAD.WIDE R14, R15, R14, UR20 ;  /* 0x000000140f0e7e25 */ /* 0x000fca000f8e020e */
[----:B---3--:R2:W-:Y:S04]  /*1fc0*/  STG.E desc[UR22][R14.64], R21 ;  /* 0x000000150e007986 */ /* 0x0085e8000c101916 */
[----:B------:R-:W3:Y:S04]  /*1fd0*/  LDG.E R23, desc[UR22][R8.64+0x600] ;  /* 0x0006001608177981 */ /* 0x000ee8000c1e1900 */
[----:B---3--:R2:W-:Y:S04]  /*1fe0*/  STG.E desc[UR22][R10.64+0x200], R23 ;  /* 0x000200170a007986 */ /* 0x0085e8000c101916 */
[----:B------:R-:W3:Y:S04]  /*1ff0*/  LDG.E R25, desc[UR22][R8.64+0x604] ;  /* 0x0006041608197981 */ /* 0x000ee8000c1e1900 */
[----:B---3--:R2:W-:Y:S04]  /*2000*/  STG.E desc[UR22][R12.64+0x200], R25 ;  /* 0x000200190c007986 */ /* 0x0085e8000c101916 */
[----:B0-----:R-:W3:Y:S01]  /*2010*/  LDG.E R17, desc[UR22][R8.64+0x608] ;  /* 0x0006081608117981 */ /* 0x001ee2000c1e1900 */
[----:B------:R-:W-:-:S03]  /*2020*/  UIADD3 UR4, UPT, UPT, UR4, 0x2, URZ ;  /* 0x0000000204047890 */ /* 0x000fc6000fffe0ff */
[----:B---3--:R2:W-:Y:S09]  /*2030*/  STG.E desc[UR22][R14.64+0x200], R17 ;  /* 0x000200110e007986 */ /* 0x0085f2000c101916 */
.L_x_458:
[----:B------:R-:W-:-:S04]  /*2040*/  ULOP3.LUT UR5, UR27, 0x1, URZ, 0xc0, !UPT ;  /* 0x000000011b057892 */ /* 0x000fc8000f8ec0ff */
[----:B------:R-:W-:-:S06]  /*2050*/  UISETP.NE.U32.AND UP0, UPT, UR5, 0x1, UPT ;  /* 0x000000010500788c */ /* 0x000fcc000bf05070 */
[----:B------:R-:W-:-:S13]  /*2060*/  PLOP3.LUT P0, PT, PT, PT, UP0, 0x80, 0x8 ;  /* 0x000000000008781c */ /* 0x000fda0003f0f008 */
[----:B------:R-:W-:Y:S05]  /*2070*/  @P0 EXIT ;  /* 0x000000000000094d */ /* 0x000fea0003800000 */
[----:B------:R-:W-:-:S05]  /*2080*/  IMAD.U32 R9, RZ, RZ, UR4 ;  /* 0x00000004ff097e24 */ /* 0x000fca000f8e00ff */
[----:B0-----:R-:W-:-:S05]  /*2090*/  LEA R9, R9, R0, 0x7 ;  /* 0x0000000009097211 */ /* 0x001fca00078e38ff */
[----:B------:R-:W-:-:S05]  /*20a0*/  IMAD.WIDE R4, R9, 0xc, R4 ;  /* 0x0000000c09047825 */ /* 0x000fca00078e0204 */
[----:B-12---:R-:W2:Y:S01]  /*20b0*/  LDG.E R11, desc[UR22][R4.64] ;  /* 0x00000016040b7981 */ /* 0x006ea2000c1e1900 */
[----:B------:R-:W-:-:S05]  /*20c0*/  IMAD.WIDE R6, R9, 0x4, R6 ;  /* 0x0000000409067825 */ /* 0x000fca00078e0206 */
[----:B--2---:R-:W-:Y:S04]  /*20d0*/  STG.E desc[UR22][R6.64], R11 ;  /* 0x0000000b06007986 */ /* 0x004fe8000c101916 */
[----:B------:R-:W2:Y:S01]  /*20e0*/  LDG.E R13, desc[UR22][R4.64+0x4] ;  /* 0x00000416040d7981 */ /* 0x000ea2000c1e1900 */
[----:B------:R-:W-:-:S04]  /*20f0*/  IMAD.WIDE R2, R9, 0x4, R2 ;  /* 0x0000000409027825 */ /* 0x000fc800078e0202 */
[----:B------:R-:W-:Y:S01]  /*2100*/  HFMA2 R8, -RZ, RZ, 0, 2.384185791015625e-07 ;  /* 0x00000004ff087431 */ /* 0x000fe200000001ff */
[----:B--2---:R-:W-:Y:S04]  /*2110*/  STG.E desc[UR22][R2.64], R13 ;  /* 0x0000000d02007986 */ /* 0x004fe8000c101916 */
[----:B------:R-:W2:Y:S01]  /*2120*/  LDG.E R15, desc[UR22][R4.64+0x8] ;  /* 0x00000816040f7981 */ /* 0x000ea2000c1e1900 */
[----:B------:R-:W-:-:S05]  /*2130*/  IMAD.WIDE R8, R9, R8, UR20 ;  /* 0x0000001409087e25 */ /* 0x000fca000f8e0208 */
[----:B--2---:R-:W-:Y:S01]  /*2140*/  STG.E desc[UR22][R8.64], R15 ;  /* 0x0000000f08007986 */ /* 0x004fe2000c101916 */
[----:B------:R-:W-:Y:S05]  /*2150*/  EXIT ;  /* 0x000000000000794d */ /* 0x000fea0003800000 */
.L_x_459:
        /* <DEDUP_REMOVED lines=10> */
.L_x_698:


//--------------------- .text._ZN3cub18CUB_300001_SM_10006detail9transform16transform_kernelINS2_10policy_hubILb1EN4cuda3std3__45tupleIJN6thrust24THRUST_300001_SM_1000_NS6detail15normal_iteratorINSA_7pointerINS8_IJfffEEENSA_8cuda_cub3tagENSA_11use_defaultESH_EEEEEEEE10policy1000EiNS7_10__identityENSA_12zip_iteratorINS8_IJNSA_10device_ptrIfEESQ_SQ_EEEEEJPSE_EEEvT0_iT1_T2_DpNS2_10kernel_argIT3_EE --------------------------
	.section	.text._ZN3cub18CUB_300001_SM_10006detail9transform16transform_kernelINS2_10policy_hubILb1EN4cuda3std3__45tupleIJN6thrust24THRUST_300001_SM_1000_NS6detail15normal_iteratorINSA_7pointerINS8_IJfffEEENSA_8cuda_cub3tagENSA_11use_defaultESH_EEEEEEEE10policy1000EiNS7_10__identityENSA_12zip_iteratorINS8_IJNSA_10device_ptrIfEESQ_SQ_EEEEEJPSE_EEEvT0_iT1_T2_DpNS2_10kernel_argIT3_EE,"ax",@progbits
	.align	128
        .global         _ZN3cub18CUB_300001_SM_10006detail9transform16transform_kernelINS2_10policy_hubILb1EN4cuda3std3__45tupleIJN6thrust24THRUST_300001_SM_1000_NS6detail15normal_iteratorINSA_7pointerINS8_IJfffEEENSA_8cuda_cub3tagENSA_11use_defaultESH_EEEEEEEE10policy1000EiNS7_10__identityENSA_12zip_iteratorINS8_IJNSA_10device_ptrIfEESQ_SQ_EEEEEJPSE_EEEvT0_iT1_T2_DpNS2_10kernel_argIT3_EE
        .type           _ZN3cub18CUB_300001_SM_10006detail9transform16transform_kernelINS2_10policy_hubILb1EN4cuda3std3__45tupleIJN6thrust24THRUST_300001_SM_1000_NS6detail15normal_iteratorINSA_7pointerINS8_IJfffEEENSA_8cuda_cub3tagENSA_11use_defaultESH_EEEEEEEE10policy1000EiNS7_10__identityENSA_12zip_iteratorINS8_IJNSA_10device_ptrIfEESQ_SQ_EEEEEJPSE_EEEvT0_iT1_T2_DpNS2_10kernel_argIT3_EE,@function
        .size           _ZN3cub18CUB_300001_SM_10006detail9transform16transform_kernelINS2_10policy_hubILb1EN4cuda3std3__45tupleIJN6thrust24THRUST_300001_SM_1000_NS6detail15normal_iteratorINSA_7pointerINS8_IJfffEEENSA_8cuda_cub3tagENSA_11use_defaultESH_EEEEEEEE10policy1000EiNS7_10__identityENSA_12zip_iteratorINS8_IJNSA_10device_ptrIfEESQ_SQ_EEEEEJPSE_EEEvT0_iT1_T2_DpNS2_10kernel_argIT3_EE,(.L_x_699 - _ZN3cub18CUB_300001_SM_10006detail9transform16transform_kernelINS2_10policy_hubILb1EN4cuda3std3__45tupleIJN6thrust24THRUST_300001_SM_1000_NS6detail15normal_iteratorINSA_7pointerINS8_IJfffEEENSA_8cuda_cub3tagENSA_11use_defaultESH_EEEEEEEE10policy1000EiNS7_10__identityENSA_12zip_iteratorINS8_IJNSA_10device_ptrIfEESQ_SQ_EEEEEJPSE_EEEvT0_iT1_T2_DpNS2_10kernel_argIT3_EE)
        .other          _ZN3cub18CUB_300001_SM_10006detail9transform16transform_kernelINS2_10policy_hubILb1EN4cuda3std3__45tupleIJN6thrust24THRUST_300001_SM_1000_NS6detail15normal_iteratorINSA_7pointerINS8_IJfffEEENSA_8cuda_cub3tagENSA_11use_defaultESH_EEEEEEEE10policy1000EiNS7_10__identityENSA_12zip_iteratorINS8_IJNSA_10device_ptrIfEESQ_SQ_EEEEEJPSE_EEEvT0_iT1_T2_DpNS2_10kernel_argIT3_EE,@"STO_CUDA_ENTRY STV_DEFAULT"
_ZN3cub18CUB_300001_SM_10006detail9transform16transform_kernelINS2_10policy_hubILb1EN4cuda3std3__45tupleIJN6thrust24THRUST_300001_SM_1000_NS6detail15normal_iteratorINSA_7pointerINS8_IJfffEEENSA_8cuda_cub3tagENSA_11use_defaultESH_EEEEEEEE10policy1000EiNS7_10__identityENSA_12zip_iteratorINS8_IJNSA_10device_ptrIfEESQ_SQ_EEEEEJPSE_EEEvT0_iT1_T2_DpNS2_10kernel_argIT3_EE:
.text._ZN3cub18CUB_300001_SM_10006detail9transform16transform_kernelINS2_10policy_hubILb1EN4cuda3std3__45tupleIJN6thrust24THRUST_300001_SM_1000_NS6detail15normal_iteratorINSA_7pointerINS8_IJfffEEENSA_8cuda_cub3tagENSA_11use_defaultESH_EEEEEEEE10policy1000EiNS7_10__identityENSA_12zip_iteratorINS8_IJNSA_10device_ptrIfEESQ_SQ_EEEEEJPSE_EEEvT0_iT1_T2_DpNS2_10kernel_argIT3_EE:
[----:B------:R-:W-:Y:S08]  /*0000*/  LDC R1, c[0x0][0x37c] ;  /* 0x0000df00ff017b82 */ /* 0x000ff00000000800 */
[----:B------:R-:W0:Y:S01]  /*0010*/  S2UR UR22, SR_CTAID.X ;  /* 0x00000000001679c3 */ /* 0x000e220000002500 */
[----:B------:R-:W1:Y:S01]  /*0020*/  LDCU.64 UR8, c[0x0][0x380] ;  /* 0x00007000ff0877ac */ /* 0x000e620008000a00 */
[----:B------:R-:W2:Y:S01]  /*0030*/  S2R R0, SR_TID.X ;  /* 0x0000000000007919 */ /* 0x000ea20000002100 */
[----:B------:R-:W-:Y:S01]  /*0040*/  BSSY.RECONVERGENT B0, `(.L_x_460) ;  /* 0x0000014000007945 */ /* 0x000fe20003800200 */
[----:B-1----:R-:W-:-:S04]  /*0050*/  USHF.L.U32 UR17, UR9, 0x7, URZ ;  /* 0x0000000709117899 */ /* 0x002fc800080006ff */
[----:B0-----:R-:W-:-:S04]  /*0060*/  UIMAD UR16, UR17, UR22, URZ ;  /* 0x00000016111072a4 */ /* 0x001fc8000f8e02ff */
[----:B------:R-:W-:-:S04]  /*0070*/  UIADD3 UR8, UPT, UPT, -UR16, UR8, URZ ;  /* 0x0000000810087290 */ /* 0x000fc8000fffe1ff */
[----:B------:R-:W-:Y:S01]  /*0080*/  UISETP.LT.AND UP0, UPT, UR17, UR8, UPT ;  /* 0x000000081100728c */ /* 0x000fe2000bf01270 */
[----:B--2---:R-:W-:-:S03]  /*0090*/  SHF.L.U32 R4, R0, 0x7, RZ ;  /* 0x0000000700047819 */ /* 0x004fc600000006ff */
[----:B------:R-:W-:-:S04]  /*00a0*/  USEL UR18, UR17, UR8, UP0 ;  /* 0x0000000811127287 */ /* 0x000fc80008000000 */
[----:B------:R-:W-:-:S06]  /*00b0*/  UIMAD UR4, UR18, 0xc, URZ ;  /* 0x0000000c120478a4 */ /* 0x000fcc000f8e02ff */
[----:B------:R-:W-:-:S13]  /*00c0*/  ISETP.GE.AND P0, PT, R4, UR4, PT ;  /* 0x0000000404007c0c */ /* 0x000fda000bf06270 */
[----:B------:R-:W-:Y:S05]  /*00d0*/  @P0 BRA `(.L_x_461) ;  /* 0x0000000000280947 */ /* 0x000fea0003800000 */
[----:B------:R-:W0:Y:S01]  /*00e0*/  LDC.64 R2, c[0x0][0x3a8] ;  /* 0x0000ea00ff027b82 */ /* 0x000e220000000a00 */
[----:B------:R-:W-:Y:S02]  /*00f0*/  IMAD.U32 R5, RZ, RZ, UR16 ;  /* 0x00000010ff057e24 */ /* 0x000fe4000f8e00ff */
[----:B0-----:R-:W-:-:S04]  /*0100*/  IMAD.WIDE.U32 R2, R0, 0x80, R2 ;  /* 0x0000008000027825 */ /* 0x001fc800078e0002 */
[----:B------:R-:W-:-:S07]  /*0110*/  IMAD.WIDE R2, R5, 0xc, R2 ;  /* 0x0000000c05027825 */ /* 0x000fce00078e0202 */
.L_x_462:
[----:B------:R-:W-:Y:S01]  /*0120*/  IADD3 R4, PT, PT, R4, 0x4000, RZ ;  /* 0x0000400004047810 */ /* 0x000fe20007ffe0ff */
[----:B------:R0:W-:Y:S03]  /*0130*/  CCTL.E.PF2 [R2] ;  /* 0x000000000200798f */ /* 0x0001e60000800100 */
[----:B------:R-:W-:Y:S02]  /*0140*/  ISETP.GE.AND P0, PT, R4, UR4, PT ;  /* 0x0000000404007c0c */ /* 0x000fe4000bf06270 */
[----:B0-----:R-:W-:-:S05]  /*0150*/  IADD3 R2, P1, PT, R2, 0x4000, RZ ;  /* 0x0000400002027810 */ /* 0x001fca0007f3e0ff */
[----:B------:R-:W-:-:S06]  /*0160*/  IMAD.X R3, RZ, RZ, R3, P1 ;  /* 0x000000ffff037224 */ /* 0x000fcc00008e0603 */
[----:B------:R-:W-:Y:S05]  /*0170*/  @!P0 BRA `(.L_x_462) ;  /* 0xfffffffc00e88947 */ /* 0x000fea000383ffff */
.L_x_461:
[----:B------:R-:W-:Y:S05]  /*0180*/  BSYNC.RECONVERGENT B0 ;  /* 0x0000000000007941 */ /* 0x000fea0003800200 */
.L_x_460:
[----:B------:R-:W0:Y:S01]  /*0190*/  LDCU.64 UR10, c[0x0][0x3a0] ;  /* 0x00007400ff0a77ac */ /* 0x000e220008000a00 */
[----:B------:R-:W1:Y:S01]  /*01a0*/  LDCU.128 UR4, c[0x0][0x390] ;  /* 0x00007200ff0477ac */ /* 0x000e620008000c00 */
[----:B------:R-:W-:Y:S01]  /*01b0*/  UIMAD.WIDE UR14, UR16, 0x4, URZ ;  /* 0x00000004100e78a5 */ /* 0x000fe2000f8e02ff */
[----:B------:R-:W2:Y:S01]  /*01c0*/  LDCU.64 UR12, c[0x0][0x3a8] ;  /* 0x00007500ff0c77ac */ /* 0x000ea20008000a00 */
[----:B------:R-:W3:Y:S02]  /*01d0*/  LDCU.64 UR20, c[0x0][0x358] ;  /* 0x00006b00ff1477ac */ /* 0x000ee40008000a00 */
[----:B0-----:R-:W-:-:S04]  /*01e0*/  UIADD3 UR10, UP0, UPT, UR14, UR10, URZ ;  /* 0x0000000a0e0a7290 */ /* 0x001fc8000ff1e0ff */
[----:B------:R-:W-:Y:S02]  /*01f0*/  UIADD3.X UR11, UPT, UPT, UR15, UR11, URZ, UP0, !UPT ;  /* 0x0000000b0f0b7290 */ /* 0x000fe400087fe4ff */
[----:B------:R-:W-:Y:S02]  /*0200*/  UISETP.GT.AND UP0, UPT, UR17, UR8, UPT ;  /* 0x000000081100728c */ /* 0x000fe4000bf04270 */
[----:B-1----:R-:W-:Y:S02]  /*0210*/  UIADD3 UR19, UP1, UPT, UR14, UR4, URZ ;  /* 0x000000040e137290 */ /* 0x002fe4000ff3e0ff */
[----:B------:R-:W-:Y:S02]  /*0220*/  UIADD3 UR23, UP2, UPT, UR14, UR6, URZ ;  /* 0x000000060e177290 */ /* 0x000fe4000ff5e0ff */
[----:B------:R-:W-:Y:S02]  /*0230*/  UIADD3.X UR8, UPT, UPT, UR15, UR5, URZ, UP1, !UPT ;  /* 0x000000050f087290 */ /* 0x000fe40008ffe4ff */
[----:B------:R-:W-:Y:S01]  /*0240*/  UIADD3.X UR17, UPT, UPT, UR15, UR7, URZ, UP2, !UPT ;  /* 0x000000070f117290 */ /* 0x000fe200097fe4ff */
[----:B------:R-:W-:Y:S01]  /*0250*/  MOV R2, UR19 ;  /* 0x0000001300027c02 */ /* 0x000fe20008000f00 */
[----:B------:R-:W-:Y:S01]  /*0260*/  IMAD.U32 R4, RZ, RZ, UR23 ;  /* 0x00000017ff047e24 */ /* 0x000fe2000f8e00ff */
[----:B--2---:R-:W-:Y:S01]  /*0270*/  UIMAD.WIDE UR12, UR16, 0xc, UR12 ;  /* 0x0000000c100c78a5 */ /* 0x004fe2000f8e020c */
[----:B------:R-:W-:-:S02]  /*0280*/  MOV R3, UR8 ;  /* 0x0000000800037c02 */ /* 0x000fc40008000f00 */
[----:B------:R-:W-:Y:S01]  /*0290*/  IMAD.U32 R5, RZ, RZ, UR17 ;  /* 0x00000011ff057e24 */ /* 0x000fe2000f8e00ff */
[----:B---3--:R-:W-:Y:S08]  /*02a0*/  BRA.U UP0, `(.L_x_463) ;  /* 0x0000000900f47547 */ /* 0x008ff0000b800000 */
[----:B------:R-:W-:-:S06]  /*02b0*/  UISETP.GE.AND UP0, UPT, UR9, 0x1, UPT ;  /* 0x000000010900788c */ /* 0x000fcc000bf06270 */
[----:B------:R-:W-:-:S13]  /*02c0*/  PLOP3.LUT P0, PT, PT, PT, UP0, 0x80, 0x8 ;  /* 0x000000000008781c */ /* 0x000fda0003f0f008 */
[----:B------:R-:W-:Y:S05]  /*02d0*/  @!P0 EXIT ;  /* 0x000000000000894d */ /* 0x000fea0003800000 */
[----:B------:R-:W-:Y:S01]  /*02e0*/  UISETP.GE.U32.AND UP0, UPT, UR9, 0x8, UPT ;  /* 0x000000080900788c */ /* 0x000fe2000bf06070 */
[----:B------:R-:W-:-:S08]  /*02f0*/  HFMA2 R11, -RZ, RZ, 0, 0 ;  /* 0x00000000ff0b7431 */ /* 0x000fd000000001ff */
[----:B------:R-:W-:Y:S05]  /*0300*/  BRA.U !UP0, `(.L_x_464) ;  /* 0x00000005089c7547 */ /* 0x000fea000b800000 */
[----:B------:R-:W-:Y:S01]  /*0310*/  UMOV UR16, UR14 ;  /* 0x0000000e00107c82 */ /* 0x000fe20008000000 */
[----:B------:R-:W-:Y:S01]  /*0320*/  UMOV UR17, UR15 ;  /* 0x0000000f00117c82 */ /* 0x000fe20008000000 */
[----:B------:R-:W0:Y:S01]  /*0330*/  LDC.64 R10, c[0x0][0x390] ;  /* 0x0000e400ff0a7b82 */ /* 0x000e220000000a00 */
[----:B------:R-:W1:Y:S01]  /*0340*/  LDCU.64 UR14, c[0x0][0x3a0] ;  /* 0x00007400ff0e77ac */ /* 0x000e620008000a00 */
[----:B------:R-:W-:Y:S02]  /*0350*/  IMAD.MOV.U32 R7, RZ, RZ, 0xc ;  /* 0x0000000cff077424 */ /* 0x000fe400078e00ff */
[C---:B------:R-:W-:Y:S01]  /*0360*/  VIADD R14, R0.reuse, 0x80 ;  /* 0x00000080000e7836 */ /* 0x040fe20000000000 */
[----:B------:R-:W-:Y:S01]  /*0370*/  UIADD3 UR8, UP0, UPT, UR16, 0x600, URZ ;  /* 0x0000060010087890 */ /* 0x000fe2000ff1e0ff */
[----:B------:R-:W-:Y:S02]  /*0380*/  IMAD.WIDE.U32 R6, R0, R7, UR12 ;  /* 0x0000000c00067e25 */ /* 0x000fe4000f8e0007 */
[----:B------:R-:W2:Y:S01]  /*0390*/  LDC.64 R12, c[0x0][0x398] ;  /* 0x0000e600ff0c7b82 */ /* 0x000ea20000000a00 */
[----:B------:R-:W-:-:S02]  /*03a0*/  UIADD3 UR18, UP1, UPT, UR8, UR4, URZ ;  /* 0x0000000408127290 */ /* 0x000fc4000ff3e0ff */
[----:B------:R-:W-:Y:S01]  /*03b0*/  UIADD3.X UR4, UPT, UPT, URZ, UR17, URZ, UP0, !UPT ;  /* 0x00000011ff047290 */ /* 0x000fe200087fe4ff */
[----:B------:R-:W-:Y:S01]  /*03c0*/  IADD3 R6, P0, PT, R6, 0x4, RZ ;  /* 0x0000000406067810 */ /* 0x000fe20007f1e0ff */
[----:B------:R-:W-:Y:S02]  /*03d0*/  UIADD3 UR19, UP0, UPT, UR8, UR6, URZ ;  /* 0x0000000608137290 */ /* 0x000fe4000ff1e0ff */
[----:B------:R-:W-:Y:S01]  /*03e0*/  UIADD3.X UR8, UPT, UPT, UR4, UR5, URZ, UP1, !UPT ;  /* 0x0000000504087290 */ /* 0x000fe20008ffe4ff */
[----:B------:R-:W-:Y:S01]  /*03f0*/  IADD3.X R7, PT, PT, RZ, R7, RZ, P0, !PT ;  /* 0x00000007ff077210 */ /* 0x000fe200007fe4ff */
[----:B------:R-:W-:Y:S01]  /*0400*/  UIMAD UR5, UR22, UR9, URZ ;  /* 0x00000009160572a4 */ /* 0x000fe2000f8e02ff */
[----:B-1----:R-:W-:Y:S01]  /*0410*/  MOV R8, UR14 ;  /* 0x0000000e00087c02 */ /* 0x002fe20008000f00 */
[----:B------:R-:W-:Y:S01]  /*0420*/  IMAD.U32 R9, RZ, RZ, UR15 ;  /* 0x0000000fff097e24 */ /* 0x000fe2000f8e00ff */
[----:B------:R-:W-:Y:S02]  /*0430*/  UIADD3.X UR7, UPT, UPT, UR4, UR7, URZ, UP0, !UPT ;  /* 0x0000000704077290 */ /* 0x000fe400087fe4ff */
[----:B------:R-:W-:Y:S01]  /*0440*/  ULOP3.LUT UR4, UR9, 0x7ffffff8, URZ, 0xc0, !UPT ;  /* 0x7ffffff809047892 */ /* 0x000fe2000f8ec0ff */
[----:B0-----:R-:W-:Y:S01]  /*0450*/  IMAD.WIDE.U32 R10, R0, 0x4, R10 ;  /* 0x00000004000a7825 */ /* 0x001fe200078e000a */
[----:B------:R-:W-:-:S02]  /*0460*/  UIADD3 UR23, UP0, UPT, UR12, 0x1204, URZ ;  /* 0x000012040c177890 */ /* 0x000fc4000ff1e0ff */
[----:B------:R-:W-:Y:S01]  /*0470*/  USHF.L.U32 UR5, UR5, 0x7, URZ ;  /* 0x0000000705057899 */ /* 0x000fe200080006ff */
[C---:B------:R-:W-:Y:S01]  /*0480*/  IMAD.WIDE.U32 R8, R0.reuse, 0x4, R8 ;  /* 0x0000000400087825 */ /* 0x040fe200078e0008 */
[----:B------:R-:W-:Y:S02]  /*0490*/  UIADD3 UR6, UPT, UPT, -UR4, URZ, URZ ;  /* 0x000000ff04067290 */ /* 0x000fe4000fffe1ff */
[----:B------:R-:W-:Y:S01]  /*04a0*/  UIADD3.X UR24, UPT, UPT, URZ, UR13, URZ, UP0, !UPT ;  /* 0x0000000dff187290 */ /* 0x000fe200087fe4ff */
[----:B--2---:R-:W-:Y:S01]  /*04b0*/  IMAD.WIDE.U32 R12, R0, 0x4, R12 ;  /* 0x00000004000c7825 */ /* 0x004fe200078e000c */
[----:B------:R-:W-:-:S12]  /*04c0*/  UIMAD.WIDE UR4, UR5, 0x4, UR14 ;  /* 0x00000004050478a5 */ /* 0x000fd8000f8e020e */
.L_x_465:
[----:B---3--:R-:W2:Y:S01]  /*04d0*/  LDG.E R15, desc[UR20][R6.64+-0x4] ;  /* 0xfffffc14060f7981 */ /* 0x008ea2000c1e1900 */
[----:B------:R-:W-:-:S04]  /*04e0*/  IADD3 R18, P0, PT, R10, UR16, RZ ;  /* 0x000000100a127c10 */ /* 0x000fc8000ff1e0ff */
        /* <DEDUP_REMOVED lines=12> */
[----:B0-----:R-:W-:-:S03]  /*05b0*/  MOV R18, UR18 ;  /* 0x0000001200127c02 */ /* 0x001fc60008000f00 */
[----:B------:R-:W-:Y:S01]  /*05c0*/  IMAD.U32 R19, RZ, RZ, UR8 ;  /* 0x00000008ff137e24 */ /* 0x000fe2000f8e00ff */
[----:B--2---:R0:W-:Y:S04]  /*05d0*/  STG.E desc[UR20][R22.64], R27 ;  /* 0x0000001b16007986 */ /* 0x0041e8000c101914 */
[----:B------:R-:W2:Y:S01]  /*05e0*/  LDG.E R15, desc[UR20][R16.64+-0x1204] ;  /* 0xffedfc14100f7981 */ /* 0x000ea2000c1e1900 */
[C---:B------:R-:W-:Y:S01]  /*05f0*/  IMAD.WIDE R18, R14.reuse, 0x4, R18 ;  /* 0x000000040e127825 */ /* 0x040fe200078e0212 */
[----:B-1----:R-:W-:Y:S02]  /*0600*/  MOV R20, UR19 ;  /* 0x0000001300147c02 */ /* 0x002fe40008000f00 */
[----:B------:R-:W-:Y:S02]  /*0610*/  MOV R21, UR7 ;  /* 0x0000000700157c02 */ /* 0x000fe40008000f00 */
[----:B--2---:R1:W-:Y:S04]  /*0620*/  STG.E desc[UR20][R18.64+-0x600], R15 ;  /* 0xfffa000f12007986 */ /* 0x0043e8000c101914 */
[----:B------:R-:W2:Y:S01]  /*0630*/  LDG.E R25, desc[UR20][R16.64+-0x1200] ;  /* 0xffee001410197981 */ /* 0x000ea2000c1e1900 */
[----:B------:R-:W-:-:S04]  /*0640*/  IMAD.WIDE R20, R14, 0x4, R20 ;  /* 0x000000040e147825 */ /* 0x000fc800078e0214 */
[----:B0-----:R-:W-:Y:S01]  /*0650*/  IMAD.MOV.U32 R23, RZ, RZ, 0x4 ;  /* 0x00000004ff177424 */ /* 0x001fe200078e00ff */
[----:B--2---:R0:W-:Y:S04]  /*0660*/  STG.E desc[UR20][R20.64+-0x600], R25 ;  /* 0xfffa001914007986 */ /* 0x0041e8000c101914 */
[----:B------:R-:W2:Y:S01]  /*0670*/  LDG.E R27, desc[UR20][R16.64+-0x11fc] ;  /* 0xffee0414101b7981 */ /* 0x000ea2000c1e1900 */
[----:B------:R-:W-:-:S05]  /*0680*/  IMAD.WIDE R22, R14, R23, UR4 ;  /* 0x000000040e167e25 */ /* 0x000fca000f8e0217 */
[----:B--2---:R2:W-:Y:S04]  /*0690*/  STG.E desc[UR20][R22.64], R27 ;  /* 0x0000001b16007986 */ /* 0x0045e8000c101914 */
[----:B------:R-:W3:Y:S04]  /*06a0*/  LDG.E R29, desc[UR20][R16.64+-0xc04] ;  /* 0xfff3fc14101d7981 */ /* 0x000ee8000c1e1900 */
[----:B---3--:R3:W-:Y:S04]  /*06b0*/  STG.E desc[UR20][R18.64+-0x400], R29 ;  /* 0xfffc001d12007986 */ /* 0x0087e8000c101914 */
[----:B-1----:R-:W4:Y:S04]  /*06c0*/  LDG.E R15, desc[UR20][R16.64+-0xc00] ;  /* 0xfff40014100f7981 */ /* 0x002f28000c1e1900 */
[----:B----4-:R1:W-:Y:S04]  /*06d0*/  STG.E desc[UR20][R20.64+-0x400], R15 ;  /* 0xfffc000f14007986 */ /* 0x0103e8000c101914 */
        /* <DEDUP_REMOVED lines=8> */
[----:B---3--:R-:W3:Y:S04]  /*0760*/  LDG.E R29, desc[UR20][R16.64+-0x4] ;  /* 0xfffffc14101d7981 */ /* 0x008ee8000c1e1900 */
        /* <DEDUP_REMOVED lines=27> */
[----:B------:R-:W-:Y:S01]  /*0920*/  IADD3.X R7, PT, PT, RZ, R7, RZ, P0, !PT ;  /* 0x00000007ff077210 */ /* 0x000fe200007fe4ff */
[----:B------:R-:W-:Y:S01]  /*0930*/  UISETP.NE.AND UP0, UPT, UR6, URZ, UPT ;  /* 0x000000ff0600728c */ /* 0x000fe2000bf05270 */
[----:B--2---:R3:W-:Y:S08]  /*0940*/  STG.E desc[UR20][R22.64+0xc00], R27 ;  /* 0x000c001b16007986 */ /* 0x0047f0000c101914 */
[----:B------:R-:W-:Y:S05]  /*0950*/  BRA.U UP0, `(.L_x_465) ;  /* 0xfffffff900dc7547 */ /* 0x000fea000b83ffff */
[----:B------:R-:W-:-:S06]  /*0960*/  ULOP3.LUT UR4, UR9, 0x7ffffff8, URZ, 0xc0, !UPT ;  /* 0x7ffffff809047892 */ /* 0x000fcc000f8ec0ff */
[----:B------:R-:W-:-:S07]  /*0970*/  IMAD.U32 R11, RZ, RZ, UR4 ;  /* 0x00000004ff0b7e24 */ /* 0x000fce000f8e00ff */
.L_x_464:
[----:B------:R-:W-:-:S06]  /*0980*/  ULOP3.LUT UP0, UR4, UR9, 0x7, URZ, 0xc0, !UPT ;  /* 0x0000000709047892 */ /* 0x000fcc000f80c0ff */
[----:B------:R-:W-:-:S13]  /*0990*/  PLOP3.LUT P0, PT, PT, PT, UP0, 0x80, 0x8 ;  /* 0x000000000008781c */ /* 0x000fda0003f0f008 */
[----:B------:R-:W-:Y:S05]  /*09a0*/  @!P0 EXIT ;  /* 0x000000000000894d */ /* 0x000fea0003800000 */
[----:B------:R-:W-:Y:S02]  /*09b0*/  UISETP.GE.U32.AND UP0, UPT, UR4, 0x4, UPT ;  /* 0x000000040400788c */ /* 0x000fe4000bf06070 */
[----:B------:R-:W-:-:S07]  /*09c0*/  ULOP3.LUT UR4, UR9, 0x3, URZ, 0xc0, !UPT ;  /* 0x0000000309047892 */ /* 0x000fce000f8ec0ff */
[----:B------:R-:W-:Y:S05]  /*09d0*/  BRA.U !UP0, `(.L_x_466) ;  /* 0x0000000108807547 */ /* 0x000fea000b800000 */
[----:B---3--:R-:W-:Y:S02]  /*09e0*/  LEA R15, R11, R0, 0x7 ;  /* 0x000000000b0f7211 */ /* 0x008fe400078e38ff */
[----:B------:R-:W-:-:S05]  /*09f0*/  MOV R6, 0xc ;  /* 0x0000000c00067802 */ /* 0x000fca0000000f00 */
[----:B------:R-:W-:-:S05]  /*0a00*/  IMAD.WIDE R6, R15, R6, UR12 ;  /* 0x0000000c0f067e25 */ /* 0x000fca000f8e0206 */
[----:B------:R-:W2:Y:S01]  /*0a10*/  LDG.E R17, desc[UR20][R6.64] ;  /* 0x0000001406117981 */ /* 0x000ea2000c1e1900 */
[----:B------:R-:W-:-:S05]  /*0a20*/  IMAD.WIDE R8, R15, 0x4, R2 ;  /* 0x000000040f087825 */ /* 0x000fca00078e0202 */
[----:B--2---:R0:W-:Y:S04]  /*0a30*/  STG.E desc[UR20][R8.64], R17 ;  /* 0x0000001108007986 */ /* 0x0041e8000c101914 */
[----:B------:R-:W2:Y:S01]  /*0a40*/  LDG.E R19, desc[UR20][R6.64+0x4] ;  /* 0x0000041406137981 */ /* 0x000ea2000c1e1900 */
[----:B------:R-:W-:-:S04]  /*0a50*/  IMAD.WIDE R12, R15, 0x4, R4 ;  /* 0x000000040f0c7825 */ /* 0x000fc800078e0204 */
[----:B------:R-:W-:Y:S01]  /*0a60*/  IMAD.MOV.U32 R14, RZ, RZ, 0x4 ;  /* 0x00000004ff0e7424 */ /* 0x000fe200078e00ff */
        /* <DEDUP_REMOVED lines=21> */
[----:B------:R-:W-:-:S03]  /*0bc0*/  IADD3 R11, PT, PT, R11, 0x4, RZ ;  /* 0x000000040b0b7810 */ /* 0x000fc60007ffe0ff */
[----:B--2---:R1:W-:Y:S04]  /*0bd0*/  STG.E desc[UR20][R14.64+0x600], R17 ;  /* 0x000600110e007986 */ /* 0x0043e8000c101914 */
.L_x_466:
[----:B------:R-:W-:-:S13]  /*0be0*/  ISETP.NE.AND P0, PT, RZ, UR4, PT ;  /* 0x00000004ff007c0c */ /* 0x000fda000bf05270 */
[----:B------:R-:W-:Y:S05]  /*0bf0*/  @!P0 EXIT ;  /* 0x000000000000894d */ /* 0x000fea0003800000 */
[----:B------:R-:W-:-:S09]  /*0c00*/  UISETP.NE.AND UP0, UPT, UR4, 0x1, UPT ;  /* 0x000000010400788c */ /* 0x000fd2000bf05270 */
[----:B------:R-:W-:Y:S05]  /*0c10*/  BRA.U !UP0, `(.L_x_467) ;  /* 0x0000000108507547 */ /* 0x000fea000b800000 */
[----:B-1-3--:R-:W-:Y:S01]  /*0c20*/  LEA R15, R11, R0, 0x7 ;  /* 0x000000000b0f7211 */ /* 0x00afe200078e38ff */
[----:B------:R-:W-:-:S04]  /*0c30*/  IMAD.MOV.U32 R6, RZ, RZ, 0xc ;  /* 0x0000000cff067424 */ /* 0x000fc800078e00ff */
[----:B------:R-:W-:-:S05]  /*0c40*/  IMAD.WIDE R6, R15, R6, UR12 ;  /* 0x0000000c0f067e25 */ /* 0x000fca000f8e0206 */
[----:B------:R-:W2:Y:S01]  /*0c50*/  LDG.E R17, desc[UR20][R6.64] ;  /* 0x0000001406117981 */ /* 0x000ea2000c1e1900 */
[----:B------:R-:W-:-:S05]  /*0c60*/  IMAD.WIDE R8, R15, 0x4, R2 ;  /* 0x000000040f087825 */ /* 0x000fca00078e0202 */
[----:B--2---:R0:W-:Y:S04]  /*0c70*/  STG.E desc[UR20][R8.64], R17 ;  /* 0x0000001108007986 */ /* 0x0041e8000c101914 */
[----:B------:R-:W2:Y:S01]  /*0c80*/  LDG.E R19, desc[UR20][R6.64+0x4] ;  /* 0x0000041406137981 */ /* 0x000ea2000c1e1900 */
[----:B------:R-:W-:-:S04]  /*0c90*/  IMAD.WIDE R12, R15, 0x4, R4 ;  /* 0x000000040f0c7825 */ /* 0x000fc800078e0204 */
[----:B------:R-:W-:Y:S01]  /*0ca0*/  HFMA2 R14, -RZ, RZ, 0, 2.384185791015625e-07 ;  /* 0x00000004ff0e7431 */ /* 0x000fe200000001ff */
        /* <DEDUP_REMOVED lines=9> */
[----:B------:R-:W-:-:S03]  /*0d40*/  IADD3 R11, PT, PT, R11, 0x2, RZ ;  /* 0x000000020b0b7810 */ /* 0x000fc60007ffe0ff */
[----:B---3--:R2:W-:Y:S04]  /*0d50*/  STG.E desc[UR20][R14.64+0x200], R17 ;  /* 0x000200110e007986 */ /* 0x0085e8000c101914 */
.L_x_467:
[----:B------:R-:W-:-:S04]  /*0d60*/  ULOP3.LUT UR4, UR9, 0x1, URZ, 0xc0, !UPT ;  /* 0x0000000109047892 */ /* 0x000fc8000f8ec0ff */
[----:B------:R-:W-:-:S06]  /*0d70*/  UISETP.NE.U32.AND UP0, UPT, UR4, 0x1, UPT ;  /* 0x000000010400788c */ /* 0x000fcc000bf05070 */
[----:B------:R-:W-:-:S13]  /*0d80*/  PLOP3.LUT P0, PT, PT, PT, UP0, 0x80, 0x8 ;  /* 0x000000000008781c */ /* 0x000fda0003f0f008 */
[----:B------:R-:W-:Y:S05]  /*0d90*/  @P0 EXIT ;  /* 0x000000000000094d */ /* 0x000fea0003800000 */
[----:B------:R-:W-:Y:S01]  /*0da0*/  MOV R6, 0xc ;  /* 0x0000000c00067802 */ /* 0x000fe20000000f00 */
[----:B-12---:R-:W-:-:S04]  /*0db0*/  IMAD R9, R11, 0x80, R0 ;  /* 0x000000800b097824 */ /* 0x006fc800078e0200 */
[----:B------:R-:W-:-:S05]  /*0dc0*/  IMAD.WIDE R6, R9, R6, UR12 ;  /* 0x0000000c09067e25 */ /* 0x000fca000f8e0206 */
[----:B------:R-:W2:Y:S01]  /*0dd0*/  LDG.E R11, desc[UR20][R6.64] ;  /* 0x00000014060b7981 */ /* 0x000ea2000c1e1900 */
[----:B------:R-:W-:-:S05]  /*0de0*/  IMAD.WIDE R2, R9, 0x4, R2 ;  /* 0x0000000409027825 */ /* 0x000fca00078e0202 */
[----:B--2---:R-:W-:Y:S04]  /*0df0*/  STG.E desc[UR20][R2.64], R11 ;  /* 0x0000000b02007986 */ /* 0x004fe8000c101914 */
[----:B------:R-:W2:Y:S01]  /*0e00*/  LDG.E R13, desc[UR20][R6.64+0x4] ;  /* 0x00000414060d7981 */ /* 0x000ea2000c1e1900 */
[----:B------:R-:W-:-:S04]  /*0e10*/  IMAD.WIDE R4, R9, 0x4, R4 ;  /* 0x0000000409047825 */ /* 0x000fc800078e0204 */
[----:B------:R-:W-:Y:S01]  /*0e20*/  HFMA2 R8, -RZ, RZ, 0, 2.384185791015625e-07 ;  /* 0x00000004ff087431 */ /* 0x000fe200000001ff */
[----:B--2---:R-:W-:Y:S04]  /*0e30*/  STG.E desc[UR20][R4.64], R13 ;  /* 0x0000000d04007986 */ /* 0x004fe8000c101914 */
[----:B---3--:R-:W2:Y:S01]  /*0e40*/  LDG.E R15, desc[UR20][R6.64+0x8] ;  /* 0x00000814060f7981 */ /* 0x008ea2000c1e1900 */
[----:B------:R-:W-:-:S05]  /*0e50*/  IMAD.WIDE R8, R9, R8, UR10 ;  /* 0x0000000a09087e25 */ /* 0x000fca000f8e0208 */
[----:B--2---:R-:W-:Y:S01]  /*0e60*/  STG.E desc[UR20][R8.64], R15 ;  /* 0x0000000f08007986 */ /* 0x004fe2000c101914 */
[----:B------:R-:W-:Y:S05]  /*0e70*/  EXIT ;  /* 0x000000000000794d */ /* 0x000fea0003800000 */
.L_x_463:
[----:B------:R-:W-:-:S06]  /*0e80*/  UISETP.GE.AND UP0, UPT, UR9, 0x1, UPT ;  /* 0x000000010900788c */ /* 0x000fcc000bf06270 */
[----:B------:R-:W-:-:S13]  /*0e90*/  PLOP3.LUT P0, PT, PT, PT, UP0, 0x80, 0x8 ;  /* 0x000000000008781c */ /* 0x000fda0003f0f008 */
[----:B------:R-:W-:Y:S05]  /*0ea0*/  @!P0 EXIT ;  /* 0x000000000000894d */ /* 0x000fea0003800000 */
[----:B------:R-:W-:Y:S01]  /*0eb0*/  UISETP.GE.U32.AND UP0, UPT, UR9, 0x8, UPT ;  /* 0x000000080900788c */ /* 0x000fe2000bf06070 */
[----:B------:R-:W-:Y:S01]  /*0ec0*/  IMAD.MOV.U32 R7, RZ, RZ, RZ ;  /* 0x000000ffff077224 */ /* 0x000fe200078e00ff */
[----:B------:R-:W-:-:S07]  /*0ed0*/  ULOP3.LUT UR4, UR9, 0x7, URZ, 0xc0, !UPT ;  /* 0x0000000709047892 */ /* 0x000fce000f8ec0ff */
[----:B------:R-:W-:Y:S05]  /*0ee0*/  BRA.U !UP0, `(.L_x_468) ;  /* 0x0000000508547547 */ /* 0x000fea000b800000 */
[----:B------:R-:W-:Y:S01]  /*0ef0*/  ULOP3.LUT UR5, UR9, 0x7ffffff8, URZ, 0xc0, !UPT ;  /* 0x7ffffff809057892 */ /* 0x000fe2000f8ec0ff */
[----:B------:R-:W-:-:S05]  /*0f00*/  MOV R6, RZ ;  /* 0x000000ff00067202 */ /* 0x000fca0000000f00 */
[----:B------:R-:W-:-:S07]  /*0f10*/  MOV R7, UR5 ;  /* 0x0000000500077c02 */ /* 0x000fce0008000f00 */
.L_x_471:
[----:B0-----:R-:W-:Y:S02]  /*0f20*/  IMAD R9, R6, 0x80, R0 ;  /* 0x0000008006097824 */ /* 0x001fe400078e0200 */
[----:B------:R-:W-:-:S03]  /*0f30*/  HFMA2 R14, -RZ, RZ, 0, 7.152557373046875e-07 ;  /* 0x0000000cff0e7431 */ /* 0x000fc600000001ff */
[----:B------:R-:W-:-:S13]  /*0f40*/  ISETP.GE.AND P0, PT, R9, UR18, PT ;  /* 0x0000001209007c0c */ /* 0x000fda000bf06270 */
[----:B------:R-:W-:-:S05]  /*0f50*/  @!P0 IMAD.WIDE.U32 R14, R9, R14, UR12 ;  /* 0x0000000c090e8e25 */ /* 0x000fca000f8e000e */
        /* <DEDUP_REMOVED lines=8> */
[----:B------:R-:W-:Y:S01]  /*0fe0*/  MOV R10, 0xc ;  /* 0x0000000c000a7802 */ /* 0x000fe20000000f00 */
[----:B--2---:R1:W-:Y:S04]  /*0ff0*/  @!P0 STG.E desc[UR20][R16.64], R23 ;  /* 0x0000001710008986 */ /* 0x0043e8000c101914 */
[----:B------:R-:W2:Y:S01]  /*1000*/  @!P0 LDG.E R25, desc[UR20][R14.64+0x8] ;  /* 0x000008140e198981 */ /* 0x000ea2000c1e1900 */
[----:B------:R-:W-:-:S04]  /*1010*/  @!P0 IMAD.WIDE.U32 R18, R9, R18, UR10 ;  /* 0x0000000a09128e25 */ /* 0x000fc8000f8e0012 */
[C---:B------:R-:W-:Y:S01]  /*1020*/  IMAD.WIDE R10, R27.reuse, R10, UR12 ;  /* 0x0000000c1b0a7e25 */ /* 0x040fe2000f8e020a */
[----:B--2---:R2:W-:Y:S04]  /*1030*/  @!P0 STG.E desc[UR20][R18.64], R25 ;  /* 0x0000001912008986 */ /* 0x0045e8000c101914 */
[----:B0-----:R-:W3:Y:S01]  /*1040*/  @!P1 LDG.E R21, desc[UR20][R10.64] ;  /* 0x000000140a159981 */ /* 0x001ee2000c1e1900 */
[----:B------:R-:W-:-:S05]  /*1050*/  IMAD.WIDE R12, R27, 0x4, R2 ;  /* 0x000000041b0c7825 */ /* 0x000fca00078e0202 */
        /* <DEDUP_REMOVED lines=9> */
[----:B---3--:R-:W-:Y:S04]  /*10f0*/  @!P1 STG.E desc[UR20][R16.64], R29 ;  /* 0x0000001d10009986 */ /* 0x008fe8000c101914 */
[----:B--2---:R-:W2:Y:S04]  /*1100*/  @!P0 LDG.E R19, desc[UR20][R10.64+0x600] ;  /* 0x000600140a138981 */ /* 0x004ea8000c1e1900 */
[----:B--2---:R2:W-:Y:S04]  /*1110*/  @!P0 STG.E desc[UR20][R12.64+0x200], R19 ;  /* 0x000200130c008986 */ /* 0x0045e8000c101914 */
[----:B0-----:R-:W3:Y:S01]  /*1120*/  @!P0 LDG.E R21, desc[UR20][R10.64+0x604] ;  /* 0x000604140a158981 */ /* 0x001ee2000c1e1900 */
[----:B------:R-:W-:-:S04]  /*1130*/  IADD3 R8, PT, PT, R9, 0x180, RZ ;  /* 0x0000018009087810 */ /* 0x000fc80007ffe0ff */
[----:B------:R-:W-:Y:S01]  /*1140*/  ISETP.GE.AND P1, PT, R8, UR18, PT ;  /* 0x0000001208007c0c */ /* 0x000fe2000bf26270 */
[----:B---3--:R0:W-:Y:S04]  /*1150*/  @!P0 STG.E desc[UR20][R14.64+0x200], R21 ;  /* 0x000200150e008986 */ /* 0x0081e8000c101914 */
[----:B-1----:R-:W3:Y:S04]  /*1160*/  @!P0 LDG.E R23, desc[UR20][R10.64+0x608] ;  /* 0x000608140a178981 */ /* 0x002ee8000c1e1900 */
[----:B---3--:R1:W-:Y:S04]  /*1170*/  @!P0 STG.E desc[UR20][R16.64+0x200], R23 ;  /* 0x0002001710008986 */ /* 0x0083e8000c101914 */
[----:B------:R-:W3:Y:S04]  /*1180*/  @!P1 LDG.E R25, desc[UR20][R10.64+0xc00] ;  /* 0x000c00140a199981 */ /* 0x000ee8000c1e1900 */
[----:B---3--:R3:W-:Y:S04]  /*1190*/  @!P1 STG.E desc[UR20][R12.64+0x400], R25 ;  /* 0x000400190c009986 */ /* 0x0087e8000c101914 */
[----:B------:R-:W4:Y:S01]  /*11a0*/  @!P1 LDG.E R27, desc[UR20][R10.64+0xc04] ;  /* 0x000c04140a1b9981 */ /* 0x000f22000c1e1900 */
[----:B------:R-:W-:-:S04]  /*11b0*/  IADD3 R8, PT, PT, R9, 0x200, RZ ;  /* 0x0000020009087810 */ /* 0x000fc80007ffe0ff */
[----:B------:R-:W-:Y:S01]  /*11c0*/  ISETP.GE.AND P0, PT, R8, UR18, PT ;  /* 0x0000001208007c0c */ /* 0x000fe2000bf06270 */
[----:B----4-:R4:W-:Y:S04]  /*11d0*/  @!P1 STG.E desc[UR20][R14.64+0x400], R27 ;  /* 0x0004001b0e009986 */ /* 0x0109e8000c101914 */
[----:B--2---:R-:W2:Y:S04]  /*11e0*/  @!P1 LDG.E R19, desc[UR20][R10.64+0xc08] ;  /* 0x000c08140a139981 */ /* 0x004ea8000c1e1900 */
[----:B--2---:R2:W-:Y:S04]  /*11f0*/  @!P1 STG.E desc[UR20][R16.64+0x400], R19 ;  /* 0x0004001310009986 */ /* 0x0045e8000c101914 */
[----:B0-----:R-:W5:Y:S04]  /*1200*/  @!P0 LDG.E R21, desc[UR20][R10.64+0x1200] ;  /* 0x001200140a158981 */ /* 0x001f68000c1e1900 */
[----:B-----5:R0:W-:Y:S04]  /*1210*/  @!P0 STG.E desc[UR20][R12.64+0x600], R21 ;  /* 0x000600150c008986 */ /* 0x0201e8000c101914 */
[----:B-1----:R-:W5:Y:S01]  /*1220*/  @!P0 LDG.E R23, desc[UR20][R10.64+0x1204] ;  /* 0x001204140a178981 */ /* 0x002f62000c1e1900 */
[----:B------:R-:W-:-:S05]  /*1230*/  VIADD R8, R9, 0x280 ;  /* 0x0000028009087836 */ /* 0x000fca0000000000 */
[----:B------:R-:W-:Y:S01]  /*1240*/  ISETP.GE.AND P1, PT, R8, UR18, PT ;  /* 0x0000001208007c0c */ /* 0x000fe2000bf26270 */
[----:B-----5:R1:W-:Y:S04]  /*1250*/  @!P0 STG.E desc[UR20][R14.64+0x600], R23 ;  /* 0x000600170e008986 */ /* 0x0203e8000c101914 */
[----:B---3--:R-:W3:Y:S04]  /*1260*/  @!P0 LDG.E R25, desc[UR20][R10.64+0x1208] ;  /* 0x001208140a198981 */ /* 0x008ee8000c1e1900 */
[----:B---3--:R3:W-:Y:S04]  /*1270*/  @!P0 STG.E desc[UR20][R16.64+0x600], R25 ;  /* 0x0006001910008986 */ /* 0x0087e8000c101914 */
[----:B----4-:R-:W4:Y:S04]  /*1280*/  @!P1 LDG.E R27, desc[UR20][R10.64+0x1800] ;  /* 0x001800140a1b9981 */ /* 0x010f28000c1e1900 */
[----:B----4-:R4:W-:Y:S04]  /*1290*/  @!P1 STG.E desc[UR20][R12.64+0x800], R27 ;  /* 0x0008001b0c009986 */ /* 0x0109e8000c101914 */
[----:B--2---:R-:W2:Y:S01]  /*12a0*/  @!P1 LDG.E R19, desc[UR20][R10.64+0x1804] ;  /* 0x001804140a139981 */ /* 0x004ea2000c1e1900 */
[----:B------:R-:W-:-:S04]  /*12b0*/  IADD3 R8, PT, PT, R9, 0x300, RZ ;  /* 0x0000030009087810 */ /* 0x000fc80007ffe0ff */
[----:B------:R-:W-:Y:S01]  /*12c0*/  ISETP.GE.AND P0, PT, R8, UR18, PT ;  /* 0x0000001208007c0c */ /* 0x000fe2000bf06270 */
[----:B--2---:R2:W-:Y:S04]  /*12d0*/  @!P1 STG.E desc[UR20][R14.64+0x800], R19 ;  /* 0x000800130e009986 */ /* 0x0045e8000c101914 */
[----:B0-----:R-:W5:Y:S04]  /*12e0*/  @!P1 LDG.E R21, desc[UR20][R10.64+0x1808] ;  /* 0x001808140a159981 */ /* 0x001f68000c1e1900 */
[----:B-----5:R2:W-:Y:S04]  /*12f0*/  @!P1 STG.E desc[UR20][R16.64+0x800], R21 ;  /* 0x0008001510009986 */ /* 0x0205e8000c101914 */
[----:B-1----:R-:W5:Y:S04]  /*1300*/  @!P0 LDG.E R23, desc[UR20][R10.64+0x1e00] ;  /* 0x001e00140a178981 */ /* 0x002f68000c1e1900 */
[----:B-----5:R2:W-:Y:S04]  /*1310*/  @!P0 STG.E desc[UR20][R12.64+0xa00], R23 ;  /* 0x000a00170c008986 */ /* 0x0205e8000c101914 */
[----:B---3--:R-:W3:Y:S01]  /*1320*/  @!P0 LDG.E R25, desc[UR20][R10.64+0x1e04] ;  /* 0x001e04140a198981 */ /* 0x008ee2000c1e1900 */
[----:B------:R-:W-:-:S03]  /*1330*/  IADD3 R9, PT, PT, R9, 0x380, RZ ;  /* 0x0000038009097810 */ /* 0x000fc60007ffe0ff */
[----:B---3--:R2:W-:Y:S04]  /*1340*/  @!P0 STG.E desc[UR20][R14.64+0xa00], R25 ;  /* 0x000a00190e008986 */ /* 0x0085e8000c101914 */
[----:B----4-:R-:W3:Y:S01]  /*1350*/  @!P0 LDG.E R27, desc[UR20][R10.64+0x1e08] ;  /* 0x001e08140a1b8981 */ /* 0x010ee2000c1e1900 */
[----:B------:R-:W-:Y:S01]  /*1360*/  VIADD R6, R6, 0x8 ;  /* 0x0000000806067836 */ /* 0x000fe20000000000 */
[----:B------:R-:W-:Y:S04]  /*1370*/  BSSY.RECONVERGENT B0, `(.L_x_469) ;  /* 0x000000b000007945 */ /* 0x000fe80003800200 */
[----:B------:R-:W-:Y:S01]  /*1380*/  ISETP.NE.AND P1, PT, R6, R7, PT ;  /* 0x000000070600720c */ /* 0x000fe20003f25270 */
[----:B---3--:R2:W-:Y:S01]  /*1390*/  @!P0 STG.E desc[UR20][R16.64+0xa00], R27 ;  /* 0x000a001b10008986 */ /* 0x0085e2000c101914 */
[----:B------:R-:W-:-:S13]  /*13a0*/  ISETP.GE.AND P0, PT, R9, UR18, PT ;  /* 0x0000001209007c0c */ /* 0x000fda000bf06270 */
[----:B--2---:R-:W-:Y:S05]  /*13b0*/  @P0 BRA `(.L_x_470) ;  /* 0x0000000000180947 */ /* 0x004fea0003800000 */
[----:B------:R-:W2:Y:S04]  /*13c0*/  LDG.E R9, desc[UR20][R10.64+0x2400] ;  /* 0x002400140a097981 */ /* 0x000ea8000c1e1900 */
[----:B--2---:R0:W-:Y:S04]  /*13d0*/  STG.E desc[UR20][R12.64+0xc00], R9 ;  /* 0x000c00090c007986 */ /* 0x0041e8000c101914 */
[----:B------:R-:W2:Y:S04]  /*13e0*/  LDG.E R19, desc[UR20][R10.64+0x2404] ;  /* 0x002404140a137981 */ /* 0x000ea8000c1e1900 */
[----:B--2---:R0:W-:Y:S04]  /*13f0*/  STG.E desc[UR20][R14.64+0xc00], R19 ;  /* 0x000c00130e007986 */ /* 0x0041e8000c101914 */
[----:B------:R-:W2:Y:S04]  /*1400*/  LDG.E R21, desc[UR20][R10.64+0x2408] ;  /* 0x002408140a157981 */ /* 0x000ea8000c1e1900 */
[----:B--2---:R0:W-:Y:S02]  /*1410*/  STG.E desc[UR20][R16.64+0xc00], R21 ;  /* 0x000c001510007986 */ /* 0x0041e4000c101914 */
.L_x_470:
[----:B------:R-:W-:Y:S05]  /*1420*/  BSYNC.RECONVERGENT B0 ;  /* 0x0000000000007941 */ /* 0x000fea0003800200 */
.L_x_469:
[----:B------:R-:W-:Y:S05]  /*1430*/  @P1 BRA `(.L_x_471) ;  /* 0xfffffff800b81947 */ /* 0x000fea000383ffff */
.L_x_468:
[----:B------:R-:W-:-:S13]  /*1440*/  ISETP.NE.AND P0, PT, RZ, UR4, PT ;  /* 0x00000004ff007c0c */ /* 0x000fda000bf05270 */
[----:B------:R-:W-:Y:S05]  /*1450*/  @!P0 EXIT ;  /* 0x000000000000894d */ /* 0x000fea0003800000 */
[----:B------:R-:W1:Y:S01]  /*1460*/  LDC R6, c[0x0][0x384] ;  /* 0x0000e100ff067b82 */ /* 0x000e620000000800 */
[----:B------:R-:W-:Y:S01]  /*1470*/  UISETP.GE.U32.AND UP0, UPT, UR4, 0x4, UPT ;  /* 0x000000040400788c */ /* 0x000fe2000bf06070 */
[----:B-1----:R-:W-:-:S04]  /*1480*/  LOP3.LUT R8, R6, 0x3, RZ, 0xc0, !PT ;  /* 0x0000000306087812 */ /* 0x002fc800078ec0ff */
[----:B------:R-:W-:-:S04]  /*1490*/  ISETP.NE.AND P0, PT, R8, RZ, PT ;  /* 0x000000ff0800720c */ /* 0x000fc80003f05270 */
[----:B------:R-:W-:Y:S09]  /*14a0*/  BRA.U !UP0, `(.L_x_472) ;  /* 0x0000000108e47547 */ /* 0x000ff2000b800000 */
[----:B0-----:R-:W-:Y:S01]  /*14b0*/  LEA R9, R7, R0, 0x7 ;  /* 0x0000000007097211 */ /* 0x001fe200078e38ff */
[----:B------:R-:W-:-:S03]  /*14c0*/  HFMA2 R12, -RZ, RZ, 0, 7.152557373046875e-07 ;  /* 0x0000000cff0c7431 */ /* 0x000fc600000001ff */
[----:B------:R-:W-:-:S13]  /*14d0*/  ISETP.GE.AND P2, PT, R9, UR18, PT ;  /* 0x0000001209007c0c */ /* 0x000fda000bf46270 */
[----:B------:R-:W-:-:S05]  /*14e0*/  @!P2 IMAD.WIDE R12, R9, R12, UR12 ;  /* 0x0000000c090cae25 */ /* 0x000fca000f8e020c */
[----:B------:R-:W2:Y:S01]  /*14f0*/  @!P2 LDG.E R21, desc[UR20][R12.64] ;  /* 0x000000140c15a981 */ /* 0x000ea2000c1e1900 */
[----:B------:R-:W-:-:S05]  /*1500*/  @!P2 IMAD.WIDE R14, R9, 0x4, R2 ;  /* 0x00000004090ea825 */ /* 0x000fca00078e0202 */
[----:B--2---:R0:W-:Y:S04]  /*1510*/  @!P2 STG.E desc[UR20][R14.64], R21 ;  /* 0x000000150e00a986 */ /* 0x0041e8000c101914 */
[----:B------:R-:W2:Y:S01]  /*1520*/  @!P2 LDG.E R23, desc[UR20][R12.64+0x4] ;  /* 0x000004140c17a981 */ /* 0x000ea2000c1e1900 */
[----:B------:R-:W-:-:S04]  /*1530*/  @!P2 IMAD.WIDE R16, R9, 0x4, R4 ;  /* 0x000000040910a825 */ /* 0x000fc800078e0204 */
[----:B------:R-:W-:Y:S02]  /*1540*/  VIADD R29, R9, 0x80 ;  /* 0x00000080091d7836 */ /* 0x000fe40000000000 */
[----:B------:R-:W-:-:S03]  /*1550*/  HFMA2 R10, -RZ, RZ, 0, 7.152557373046875e-07 ;  /* 0x0000000cff0a7431 */ /* 0x000fc600000001ff */
[----:B------:R-:W-:Y:S01]  /*1560*/  ISETP.GE.AND P1, PT, R29, UR18, PT ;  /* 0x000000121d007c0c */ /* 0x000fe2000bf26270 */
[----:B--2---:R1:W-:Y:S04]  /*1570*/  @!P2 STG.E desc[UR20][R16.64], R23 ;  /* 0x000000171000a986 */ /* 0x0043e8000c101914 */
[----:B------:R-:W2:Y:S01]  /*1580*/  @!P2 LDG.E R25, desc[UR20][R12.64+0x8] ;  /* 0x000008140c19a981 */ /* 0x000ea2000c1e1900 */
[----:B------:R-:W-:-:S07]  /*1590*/  MOV R18, 0x4 ;  /* 0x0000000400127802 */ /* 0x000fce0000000f00 */
[----:B------:R-:W-:-:S04]  /*15a0*/  @!P1 IMAD.WIDE R10, R29, R10, UR12 ;  /* 0x0000000c1d0a9e25 */ /* 0x000fc8000f8e020a */
[----:B------:R-:W-:-:S05]  /*15b0*/  @!P2 IMAD.WIDE R18, R9, R18, UR10 ;  /* 0x0000000a0912ae25 */ /* 0x000fca000f8e0212 */
[----:B--2---:R2:W-:Y:S04]  /*15c0*/  @!P2 STG.E desc[UR20][R18.64], R25 ;  /* 0x000000191200a986 */ /* 0x0045e8000c101914 */
[----:B0-----:R-:W3:Y:S01]  /*15d0*/  @!P1 LDG.E R21, desc[UR20][R10.64] ;  /* 0x000000140a159981 */ /* 0x001ee2000c1e1900 */
[----:B------:R-:W-:-:S05]  /*15e0*/  @!P1 IMAD.WIDE R14, R29, 0x4, R2 ;  /* 0x000000041d0e9825 */ /* 0x000fca00078e0202 */
[----:B---3--:R0:W-:Y:S04]  /*15f0*/  @!P1 STG.E desc[UR20][R14.64], R21 ;  /* 0x000000150e009986 */ /* 0x0081e8000c101914 */
[----:B-1----:R-:W3:Y:S01]  /*1600*/  @!P1 LDG.E R23, desc[UR20][R10.64+0x4] ;  /* 0x000004140a179981 */ /* 0x002ee2000c1e1900 */
[----:B------:R-:W-:-:S04]  /*1610*/  @!P1 IMAD.WIDE R16, R29, 0x4, R4 ;  /* 0x000000041d109825 */ /* 0x000fc800078e0204 */
[----:B------:R-:W-:Y:S02]  /*1620*/  VIADD R20, R9, 0x100 ;  /* 0x0000010009147836 */ /* 0x000fe40000000000 */
[----:B------:R-:W-:-:S03]  /*1630*/  HFMA2 R13, -RZ, RZ, 0, 7.152557373046875e-07 ;  /* 0x0000000cff0d7431 */ /* 0x000fc600000001ff */
[----:B------:R-:W-:Y:S01]  /*1640*/  ISETP.GE.AND P2, PT, R20, UR18, PT ;  /* 0x0000001214007c0c */ /* 0x000fe2000bf46270 */
[----:B---3--:R1:W-:Y:S04]  /*1650*/  @!P1 STG.E desc[UR20][R16.64], R23 ;  /* 0x0000001710009986 */ /* 0x0083e8000c101914 */
[----:B------:R-:W3:Y:S01]  /*1660*/  @!P1 LDG.E R27, desc[UR20][R10.64+0x8] ;  /* 0x000008140a1b9981 */ /* 0x000ee2000c1e1900 */
[----:B------:R-:W-:-:S05]  /*1670*/  MOV R12, 0x4 ;  /* 0x00000004000c7802 */ /* 0x000fca0000000f00 */
[----:B--2---:R-:W-:-:S04]  /*1680*/  @!P1 IMAD.WIDE R18, R29, R12, UR10 ;  /* 0x0000000a1d129e25 */ /* 0x004fc8000f8e020c */
[C---:B------:R-:W-:Y:S01]  /*1690*/  @!P2 IMAD.WIDE R12, R20.reuse, R13, UR12 ;  /* 0x0000000c140cae25 */ /* 0x040fe2000f8e020d */
[----:B---3--:R2:W-:Y:S04]  /*16a0*/  @!P1 STG.E desc[UR20][R18.64], R27 ;  /* 0x0000001b12009986 */ /* 0x0085e8000c101914 */
[----:B0-----:R-:W3:Y:S01]  /*16b0*/  @!P2 LDG.E R21, desc[UR20][R12.64] ;  /* 0x000000140c15a981 */ /* 0x001ee2000c1e1900 */
[----:B------:R-:W-:-:S05]  /*16c0*/  @!P2 IMAD.WIDE R14, R20, 0x4, R2 ;  /* 0x00000004140ea825 */ /* 0x000fca00078e0202 */
[----:B---3--:R0:W-:Y:S04]  /*16d0*/  @!P2 STG.E desc[UR20][R14.64], R21 ;  /* 0x000000150e00a986 */ /* 0x0081e8000c101914 */
[----:B-1----:R-:W3:Y:S01]  /*16e0*/  @!P2 LDG.E R23, desc[UR20][R12.64+0x4] ;  /* 0x000004140c17a981 */ /* 0x002ee2000c1e1900 */
[----:B------:R-:W-:-:S04]  /*16f0*/  @!P2 IMAD.WIDE R10, R20, 0x4, R4 ;  /* 0x00000004140aa825 */ /* 0x000fc800078e0204 */
[----:B------:R-:W-:Y:S02]  /*1700*/  VIADD R29, R9, 0x180 ;  /* 0x00000180091d7836 */ /* 0x000fe40000000000 */
[----:B--2---:R-:W-:-:S03]  /*1710*/  HFMA2 R18, -RZ, RZ, 0, 7.152557373046875e-07 ;  /* 0x0000000cff127431 */ /* 0x004fc600000001ff */
[----:B------:R-:W-:Y:S01]  /*1720*/  ISETP.GE.AND P1, PT, R29, UR18, PT ;  /* 0x000000121d007c0c */ /* 0x000fe2000bf26270 */
[----:B---3--:R1:W-:Y:S04]  /*1730*/  @!P2 STG.E desc[UR20][R10.64], R23 ;  /* 0x000000170a00a986 */ /* 0x0083e8000c101914 */
[----:B------:R-:W2:Y:S01]  /*1740*/  @!P2 LDG.E R25, desc[UR20][R12.64+0x8] ;  /* 0x000008140c19a981 */ /* 0x000ea2000c1e1900 */
[----:B------:R-:W-:-:S07]  /*1750*/  MOV R17, 0x4 ;  /* 0x0000000400117802 */ /* 0x000fce0000000f00 */
[----:B------:R-:W-:-:S04]  /*1760*/  @!P1 IMAD.WIDE R18, R29, R18, UR12 ;  /* 0x0000000c1d129e25 */ /* 0x000fc8000f8e0212 */
[----:B------:R-:W-:-:S05]  /*1770*/  @!P2 IMAD.WIDE R16, R20, R17, UR10 ;  /* 0x0000000a1410ae25 */ /* 0x000fca000f8e0211 */
[----:B--2---:R2:W-:Y:S04]  /*1780*/  @!P2 STG.E desc[UR20][R16.64], R25 ;  /* 0x000000191000a986 */ /* 0x0045e8000c101914 */
[----:B------:R-:W3:Y:S01]  /*1790*/  @!P1 LDG.E R9, desc[UR20][R18.64] ;  /* 0x0000001412099981 */ /* 0x000ee2000c1e1900 */
[----:B0-----:R-:W-:-:S05]  /*17a0*/  @!P1 IMAD.WIDE R14, R29, 0x4, R2 ;  /* 0x000000041d0e9825 */ /* 0x001fca00078e0202 */
[----:B---3--:R2:W-:Y:S04]  /*17b0*/  @!P1 STG.E desc[UR20][R14.64], R9 ;  /* 0x000000090e009986 */ /* 0x0085e8000c101914 */
[----:B------:R-:W3:Y:S01]  /*17c0*/  @!P1 LDG.E R21, desc[UR20][R18.64+0x4] ;  /* 0x0000041412159981 */ /* 0x000ee2000c1e1900 */
[----:B-1----:R-:W-:-:S04]  /*17d0*/  @!P1 IMAD.WIDE R10, R29, 0x4, R4 ;  /* 0x000000041d0a9825 */ /* 0x002fc800078e0204 */
[----:B------:R-:W-:Y:S01]  /*17e0*/  IMAD.MOV.U32 R12, RZ, RZ, 0x4 ;  /* 0x00000004ff0c7424 */ /* 0x000fe200078e00ff */
[----:B---3--:R2:W-:Y:S04]  /*17f0*/  @!P1 STG.E desc[UR20][R10.64], R21 ;  /* 0x000000150a009986 */ /* 0x0085e8000c101914 */
[----:B------:R-:W3:Y:S01]  /*1800*/  @!P1 LDG.E R23, desc[UR20][R18.64+0x8] ;  /* 0x0000081412179981 */ /* 0x000ee2000c1e1900 */
[----:B------:R-:W-:Y:S01]  /*1810*/  @!P1 IMAD.WIDE R12, R29, R12, UR10 ;  /* 0x0000000a1d0c9e25 */ /* 0x000fe2000f8e020c */
[----:B------:R-:W-:-:S04]  /*1820*/  IADD3 R7, PT, PT, R7, 0x4, RZ ;  /* 0x0000000407077810 */ /* 0x000fc80007ffe0ff */
[----:B---3--:R2:W-:Y:S03]  /*1830*/  @!P1 STG.E desc[UR20][R12.64], R23 ;  /* 0x000000170c009986 */ /* 0x0085e6000c101914 */
.L_x_472:
[----:B------:R-:W-:Y:S05]  /*1840*/  @!P0 EXIT ;  /* 0x000000000000894d */ /* 0x000fea0003800000 */
[----:B------:R-:W-:Y:S02]  /*1850*/  ISETP.NE.AND P1, PT, R8, 0x1, PT ;  /* 0x000000010800780c */ /* 0x000fe40003f25270 */
[----:B------:R-:W-:-:S04]  /*1860*/  LOP3.LUT R6, R6, 0x1, RZ, 0xc0, !PT ;  /* 0x0000000106067812 */ /* 0x000fc800078ec0ff */
[----:B------:R-:W-:-:S07]  /*1870*/  ISETP.NE.U32.AND P0, PT, R6, 0x1, PT ;  /* 0x000000010600780c */ /* 0x000fce0003f05070 */
[----:B------:R-:W-:Y:S06]  /*1880*/  @!P1 BRA `(.L_x_473) ;  /* 0x0000000000749947 */ /* 0x000fec0003800000 */
[----:B0-2---:R-:W-:Y:S01]  /*1890*/  LEA R15, R7, R0, 0x7 ;  /* 0x00000000070f7211 */ /* 0x005fe200078e38ff */
[----:B------:R-:W-:-:S03]  /*18a0*/  IMAD.MOV.U32 R8, RZ, RZ, 0xc ;  /* 0x0000000cff087424 */ /* 0x000fc600078e00ff */
[----:B------:R-:W-:-:S13]  /*18b0*/  ISETP.GE.AND P1, PT, R15, UR18, PT ;  /* 0x000000120f007c0c */ /* 0x000fda000bf26270 */
[----:B------:R-:W-:-:S05]  /*18c0*/  @!P1 IMAD.WIDE R8, R15, R8, UR12 ;  /* 0x0000000c0f089e25 */ /* 0x000fca000f8e0208 */
[----:B------:R-:W2:Y:S01]  /*18d0*/  @!P1 LDG.E R19, desc[UR20][R8.64] ;  /* 0x0000001408139981 */ /* 0x000ea2000c1e1900 */
[----:B------:R-:W-:-:S05]  /*18e0*/  @!P1 IMAD.WIDE R10, R15, 0x4, R2 ;  /* 0x000000040f0a9825 */ /* 0x000fca00078e0202 */
[----:B--2---:R0:W-:Y:S04]  /*18f0*/  @!P1 STG.E desc[UR20][R10.64], R19 ;  /* 0x000000130a009986 */ /* 0x0041e8000c101914 */
[----:B------:R-:W2:Y:S01]  /*1900*/  @!P1 LDG.E R21, desc[UR20][R8.64+0x4] ;  /* 0x0000041408159981 */ /* 0x000ea2000c1e1900 */
[C---:B------:R-:W-:Y:S01]  /*1910*/  @!P1 IMAD.WIDE R12, R15.reuse, 0x4, R4 ;  /* 0x000000040f0c9825 */ /* 0x040fe200078e0204 */
[----:B------:R-:W-:-:S04]  /*1920*/  IADD3 R27, PT, PT, R15, 0x80, RZ ;  /* 0x000000800f1b7810 */ /* 0x000fc80007ffe0ff */
[----:B------:R-:W-:Y:S02]  /*1930*/  ISETP.GE.AND P2, PT, R27, UR18, PT ;  /* 0x000000121b007c0c */ /* 0x000fe4000bf46270 */
[----:B------:R-:W-:Y:S01]  /*1940*/  MOV R14, 0x4 ;  /* 0x00000004000e7802 */ /* 0x000fe20000000f00 */
[----:B--2---:R1:W-:Y:S04]  /*1950*/  @!P1 STG.E desc[UR20][R12.64], R21 ;  /* 0x000000150c009986 */ /* 0x0043e8000c101914 */
[----:B------:R-:W2:Y:S01]  /*1960*/  @!P1 LDG.E R23, desc[UR20][R8.64+0x8] ;  /* 0x0000081408179981 */ /* 0x000ea2000c1e1900 */
[----:B------:R-:W-:Y:S02]  /*1970*/  IMAD.MOV.U32 R16, RZ, RZ, 0xc ;  /* 0x0000000cff107424 */ /* 0x000fe400078e00ff */
[----:B------:R-:W-:-:S04]  /*1980*/  @!P1 IMAD.WIDE R14, R15, R14, UR10 ;  /* 0x0000000a0f0e9e25 */ /* 0x000fc8000f8e020e */
[C---:B------:R-:W-:Y:S01]  /*1990*/  @!P2 IMAD.WIDE R16, R27.reuse, R16, UR12 ;  /* 0x0000000c1b10ae25 */ /* 0x040fe2000f8e0210 */
[----:B--2---:R3:W-:Y:S04]  /*19a0*/  @!P1 STG.E desc[UR20][R14.64], R23 ;  /* 0x000000170e009986 */ /* 0x0047e8000c101914 */
[----:B0-----:R-:W2:Y:S01]  /*19b0*/  @!P2 LDG.E R19, desc[UR20][R16.64] ;  /* 0x000000141013a981 */ /* 0x001ea2000c1e1900 */
[----:B------:R-:W-:-:S05]  /*19c0*/  @!P2 IMAD.WIDE R10, R27, 0x4, R2 ;  /* 0x000000041b0aa825 */ /* 0x000fca00078e0202 */
[----:B--2---:R3:W-:Y:S04]  /*19d0*/  @!P2 STG.E desc[UR20][R10.64], R19 ;  /* 0x000000130a00a986 */ /* 0x0047e8000c101914 */
[----:B-1----:R-:W2:Y:S01]  /*19e0*/  @!P2 LDG.E R21, desc[UR20][R16.64+0x4] ;  /* 0x000004141015a981 */ /* 0x002ea2000c1e1900 */
[----:B------:R-:W-:-:S04]  /*19f0*/  @!P2 IMAD.WIDE R8, R27, 0x4, R4 ;  /* 0x000000041b08a825 */ /* 0x000fc800078e0204 */
[----:B------:R-:W-:Y:S01]  /*1a00*/  HFMA2 R12, -RZ, RZ, 0, 2.384185791015625e-07 ;  /* 0x00000004ff0c7431 */ /* 0x000fe200000001ff */
[----:B--2---:R3:W-:Y:S04]  /*1a10*/  @!P2 STG.E desc[UR20][R8.64], R21 ;  /* 0x000000150800a986 */ /* 0x0047e8000c101914 */
[----:B------:R-:W2:Y:S01]  /*1a20*/  @!P2 LDG.E R25, desc[UR20][R16.64+0x8] ;  /* 0x000008141019a981 */ /* 0x000ea2000c1e1900 */
[----:B------:R-:W-:Y:S01]  /*1a30*/  @!P2 IMAD.WIDE R12, R27, R12, UR10 ;  /* 0x0000000a1b0cae25 */ /* 0x000fe2000f8e020c */
[----:B------:R-:W-:-:S04]  /*1a40*/  IADD3 R7, PT, PT, R7, 0x2, RZ ;  /* 0x0000000207077810 */ /* 0x000fc80007ffe0ff */
[----:B--2---:R3:W-:Y:S03]  /*1a50*/  @!P2 STG.E desc[UR20][R12.64], R25 ;  /* 0x000000190c00a986 */ /* 0x0047e6000c101914 */
.L_x_473:
[----:B------:R-:W-:Y:S05]  /*1a60*/  @P0 EXIT ;  /* 0x000000000000094d */ /* 0x000fea0003800000 */
[----:B0-23--:R-:W-:-:S05]  /*1a70*/  IMAD R9, R7, 0x80, R0 ;  /* 0x0000008007097824 */ /* 0x00dfca00078e0200 */
[----:B------:R-:W-:-:S13]  /*1a80*/  ISETP.GE.AND P0, PT, R9, UR18, PT ;  /* 0x0000001209007c0c */ /* 0x000fda000bf06270 */
[----:B------:R-:W-:Y:S05]  /*1a90*/  @P0 EXIT ;  /* 0x000000000000094d */ /* 0x000fea0003800000 */
[----:B------:R-:W-:-:S05]  /*1aa0*/  MOV R6, 0xc ;  /* 0x0000000c00067802 */ /* 0x000fca0000000f00 */
        /* <DEDUP_REMOVED lines=12> */
.L_x_474:
        /* <DEDUP_REMOVED lines=9> */
.L_x_699:


//--------------------- .text._ZN3cub18CUB_300001_SM_10006detail9transform16transform_kernelINS2_10policy_hubILb1EN4cuda3std3__45tupleIJN6thrust24THRUST_300001_SM_1000_NS12zip_iteratorINS8_IJNSA_10device_ptrIfEESD_SD_EEEEEEEEE10policy1000ElNS7_10__identityENSA_7pointerINS8_IJfffEEENSA_8cuda_cub3tagENSA_11use_defaultESO_EEJSF_EEEvT0_iT1_T2_DpNS2_10kernel_argIT3_EE --------------------------
	.section	.text._ZN3cub18CUB_300001_SM_10006detail9transform16transform_kernelINS2_10policy_hubILb1EN4cuda3std3__45tupleIJN6thrust24THRUST_300001_SM_1000_NS12zip_iteratorINS8_IJNSA_10device_ptrIfEESD_SD_EEEEEEEEE10policy1000ElNS7_10__identityENSA_7pointerINS8_IJfffEEENSA_8cuda_cub3tagENSA_11use_defaultESO_EEJSF_EEEvT0_iT1_T2_DpNS2_10kernel_argIT3_EE,"ax",@progbits
	.align	128
        .global         _ZN3cub18CUB_300001_SM_10006detail9transform16transform_kernelINS2_10policy_hubILb1EN4cuda3std3__45tupleIJN6thrust24THRUST_300001_SM_1000_NS12zip_iteratorINS8_IJNSA_10device_ptrIfEESD_SD_EEEEEEEEE10policy1000ElNS7_10__identityENSA_7pointerINS8_IJfffEEENSA_8cuda_cub3tagENSA_11use_defaultESO_EEJSF_EEEvT0_iT1_T2_DpNS2_10kernel_argIT3_EE
        .type           _ZN3cub18CUB_300001_SM_10006detail9transform16transform_kernelINS2_10policy_hubILb1EN4cuda3std3__45tupleIJN6thrust24THRUST_300001_SM_1000_NS12zip_iteratorINS8_IJNSA_10device_ptrIfEESD_SD_EEEEEEEEE10policy1000ElNS7_10__identityENSA_7pointerINS8_IJfffEEENSA_8cuda_cub3tagENSA_11use_defaultESO_EEJSF_EEEvT0_iT1_T2_DpNS2_10kernel_argIT3_EE,@function
        .size           _ZN3cub18CUB_300001_SM_10006detail9transform16transform_kernelINS2_10policy_hubILb1EN4cuda3std3__45tupleIJN6thrust24THRUST_300001_SM_1000_NS12zip_iteratorINS8_IJNSA_10device_ptrIfEESD_SD_EEEEEEEEE10policy1000ElNS7_10__identityENSA_7pointerINS8_IJfffEEENSA_8cuda_cub3tagENSA_11use_defaultESO_EEJSF_EEEvT0_iT1_T2_DpNS2_10kernel_argIT3_EE,(.L_x_700 - _ZN3cub18CUB_300001_SM_10006detail9transform16transform_kernelINS2_10policy_hubILb1EN4cuda3std3__45tupleIJN6thrust24THRUST_300001_SM_1000_NS12zip_iteratorINS8_IJNSA_10device_ptrIfEESD_SD_EEEEEEEEE10policy1000ElNS7_10__identityENSA_7pointerINS8_IJfffEEENSA_8cuda_cub3tagENSA_11use_defaultESO_EEJSF_EEEvT0_iT1_T2_DpNS2_10kernel_argIT3_EE)
        .other          _ZN3cub18CUB_300001_SM_10006detail9transform16transform_kernelINS2_10policy_hubILb1EN4cuda3std3__45tupleIJN6thrust24THRUST_300001_SM_1000_NS12zip_iteratorINS8_IJNSA_10device_ptrIfEESD_SD_EEEEEEEEE10policy1000ElNS7_10__identityENSA_7pointerINS8_IJfffEEENSA_8cuda_cub3tagENSA_11use_defaultESO_EEJSF_EEEvT0_iT1_T2_DpNS2_10kernel_argIT3_EE,@"STO_CUDA_ENTRY STV_DEFAULT"
_ZN3cub18CUB_300001_SM_10006detail9transform16transform_kernelINS2_10policy_hubILb1EN4cuda3std3__45tupleIJN6thrust24THRUST_300001_SM_1000_NS12zip_iteratorINS8_IJNSA_10device_ptrIfEESD_SD_EEEEEEEEE10policy1000ElNS7_10__identityENSA_7pointerINS8_IJfffEEENSA_8cuda_cub3tagENSA_11use_defaultESO_EEJSF_EEEvT0_iT1_T2_DpNS2_10kernel_argIT3_EE:
.text._ZN3cub18CUB_300001_SM_10006detail9transform16transform_kernelINS2_10policy_hubILb1EN4cuda3std3__45tupleIJN6thrust24THRUST_300001_SM_1000_NS12zip_iteratorINS8_IJNSA_10device_ptrIfEESD_SD_EEEEEEEEE10policy1000ElNS7_10__identityENSA_7pointerINS8_IJfffEEENSA_8cuda_cub3tagENSA_11use_defaultESO_EEJSF_EEEvT0_iT1_T2_DpNS2_10kernel_argIT3_EE:
[----:B------:R-:W-:Y:S08]  /*0000*/  LDC R1, c[0x0][0x37c] ;  /* 0x0000df00ff017b82 */ /* 0x000ff00000000800 */
[----:B------:R-:W0:Y:S01]  /*0010*/  LDC R0, c[0x0][0x388] ;  /* 0x0000e200ff007b82 */ /* 0x000e220000000800 */
[----:B------:R-:W1:Y:S01]  /*0020*/  LDCU.64 UR12, c[0x0][0x380] ;  /* 0x00007000ff0c77ac */ /* 0x000e620008000a00 */
[----:B------:R-:W2:Y:S06]  /*0030*/  LDCU.64 UR6, c[0x0][0x398] ;  /* 0x00007300ff0677ac */ /* 0x000eac0008000a00 */
[----:B------:R-:W3:Y:S01]  /*0040*/  S2UR UR4, SR_CTAID.X ;  /* 0x00000000000479c3 */ /* 0x000ee20000002500 */
[----:B------:R-:W4:Y:S07]  /*0050*/  LDCU.128 UR8, c[0x0][0x3a0] ;  /* 0x00007400ff0877ac */ /* 0x000f2e0008000c00 */
[----:B------:R-:W5:Y:S01]  /*0060*/  LDC.64 R2, c[0x0][0x390] ;  /* 0x0000e400ff027b82 */ /* 0x000f620000000a00 */
[----:B0-----:R-:W-:-:S05]  /*0070*/  IMAD.SHL.U32 R5, R0, 0x80, RZ ;  /* 0x0000008000057824 */ /* 0x001fca00078e00ff */
[----:B------:R-:W-:Y:S01]  /*0080*/  SHF.R.S32.HI R4, RZ, 0x1f, R5 ;  /* 0x0000001fff047819 */ /* 0x000fe20000011405 */
[----:B---3--:R-:W-:-:S04]  /*0090*/  IMAD.WIDE.U32 R16, R5, UR4, RZ ;  /* 0x0000000405107c25 */ /* 0x008fc8000f8e00ff */
[----:B------:R-:W-:Y:S01]  /*00a0*/  IMAD R9, R4, UR4, RZ ;  /* 0x0000000404097c24 */ /* 0x000fe2000f8e02ff */
[C---:B-1----:R-:W-:Y:S02]  /*00b0*/  IADD3 R6, P0, PT, -R16.reuse, UR12, RZ ;  /* 0x0000000c10067c10 */ /* 0x042fe4000ff1e1ff */
[----:B------:R-:W-:Y:S01]  /*00c0*/  SHF.L.U32 R12, R16, 0x2, RZ ;  /* 0x00000002100c7819 */ /* 0x000fe200000006ff */
[----:B------:R-:W-:-:S03]  /*00d0*/  IMAD.IADD R9, R17, 0x1, R9 ;  /* 0x0000000111097824 */ /* 0x000fc600078e0209 */
[----:B------:R-:W-:Y:S01]  /*00e0*/  R2UR UR14, R12 ;  /* 0x000000000c0e72ca */ /* 0x000fe200000e0000 */
[C---:B------:R-:W-:Y:S01]  /*00f0*/  IMAD R15, R9.reuse, 0xc, RZ ;  /* 0x0000000c090f7824 */ /* 0x040fe200078e02ff */
[----:B------:R-:W-:Y:S01]  /*0100*/  IADD3.X R7, PT, PT, ~R9, UR13, RZ, P0, !PT ;  /* 0x0000000d09077c10 */ /* 0x000fe200087fe5ff */
[----:B------:R-:W0:Y:S01]  /*0110*/  LDCU.64 UR12, c[0x0][0x358] ;  /* 0x00006b00ff0c77ac */ /* 0x000e220008000a00 */
[-C--:B------:R-:W-:Y:S02]  /*0120*/  ISETP.LT.U32.AND P0, PT, R6, R5.reuse, PT ;  /* 0x000000050600720c */ /* 0x080fe40003f01070 */
[----:B--2---:R-:W-:Y:S02]  /*0130*/  IADD3 R8, P1, PT, R12, UR6, RZ ;  /* 0x000000060c087c10 */ /* 0x004fe4000ff3e0ff */
[----:B------:R-:W-:Y:S02]  /*0140*/  ISETP.LT.AND.EX P0, PT, R7, R4, PT, P0 ;  /* 0x000000040700720c */ /* 0x000fe40003f01300 */
[C---:B------:R-:W-:Y:S01]  /*0150*/  SHF.L.U64.HI R4, R16.reuse, 0x2, R9 ;  /* 0x0000000210047819 */ /* 0x040fe20000010209 */
[----:B-----5:R-:W-:Y:S01]  /*0160*/  IMAD.WIDE.U32 R16, R16, 0xc, R2 ;  /* 0x0000000c10107825 */ /* 0x020fe200078e0002 */
[----:B------:R-:W-:-:S02]  /*0170*/  SEL R2, R6, R5, P0 ;  /* 0x0000000506027207 */ /* 0x000fc40000000000 */
[C---:B----4-:R-:W-:Y:S01]  /*0180*/  IADD3 R10, P2, PT, R12.reuse, UR8, RZ ;  /* 0x000000080c0a7c10 */ /* 0x050fe2000ff5e0ff */
[----:B------:R-:W-:Y:S01]  /*0190*/  IMAD.IADD R15, R17, 0x1, R15 ;  /* 0x00000001110f7824 */ /* 0x000fe200078e020f */
[----:B------:R-:W-:Y:S01]  /*01a0*/  ISETP.NE.AND P0, PT, R5, R2, PT ;  /* 0x000000020500720c */ /* 0x000fe20003f05270 */
[----:B------:R-:W-:Y:S01]  /*01b0*/  IMAD.MOV.U32 R14, RZ, RZ, R16 ;  /* 0x000000ffff0e7224 */ /* 0x000fe200078e0010 */
[----:B------:R-:W-:Y:S02]  /*01c0*/  IADD3 R12, P3, PT, R12, UR10, RZ ;  /* 0x0000000a0c0c7c10 */ /* 0x000fe4000ff7e0ff */
[C---:B------:R-:W-:Y:S02]  /*01d0*/  R2UR UR15, R4.reuse ;  /* 0x00000000040f72ca */ /* 0x040fe400000e0000 */
[C---:B------:R-:W-:Y:S02]  /*01e0*/  IADD3.X R9, PT, PT, R4.reuse, UR7, RZ, P1, !PT ;  /* 0x0000000704097c10 */ /* 0x040fe40008ffe4ff */
[----:B------:R-:W-:-:S02]  /*01f0*/  IADD3.X R11, PT, PT, R4, UR9, RZ, P2, !PT ;  /* 0x00000009040b7c10 */ /* 0x000fc400097fe4ff */
[----:B------:R-:W-:-:S03]  /*0200*/  IADD3.X R13, PT, PT, R4, UR11, RZ, P3, !PT ;  /* 0x0000000b040d7c10 */ /* 0x000fc60009ffe4ff */
[----:B0-----:R-:W-:Y:S06]  /*0210*/  @!P0 BRA `(.L_x_475) ;  /* 0x00000010005c8947 */ /* 0x001fec0003800000 */
[----:B------:R-:W-:-:S13]  /*0220*/  ISETP.GE.AND P0, PT, R0, 0x1, PT ;  /* 0x000000010000780c */ /* 0x000fda0003f06270 */
[----:B------:R-:W-:Y:S05]  /*0230*/  @!P0 EXIT ;  /* 0x000000000000894d */ /* 0x000fea0003800000 */
[----:B------:R-:W0:Y:S01]  /*0240*/  S2R R3, SR_TID.X ;  /* 0x0000000000037919 */ /* 0x000e220000002100 */
[C---:B------:R-:W-:Y:S01]  /*0250*/  ISETP.GE.U32.AND P0, PT, R0.reuse, 0x8, PT ;  /* 0x000000080000780c */ /* 0x040fe20003f06070 */
[----:B------:R-:W-:Y:S01]  /*0260*/  HFMA2 R4, -RZ, RZ, 0, 0 ;  /* 0x00000000ff047431 */ /* 0x000fe200000001ff */
[----:B------:R-:W-:-:S11]  /*0270*/  LOP3.LUT R5, R0, 0x7, RZ, 0xc0, !PT ;  /* 0x0000000700057812 */ /* 0x000fd600078ec0ff */
[----:B------:R-:W-:Y:S05]  /*0280*/  @!P0 BRA `(.L_x_476) ;  /* 0x0000000800ac8947 */ /* 0x000fea0003800000 */
[----:B0-----:R-:W-:-:S13]  /*0290*/  ISETP.GE.AND P1, PT, R3, R2, PT ;  /* 0x000000020300720c */ /* 0x001fda0003f26270 */
[----:B------:R-:W-:-:S04]  /*02a0*/  @!P1 IMAD.WIDE.U32 R24, R3, 0x4, R8 ;  /* 0x0000000403189825 */ /* 0x000fc800078e0008 */
[C---:B------:R-:W-:Y:S02]  /*02b0*/  @!P1 IMAD.WIDE.U32 R26, R3.reuse, 0x4, R10 ;  /* 0x00000004031a9825 */ /* 0x040fe400078e000a */
[----:B------:R-:W2:Y:S02]  /*02c0*/  @!P1 LDG.E R24, desc[UR12][R24.64] ;  /* 0x0000000c18189981 */ /* 0x000ea4000c1e1900 */
[C---:B------:R-:W-:Y:S02]  /*02d0*/  @!P1 IMAD.WIDE.U32 R28, R3.reuse, 0x4, R12 ;  /* 0x00000004031c9825 */ /* 0x040fe400078e000c */
[----:B------:R-:W3:Y:S04]  /*02e0*/  @!P1 LDG.E R26, desc[UR12][R26.64] ;  /* 0x0000000c1a1a9981 */ /* 0x000ee8000c1e1900 */
[----:B------:R-:W4:Y:S01]  /*02f0*/  @!P1 LDG.E R28, desc[UR12][R28.64] ;  /* 0x0000000c1c1c9981 */ /* 0x000f22000c1e1900 */
[----:B------:R-:W-:-:S05]  /*0300*/  VIADD R23, R3, 0x80 ;  /* 0x0000008003177836 */ /* 0x000fca0000000000 */
[----:B------:R-:W-:Y:S01]  /*0310*/  ISETP.GE.AND P0, PT, R23, R2, PT ;  /* 0x000000021700720c */ /* 0x000fe20003f06270 */
[----:B------:R-:W-:-:S04]  /*0320*/  @!P1 IMAD.WIDE.U32 R20, R3, 0xc, R14 ;  /* 0x0000000c03149825 */ /* 0x000fc800078e000e */
[----:B------:R-:W-:-:S04]  /*0330*/  IMAD.WIDE R18, R23, 0x4, R8 ;  /* 0x0000000417127825 */ /* 0x000fc800078e0208 */
[----:B------:R-:W-:-:S04]  /*0340*/  IMAD.WIDE R16, R23, 0x4, R10 ;  /* 0x0000000417107825 */ /* 0x000fc800078e020a */
[----:B------:R-:W-:Y:S01]  /*0350*/  IMAD.WIDE R6, R23, 0x4, R12 ;  /* 0x0000000417067825 */ /* 0x000fe200078e020c */
[----:B--2---:R-:W-:Y:S04]  /*0360*/  @!P1 STG.E desc[UR12][R20.64], R24 ;  /* 0x0000001814009986 */ /* 0x004fe8000c10190c */
[----:B---3--:R-:W-:Y:S04]  /*0370*/  @!P1 STG.E desc[UR12][R20.64+0x4], R26 ;  /* 0x0000041a14009986 */ /* 0x008fe8000c10190c */
[----:B----4-:R0:W-:Y:S04]  /*0380*/  @!P1 STG.E desc[UR12][R20.64+0x8], R28 ;  /* 0x0000081c14009986 */ /* 0x0101e8000c10190c */
[----:B------:R-:W2:Y:S04]  /*0390*/  @!P0 LDG.E R25, desc[UR12][R18.64] ;  /* 0x0000000c12198981 */ /* 0x000ea8000c1e1900 */
[----:B------:R-:W3:Y:S04]  /*03a0*/  @!P0 LDG.E R29, desc[UR12][R16.64] ;  /* 0x0000000c101d8981 */ /* 0x000ee8000c1e1900 */
[----:B------:R-:W4:Y:S01]  /*03b0*/  @!P0 LDG.E R27, desc[UR12][R6.64] ;  /* 0x0000000c061b8981 */ /* 0x000f22000c1e1900 */
[----:B------:R-:W-:-:S05]  /*03c0*/  VIADD R4, R3, 0x100 ;  /* 0x0000010003047836 */ /* 0x000fca0000000000 */
[----:B------:R-:W-:Y:S02]  /*03d0*/  ISETP.GE.AND P6, PT, R4, R2, PT ;  /* 0x000000020400720c */ /* 0x000fe40003fc6270 */
[C---:B------:R-:W-:Y:S01]  /*03e0*/  IADD3 R4, PT, PT, R3.reuse, 0x180, RZ ;  /* 0x0000018003047810 */ /* 0x040fe20007ffe0ff */
[----:B------:R-:W-:-:S03]  /*03f0*/  VIADD R22, R3, 0x200 ;  /* 0x0000020003167836 */ /* 0x000fc60000000000 */
[-C--:B------:R-:W-:Y:S01]  /*0400*/  ISETP.GE.AND P5, PT, R4, R2.reuse, PT ;  /* 0x000000020400720c */ /* 0x080fe20003fa6270 */
[----:B------:R-:W-:Y:S01]  /*0410*/  VIADD R4, R3, 0x300 ;  /* 0x0000030003047836 */ /* 0x000fe20000000000 */
[-C--:B------:R-:W-:Y:S01]  /*0420*/  ISETP.GE.AND P4, PT, R22, R2.reuse, PT ;  /* 0x000000021600720c */ /* 0x080fe20003f86270 */
[----:B0-----:R-:W-:Y:S01]  /*0430*/  IMAD.WIDE R20, R23, 0xc, R14 ;  /* 0x0000000c17147825 */ /* 0x001fe200078e020e */
[C---:B------:R-:W-:Y:S02]  /*0440*/  IADD3 R24, PT, PT, R3.reuse, 0x280, RZ ;  /* 0x0000028003187810 */ /* 0x040fe40007ffe0ff */
[----:B------:R-:W-:Y:S01]  /*0450*/  ISETP.GE.AND P2, PT, R4, R2, PT ;  /* 0x000000020400720c */ /* 0x000fe20003f46270 */
[----:B------:R-:W-:Y:S01]  /*0460*/  BSSY.RECONVERGENT B0, `(.L_x_477) ;  /* 0x0000010000007945 */ /* 0x000fe20003800200 */
[----:B------:R-:W-:Y:S02]  /*0470*/  IADD3 R22, PT, PT, R3, 0x380, RZ ;  /* 0x0000038003167810 */ /* 0x000fe40007ffe0ff */
[----:B------:R-:W-:-:S02]  /*0480*/  LOP3.LUT R4, R0, 0x7ffffff8, RZ, 0xc0, !PT ;  /* 0x7ffffff800047812 */ /* 0x000fc400078ec0ff */
[-C--:B------:R-:W-:Y:S02]  /*0490*/  ISETP.GE.AND P3, PT, R24, R2.reuse, PT ;  /* 0x000000021800720c */ /* 0x080fe40003f66270 */
[----:B------:R-:W-:Y:S01]  /*04a0*/  ISETP.GE.AND P1, PT, R22, R2, PT ;  /* 0x000000021600720c */ /* 0x000fe20003f26270 */
[----:B--2---:R0:W-:Y:S04]  /*04b0*/  @!P0 STG.E desc[UR12][R20.64], R25 ;  /* 0x0000001914008986 */ /* 0x0041e8000c10190c */
[----:B---3--:R0:W-:Y:S04]  /*04c0*/  @!P0 STG.E desc[UR12][R20.64+0x4], R29 ;  /* 0x0000041d14008986 */ /* 0x0081e8000c10190c */
[----:B----4-:R0:W-:Y:S01]  /*04d0*/  @!P0 STG.E desc[UR12][R20.64+0x8], R27 ;  /* 0x0000081b14008986 */ /* 0x0101e2000c10190c */
[----:B------:R-:W-:Y:S01]  /*04e0*/  ISETP.NE.AND P0, PT, R4, 0x8, PT ;  /* 0x000000080400780c */ /* 0x000fe20003f05270 */
[----:B------:R-:W-:-:S12]  /*04f0*/  @P6 BRA `(.L_x_478) ;  /* 0x0000000000186947 */ /* 0x000fd80003800000 */
[----:B------:R-:W2:Y:S04]  /*0500*/  LDG.E R23, desc[UR12][R18.64+0x200] ;  /* 0x0002000c12177981 */ /* 0x000ea8000c1e1900 */
[----:B0-----:R-:W3:Y:S04]  /*0510*/  LDG.E R25, desc[UR12][R16.64+0x200] ;  /* 0x0002000c10197981 */ /* 0x001ee8000c1e1900 */
[----:B------:R-:W4:Y:S04]  /*0520*/  LDG.E R27, desc[UR12][R6.64+0x200] ;  /* 0x0002000c061b7981 */ /* 0x000f28000c1e1900 */
[----:B--2---:R1:W-:Y:S04]  /*0530*/  STG.E desc[UR12][R20.64+0x600], R23 ;  /* 0x0006001714007986 */ /* 0x0043e8000c10190c */
[----:B---3--:R1:W-:Y:S04]  /*0540*/  STG.E desc[UR12][R20.64+0x604], R25 ;  /* 0x0006041914007986 */ /* 0x0083e8000c10190c */
[----:B----4-:R1:W-:Y:S02]  /*0550*/  STG.E desc[UR12][R20.64+0x608], R27 ;  /* 0x0006081b14007986 */ /* 0x0103e4000c10190c */
.L_x_478:
[----:B------:R-:W-:Y:S05]  /*0560*/  BSYNC.RECONVERGENT B0 ;  /* 0x0000000000007941 */ /* 0x000fea0003800200 */
.L_x_477:
[----:B------:R-:W-:Y:S04]  /*0570*/  BSSY.RECONVERGENT B0, `(.L_x_479) ;  /* 0x0000008000007945 */ /* 0x000fe80003800200 */
[----:B------:R-:W-:Y:S05]  /*0580*/  @P5 BRA `(.L_x_480) ;  /* 0x0000000000185947 */ /* 0x000fea0003800000 */
[----:B-1----:R-:W2:Y:S04]  /*0590*/  LDG.E R23, desc[UR12][R18.64+0x400] ;  /* 0x0004000c12177981 */ /* 0x002ea8000c1e1900 */
[----:B0-----:R-:W3:Y:S04]  /*05a0*/  LDG.E R25, desc[UR12][R16.64+0x400] ;  /* 0x0004000c10197981 */ /* 0x001ee8000c1e1900 */
[----:B------:R-:W4:Y:S04]  /*05b0*/  LDG.E R27, desc[UR12][R6.64+0x400] ;  /* 0x0004000c061b7981 */ /* 0x000f28000c1e1900 */
[----:B--2---:R2:W-:Y:S04]  /*05c0*/  STG.E desc[UR12][R20.64+0xc00], R23 ;  /* 0x000c001714007986 */ /* 0x0045e8000c10190c */
[----:B---3--:R2:W-:Y:S04]  /*05d0*/  STG.E desc[UR12][R20.64+0xc04], R25 ;  /* 0x000c041914007986 */ /* 0x0085e8000c10190c */
[----:B----4-:R2:W-:Y:S02]  /*05e0*/  STG.E desc[UR12][R20.64+0xc08], R27 ;  /* 0x000c081b14007986 */ /* 0x0105e4000c10190c */
.L_x_480:
[----:B------:R-:W-:Y:S05]  /*05f0*/  BSYNC.RECONVERGENT B0 ;  /* 0x0000000000007941 */ /* 0x000fea0003800200 */
.L_x_479:
[----:B------:R-:W-:Y:S04]  /*0600*/  BSSY.RECONVERGENT B0, `(.L_x_481) ;  /* 0x0000008000007945 */ /* 0x000fe80003800200 */
[----:B------:R-:W-:Y:S05]  /*0610*/  @P4 BRA `(.L_x_482) ;  /* 0x0000000000184947 */ /* 0x000fea0003800000 */
[----:B-12---:R-:W2:Y:S04]  /*0620*/  LDG.E R23, desc[UR12][R18.64+0x600] ;  /* 0x0006000c12177981 */ /* 0x006ea8000c1e1900 */
[----:B0-----:R-:W3:Y:S04]  /*0630*/  LDG.E R25, desc[UR12][R16.64+0x600] ;  /* 0x0006000c10197981 */ /* 0x001ee8000c1e1900 */
[----:B------:R-:W4:Y:S04]  /*0640*/  LDG.E R27, desc[UR12][R6.64+0x600] ;  /* 0x0006000c061b7981 */ /* 0x000f28000c1e1900 */
[----:B--2---:R0:W-:Y:S04]  /*0650*/  STG.E desc[UR12][R20.64+0x1200], R23 ;  /* 0x0012001714007986 */ /* 0x0041e8000c10190c */
[----:B---3--:R0:W-:Y:S04]  /*0660*/  STG.E desc[UR12][R20.64+0x1204], R25 ;  /* 0x0012041914007986 */ /* 0x0081e8000c10190c */
[----:B----4-:R0:W-:Y:S02]  /*0670*/  STG.E desc[UR12][R20.64+0x1208], R27 ;  /* 0x0012081b14007986 */ /* 0x0101e4000c10190c */
.L_x_482:
[----:B------:R-:W-:Y:S05]  /*0680*/  BSYNC.RECONVERGENT B0 ;  /* 0x0000000000007941 */ /* 0x000fea0003800200 */
.L_x_481:
[----:B------:R-:W-:Y:S04]  /*0690*/  BSSY.RECONVERGENT B0, `(.L_x_483) ;  /* 0x0000008000007945 */ /* 0x000fe80003800200 */
[----:B------:R-:W-:Y:S05]  /*06a0*/  @P3 BRA `(.L_x_484) ;  /* 0x0000000000183947 */ /* 0x000fea0003800000 */
[----:B012---:R-:W2:Y:S04]  /*06b0*/  LDG.E R23, desc[UR12][R18.64+0x800] ;  /* 0x0008000c12177981 */ /* 0x007ea8000c1e1900 */
[----:B------:R-:W3:Y:S04]  /*06c0*/  LDG.E R25, desc[UR12][R16.64+0x800] ;  /* 0x0008000c10197981 */ /* 0x000ee8000c1e1900 */
[----:B------:R-:W4:Y:S04]  /*06d0*/  LDG.E R27, desc[UR12][R6.64+0x800] ;  /* 0x0008000c061b7981 */ /* 0x000f28000c1e1900 */
[----:B--2---:R0:W-:Y:S04]  /*06e0*/  STG.E desc[UR12][R20.64+0x1800], R23 ;  /* 0x0018001714007986 */ /* 0x0041e8000c10190c */
[----:B---3--:R0:W-:Y:S04]  /*06f0*/  STG.E desc[UR12][R20.64+0x1804], R25 ;  /* 0x0018041914007986 */ /* 0x0081e8000c10190c */
[----:B----4-:R0:W-:Y:S02]  /*0700*/  STG.E desc[UR12][R20.64+0x1808], R27 ;  /* 0x0018081b14007986 */ /* 0x0101e4000c10190c */
.L_x_484:
[----:B------:R-:W-:Y:S05]  /*0710*/  BSYNC.RECONVERGENT B0 ;  /* 0x0000000000007941 */ /* 0x000fea0003800200 */
.L_x_483:
        /* <DEDUP_REMOVED lines=8> */
.L_x_486:
[----:B------:R-:W-:Y:S05]  /*07a0*/  BSYNC.RECONVERGENT B0 ;  /* 0x0000000000007941 */ /* 0x000fea0003800200 */
.L_x_485:
[----:B------:R-:W-:Y:S04]  /*07b0*/  BSSY.RECONVERGENT B0, `(.L_x_487) ;  /* 0x0000008000007945 */ /* 0x000fe80003800200 */
[----:B------:R-:W-:Y:S05]  /*07c0*/  @P1 BRA `(.L_x_488) ;  /* 0x0000000000181947 */ /* 0x000fea0003800000 */
[----:B------:R-:W3:Y:S04]  /*07d0*/  LDG.E R19, desc[UR12][R18.64+0xc00] ;  /* 0x000c000c12137981 */ /* 0x000ee8000c1e1900 */
[----:B------:R-:W4:Y:S04]  /*07e0*/  LDG.E R17, desc[UR12][R16.64+0xc00] ;  /* 0x000c000c10117981 */ /* 0x000f28000c1e1900 */
[----:B------:R-:W5:Y:S04]  /*07f0*/  LDG.E R7, desc[UR12][R6.64+0xc00] ;  /* 0x000c000c06077981 */ /* 0x000f68000c1e1900 */
[----:B---3--:R3:W-:Y:S04]  /*0800*/  STG.E desc[UR12][R20.64+0x2400], R19 ;  /* 0x0024001314007986 */ /* 0x0087e8000c10190c */
[----:B----4-:R3:W-:Y:S04]  /*0810*/  STG.E desc[UR12][R20.64+0x2404], R17 ;  /* 0x0024041114007986 */ /* 0x0107e8000c10190c */
[----:B-----5:R3:W-:Y:S02]  /*0820*/  STG.E desc[UR12][R20.64+0x2408], R7 ;  /* 0x0024080714007986 */ /* 0x0207e4000c10190c */
.L_x_488:
[----:B------:R-:W-:Y:S05]  /*0830*/  BSYNC.RECONVERGENT B0 ;  /* 0x0000000000007941 */ /* 0x000fea0003800200 */
.L_x_487:
[----:B------:R-:W-:Y:S05]  /*0840*/  @!P0 BRA `(.L_x_476) ;  /* 0x00000004003c8947 */ /* 0x000fea0003800000 */
[----:B------:R-:W-:-:S07]  /*0850*/  IMAD.MOV.U32 R0, RZ, RZ, 0x8 ;  /* 0x00000008ff007424 */ /* 0x000fce00078e00ff */
.L_x_491:
[----:B012---:R-:W-:-:S04]  /*0860*/  LEA R23, R0, R3, 0x7 ;  /* 0x0000000300177211 */ /* 0x007fc800078e38ff */
[----:B------:R-:W-:-:S13]  /*0870*/  ISETP.GE.AND P0, PT, R23, R2, PT ;  /* 0x000000021700720c */ /* 0x000fda0003f06270 */
[----:B---3--:R-:W-:-:S04]  /*0880*/  @!P0 IMAD.WIDE.U32 R6, R23, 0x4, R10 ;  /* 0x0000000417068825 */ /* 0x008fc800078e000a */
[C---:B------:R-:W-:Y:S02]  /*0890*/  @!P0 IMAD.WIDE.U32 R28, R23.reuse, 0x4, R8 ;  /* 0x00000004171c8825 */ /* 0x040fe400078e0008 */
[----:B------:R-:W2:Y:S02]  /*08a0*/  @!P0 LDG.E R7, desc[UR12][R6.64] ;  /* 0x0000000c06078981 */ /* 0x000ea4000c1e1900 */
[C---:B------:R-:W-:Y:S02]  /*08b0*/  @!P0 IMAD.WIDE.U32 R24, R23.reuse, 0x4, R12 ;  /* 0x0000000417188825 */ /* 0x040fe400078e000c */
[----:B------:R-:W3:Y:S04]  /*08c0*/  @!P0 LDG.E R28, desc[UR12][R28.64] ;  /* 0x0000000c1c1c8981 */ /* 0x000ee8000c1e1900 */
[----:B------:R-:W4:Y:S01]  /*08d0*/  @!P0 LDG.E R24, desc[UR12][R24.64] ;  /* 0x0000000c18188981 */ /* 0x000f22000c1e1900 */
[----:B------:R-:W-:-:S02]  /*08e0*/  VIADD R27, R23, 0x80 ;  /* 0x00000080171b7836 */ /* 0x000fc40000000000 */
[----:B------:R-:W-:-:S03]  /*08f0*/  @!P0 IMAD.WIDE.U32 R20, R23, 0xc, R14 ;  /* 0x0000000c17148825 */ /* 0x000fc600078e000e */
[C---:B------:R-:W-:Y:S01]  /*0900*/  ISETP.GE.AND P1, PT, R27.reuse, R2, PT ;  /* 0x000000021b00720c */ /* 0x040fe20003f26270 */
[----:B------:R-:W-:-:S04]  /*0910*/  IMAD.WIDE R18, R27, 0x4, R8 ;  /* 0x000000041b127825 */ /* 0x000fc800078e0208 */
[C---:B------:R-:W-:Y:S01]  /*0920*/  IMAD.WIDE R16, R27.reuse, 0x4, R10 ;  /* 0x000000041b107825 */ /* 0x040fe200078e020a */
[----:B--2---:R0:W-:Y:S04]  /*0930*/  @!P0 STG.E desc[UR12][R20.64+0x4], R7 ;  /* 0x0000040714008986 */ /* 0x0041e8000c10190c */
[----:B---3--:R-:W-:Y:S04]  /*0940*/  @!P0 STG.E desc[UR12][R20.64], R28 ;  /* 0x0000001c14008986 */ /* 0x008fe8000c10190c */
[----:B----4-:R1:W-:Y:S01]  /*0950*/  @!P0 STG.E desc[UR12][R20.64+0x8], R24 ;  /* 0x0000081814008986 */ /* 0x0103e2000c10190c */
[----:B0-----:R-:W-:-:S03]  /*0960*/  IMAD.WIDE R6, R27, 0x4, R12 ;  /* 0x000000041b067825 */ /* 0x001fc600078e020c */
[----:B------:R-:W2:Y:S04]  /*0970*/  @!P1 LDG.E R22, desc[UR12][R18.64] ;  /* 0x0000000c12169981 */ /* 0x000ea8000c1e1900 */
[----:B------:R-:W3:Y:S04]  /*0980*/  @!P1 LDG.E R26, desc[UR12][R16.64] ;  /* 0x0000000c101a9981 */ /* 0x000ee8000c1e1900 */
[----:B------:R-:W4:Y:S01]  /*0990*/  @!P1 LDG.E R29, desc[UR12][R6.64] ;  /* 0x0000000c061d9981 */ /* 0x000f22000c1e1900 */
[----:B------:R-:W-:-:S04]  /*09a0*/  IADD3 R25, PT, PT, R23, 0x100, RZ ;  /* 0x0000010017197810 */ /* 0x000fc80007ffe0ff */
[----:B------:R-:W-:Y:S01]  /*09b0*/  ISETP.GE.AND P0, PT, R25, R2, PT ;  /* 0x000000021900720c */ /* 0x000fe20003f06270 */
[----:B-1----:R-:W-:-:S05]  /*09c0*/  IMAD.WIDE R24, R27, 0xc, R14 ;  /* 0x0000000c1b187825 */ /* 0x002fca00078e020e */
[----:B--2---:R-:W-:Y:S04]  /*09d0*/  @!P1 STG.E desc[UR12][R24.64], R22 ;  /* 0x0000001618009986 */ /* 0x004fe8000c10190c */
[----:B---3--:R-:W-:Y:S04]  /*09e0*/  @!P1 STG.E desc[UR12][R24.64+0x4], R26 ;  /* 0x0000041a18009986 */ /* 0x008fe8000c10190c */
[----:B----4-:R0:W-:Y:S04]  /*09f0*/  @!P1 STG.E desc[UR12][R24.64+0x8], R29 ;  /* 0x0000081d18009986 */ /* 0x0101e8000c10190c */
[----:B------:R-:W2:Y:S04]  /*0a00*/  @!P0 LDG.E R27, desc[UR12][R18.64+0x200] ;  /* 0x0002000c121b8981 */ /* 0x000ea8000c1e1900 */
[----:B------:R-:W3:Y:S04]  /*0a10*/  @!P0 LDG.E R28, desc[UR12][R6.64+0x200] ;  /* 0x0002000c061c8981 */ /* 0x000ee8000c1e1900 */
[----:B0-----:R-:W4:Y:S01]  /*0a20*/  @!P0 LDG.E R29, desc[UR12][R16.64+0x200] ;  /* 0x0002000c101d8981 */ /* 0x001f22000c1e1900 */
[----:B------:R-:W-:-:S05]  /*0a30*/  VIADD R21, R23, 0x180 ;  /* 0x0000018017157836 */ /* 0x000fca0000000000 */
[----:B------:R-:W-:Y:S01]  /*0a40*/  ISETP.GE.AND P1, PT, R21, R2, PT ;  /* 0x000000021500720c */ /* 0x000fe20003f26270 */
[----:B--2---:R0:W-:Y:S04]  /*0a50*/  @!P0 STG.E desc[UR12][R24.64+0x600], R27 ;  /* 0x0006001b18008986 */ /* 0x0041e8000c10190c */
[----:B---3--:R-:W-:Y:S04]  /*0a60*/  @!P0 STG.E desc[UR12][R24.64+0x608], R28 ;  /* 0x0006081c18008986 */ /* 0x008fe8000c10190c */
[----:B----4-:R1:W-:Y:S04]  /*0a70*/  @!P0 STG.E desc[UR12][R24.64+0x604], R29 ;  /* 0x0006041d18008986 */ /* 0x0103e8000c10190c */
[----:B------:R-:W2:Y:S04]  /*0a80*/  @!P1 LDG.E R20, desc[UR12][R18.64+0x400] ;  /* 0x0004000c12149981 */ /* 0x000ea8000c1e1900 */
[----:B------:R-:W3:Y:S04]  /*0a90*/  @!P1 LDG.E R22, desc[UR12][R16.64+0x400] ;  /* 0x0004000c10169981 */ /* 0x000ee8000c1e1900 */
[----:B------:R-:W4:Y:S01]  /*0aa0*/  @!P1 LDG.E R26, desc[UR12][R6.64+0x400] ;  /* 0x0004000c061a9981 */ /* 0x000f22000c1e1900 */
[----:B------:R-:W-:-:S04]  /*0ab0*/  IADD3 R21, PT, PT, R23, 0x200, RZ ;  /* 0x0000020017157810 */ /* 0x000fc80007ffe0ff */
[-C--:B------:R-:W-:Y:S01]  /*0ac0*/  ISETP.GE.AND P0, PT, R21, R2.reuse, PT ;  /* 0x000000021500720c */ /* 0x080fe20003f06270 */
[----:B------:R-:W-:Y:S01]  /*0ad0*/  VIADD R21, R23, 0x280 ;  /* 0x0000028017157836 */ /* 0x000fe20000000000 */
[----:B--2---:R2:W-:Y:S04]  /*0ae0*/  @!P1 STG.E desc[UR12][R24.64+0xc00], R20 ;  /* 0x000c001418009986 */ /* 0x0045e8000c10190c */
[----:B---3--:R3:W-:Y:S04]  /*0af0*/  @!P1 STG.E desc[UR12][R24.64+0xc04], R22 ;  /* 0x000c041618009986 */ /* 0x0087e8000c10190c */
[----:B----4-:R4:W-:Y:S04]  /*0b00*/  @!P1 STG.E desc[UR12][R24.64+0xc08], R26 ;  /* 0x000c081a18009986 */ /* 0x0109e8000c10190c */
[----:B0-----:R-:W5:Y:S04]  /*0b10*/  @!P0 LDG.E R27, desc[UR12][R18.64+0x600] ;  /* 0x0006000c121b8981 */ /* 0x001f68000c1e1900 */
[----:B-1----:R-:W2:Y:S04]  /*0b20*/  @!P0 LDG.E R29, desc[UR12][R16.64+0x600] ;  /* 0x0006000c101d8981 */ /* 0x002ea8000c1e1900 */
[----:B------:R-:W3:Y:S01]  /*0b30*/  @!P0 LDG.E R28, desc[UR12][R6.64+0x600] ;  /* 0x0006000c061c8981 */ /* 0x000ee2000c1e1900 */
[----:B------:R-:W-:-:S02]  /*0b40*/  ISETP.GE.AND P1, PT, R21, R2, PT ;  /* 0x000000021500720c */ /* 0x000fc40003f26270 */
[----:B------:R-:W-:Y:S01]  /*0b50*/  IADD3 R21, PT, PT, R23, 0x300, RZ ;  /* 0x0000030017157810 */ /* 0x000fe20007ffe0ff */
[----:B-----5:R0:W-:Y:S04]  /*0b60*/  @!P0 STG.E desc[UR12][R24.64+0x1200], R27 ;  /* 0x0012001b18008986 */ /* 0x0201e8000c10190c */
[----:B--2---:R1:W-:Y:S04]  /*0b70*/  @!P0 STG.E desc[UR12][R24.64+0x1204], R29 ;  /* 0x0012041d18008986 */ /* 0x0043e8000c10190c */
[----:B---3--:R2:W-:Y:S04]  /*0b80*/  @!P0 STG.E desc[UR12][R24.64+0x1208], R28 ;  /* 0x0012081c18008986 */ /* 0x0085e8000c10190c */
[----:B------:R-:W3:Y:S04]  /*0b90*/  @!P1 LDG.E R20, desc[UR12][R18.64+0x800] ;  /* 0x0008000c12149981 */ /* 0x000ee8000c1e1900 */
[----:B------:R-:W5:Y:S04]  /*0ba0*/  @!P1 LDG.E R22, desc[UR12][R16.64+0x800] ;  /* 0x0008000c10169981 */ /* 0x000f68000c1e1900 */
[----:B----4-:R-:W4:Y:S01]  /*0bb0*/  @!P1 LDG.E R26, desc[UR12][R6.64+0x800] ;  /* 0x0008000c061a9981 */ /* 0x010f22000c1e1900 */
[----:B------:R-:W-:-:S03]  /*0bc0*/  ISETP.GE.AND P0, PT, R21, R2, PT ;  /* 0x000000021500720c */ /* 0x000fc60003f06270 */
[----:B---3--:R2:W-:Y:S04]  /*0bd0*/  @!P1 STG.E desc[UR12][R24.64+0x1800], R20 ;  /* 0x0018001418009986 */ /* 0x0085e8000c10190c */
[----:B-----5:R2:W-:Y:S04]  /*0be0*/  @!P1 STG.E desc[UR12][R24.64+0x1804], R22 ;  /* 0x0018041618009986 */ /* 0x0205e8000c10190c */
[----:B----4-:R2:W-:Y:S04]  /*0bf0*/  @!P1 STG.E desc[UR12][R24.64+0x1808], R26 ;  /* 0x0018081a18009986 */ /* 0x0105e8000c10190c */
[----:B------:R-:W3:Y:S04]  /*0c00*/  @!P0 LDG.E R21, desc[UR12][R18.64+0xa00] ;  /* 0x000a000c12158981 */ /* 0x000ee8000c1e1900 */
[----:B0-----:R-:W4:Y:S04]  /*0c10*/  @!P0 LDG.E R27, desc[UR12][R16.64+0xa00] ;  /* 0x000a000c101b8981 */ /* 0x001f28000c1e1900 */
[----:B-1----:R-:W5:Y:S01]  /*0c20*/  @!P0 LDG.E R29, desc[UR12][R6.64+0xa00] ;  /* 0x000a000c061d8981 */ /* 0x002f62000c1e1900 */
[----:B------:R-:W-:Y:S01]  /*0c30*/  VIADD R23, R23, 0x380 ;  /* 0x0000038017177836 */ /* 0x000fe20000000000 */
[----:B------:R-:W-:Y:S01]  /*0c40*/  IADD3 R0, PT, PT, R0, 0x8, RZ ;  /* 0x0000000800007810 */ /* 0x000fe20007ffe0ff */
[----:B------:R-:W-:Y:S03]  /*0c50*/  BSSY.RECONVERGENT B0, `(.L_x_489) ;  /* 0x000000d000007945 */ /* 0x000fe60003800200 */
[----:B------:R-:W-:Y:S01]  /*0c60*/  ISETP.NE.AND P1, PT, R0, R4, PT ;  /* 0x000000040000720c */ /* 0x000fe20003f25270 */
[----:B---3--:R2:W-:Y:S04]  /*0c70*/  @!P0 STG.E desc[UR12][R24.64+0x1e00], R21 ;  /* 0x001e001518008986 */ /* 0x0085e8000c10190c */
[----:B----4-:R2:W-:Y:S04]  /*0c80*/  @!P0 STG.E desc[UR12][R24.64+0x1e04], R27 ;  /* 0x001e041b18008986 */ /* 0x0105e8000c10190c */
[----:B-----5:R2:W-:Y:S01]  /*0c90*/  @!P0 STG.E desc[UR12][R24.64+0x1e08], R29 ;  /* 0x001e081d18008986 */ /* 0x0205e2000c10190c */
[----:B------:R-:W-:-:S13]  /*0ca0*/  ISETP.GE.AND P0, PT, R23, R2, PT ;  /* 0x000000021700720c */ /* 0x000fda0003f06270 */
[----:B--2---:R-:W-:Y:S05]  /*0cb0*/  @P0 BRA `(.L_x_490) ;  /* 0x0000000000180947 */ /* 0x004fea0003800000 */
[----:B------:R-:W2:Y:S04]  /*0cc0*/  LDG.E R19, desc[UR12][R18.64+0xc00] ;  /* 0x000c000c12137981 */ /* 0x000ea8000c1e1900 */
[----:B------:R-:W3:Y:S04]  /*0cd0*/  LDG.E R17, desc[UR12][R16.64+0xc00] ;  /* 0x000c000c10117981 */ /* 0x000ee8000c1e1900 */
[----:B------:R-:W4:Y:S04]  /*0ce0*/  LDG.E R7, desc[UR12][R6.64+0xc00] ;  /* 0x000c000c06077981 */ /* 0x000f28000c1e1900 */
[----:B--2---:R0:W-:Y:S04]  /*0cf0*/  STG.E desc[UR12][R24.64+0x2400], R19 ;  /* 0x0024001318007986 */ /* 0x0041e8000c10190c */
[----:B---3--:R0:W-:Y:S04]  /*0d00*/  STG.E desc[UR12][R24.64+0x2404], R17 ;  /* 0x0024041118007986 */ /* 0x0081e8000c10190c */
[----:B----4-:R0:W-:Y:S02]  /*0d10*/  STG.E desc[UR12][R24.64+0x2408], R7 ;  /* 0x0024080718007986 */ /* 0x0101e4000c10190c */
.L_x_490:
[----:B------:R-:W-:Y:S05]  /*0d20*/  BSYNC.RECONVERGENT B0 ;  /* 0x0000000000007941 */ /* 0x000fea0003800200 */
.L_x_489:
[----:B------:R-:W-:Y:S05]  /*0d30*/  @P1 BRA `(.L_x_491) ;  /* 0xfffffff800c81947 */ /* 0x000fea000383ffff */
.L_x_476:
[----:B------:R-:W-:-:S13]  /*0d40*/  ISETP.NE.AND P0, PT, R5, RZ, PT ;  /* 0x000000ff0500720c */ /* 0x000fda0003f05270 */
[----:B------:R-:W-:Y:S05]  /*0d50*/  @!P0 EXIT ;  /* 0x000000000000894d */ /* 0x000fea0003800000 */
[----:B------:R-:W4:Y:S01]  /*0d60*/  LDC R0, c[0x0][0x388] ;  /* 0x0000e200ff007b82 */ /* 0x000f220000000800 */
[----:B------:R-:W-:Y:S02]  /*0d70*/  ISETP.GE.U32.AND P0, PT, R5, 0x4, PT ;  /* 0x000000040500780c */ /* 0x000fe40003f06070 */
[----:B----4-:R-:W-:-:S04]  /*0d80*/  LOP3.LUT R26, R0, 0x3, RZ, 0xc0, !PT ;  /* 0x00000003001a7812 */ /* 0x010fc800078ec0ff */
[----:B------:R-:W-:-:S07]  /*0d90*/  ISETP.NE.AND P2, PT, R26, RZ, PT ;  /* 0x000000ff1a00720c */ /* 0x000fce0003f45270 */
[----:B------:R-:W-:Y:S06]  /*0da0*/  @!P0 BRA `(.L_x_492) ;  /* 0x0000000000c48947 */ /* 0x000fec0003800000 */
[----:B0-----:R-:W-:-:S05]  /*0db0*/  IMAD R5, R4, 0x80, R3 ;  /* 0x0000008004057824 */ /* 0x001fca00078e0203 */
[----:B------:R-:W-:-:S13]  /*0dc0*/  ISETP.GE.AND P0, PT, R5, R2, PT ;  /* 0x000000020500720c */ /* 0x000fda0003f06270 */
[----:B-12---:R-:W-:-:S04]  /*0dd0*/  @!P0 IMAD.WIDE R24, R5, 0x4, R8 ;  /* 0x0000000405188825 */ /* 0x006fc800078e0208 */
[C---:B---3--:R-:W-:Y:S02]  /*0de0*/  @!P0 IMAD.WIDE R18, R5.reuse, 0x4, R12 ;  /* 0x0000000405128825 */ /* 0x048fe400078e020c */
[----:B------:R-:W2:Y:S02]  /*0df0*/  @!P0 LDG.E R25, desc[UR12][R24.64] ;  /* 0x0000000c18198981 */ /* 0x000ea4000c1e1900 */
[C---:B------:R-:W-:Y:S02]  /*0e00*/  @!P0 IMAD.WIDE R6, R5.reuse, 0x4, R10 ;  /* 0x0000000405068825 */ /* 0x040fe400078e020a */
[----:B------:R-:W3:Y:S04]  /*0e10*/  @!P0 LDG.E R19, desc[UR12][R18.64] ;  /* 0x0000000c12138981 */ /* 0x000ee8000c1e1900 */
[----:B------:R0:W4:Y:S01]  /*0e20*/  @!P0 LDG.E R24, desc[UR12][R6.64] ;  /* 0x0000000c06188981 */ /* 0x000122000c1e1900 */
[----:B------:R-:W-:-:S04]  /*0e30*/  IADD3 R21, PT, PT, R5, 0x80, RZ ;  /* 0x0000008005157810 */ /* 0x000fc80007ffe0ff */
[----:B------:R-:W-:Y:S01]  /*0e40*/  ISETP.GE.AND P1, PT, R21, R2, PT ;  /* 0x000000021500720c */ /* 0x000fe20003f26270 */
[----:B------:R-:W-:-:S12]  /*0e50*/  @!P0 IMAD.WIDE R22, R5, 0xc, R14 ;  /* 0x0000000c05168825 */ /* 0x000fd800078e020e */
[----:B0-----:R-:W-:-:S04]  /*0e60*/  @!P1 IMAD.WIDE R6, R21, 0x4, R8 ;  /* 0x0000000415069825 */ /* 0x001fc800078e0208 */
[----:B------:R-:W-:-:S04]  /*0e70*/  @!P1 IMAD.WIDE R16, R21, 0x4, R10 ;  /* 0x0000000415109825 */ /* 0x000fc800078e020a */
[----:B------:R-:W-:Y:S01]  /*0e80*/  @!P1 IMAD.WIDE R28, R21, 0x4, R12 ;  /* 0x00000004151c9825 */ /* 0x000fe200078e020c */
[----:B--2---:R-:W-:Y:S04]  /*0e90*/  @!P0 STG.E desc[UR12][R22.64], R25 ;  /* 0x0000001916008986 */ /* 0x004fe8000c10190c */
[----:B---3--:R0:W-:Y:S04]  /*0ea0*/  @!P0 STG.E desc[UR12][R22.64+0x8], R19 ;  /* 0x0000081316008986 */ /* 0x0081e8000c10190c */
[----:B----4-:R1:W-:Y:S04]  /*0eb0*/  @!P0 STG.E desc[UR12][R22.64+0x4], R24 ;  /* 0x0000041816008986 */ /* 0x0103e8000c10190c */
[----:B------:R-:W2:Y:S04]  /*0ec0*/  @!P1 LDG.E R7, desc[UR12][R6.64] ;  /* 0x0000000c06079981 */ /* 0x000ea8000c1e1900 */
[----:B------:R-:W3:Y:S04]  /*0ed0*/  @!P1 LDG.E R17, desc[UR12][R16.64] ;  /* 0x0000000c10119981 */ /* 0x000ee8000c1e1900 */
[----:B------:R-:W4:Y:S01]  /*0ee0*/  @!P1 LDG.E R29, desc[UR12][R28.64] ;  /* 0x0000000c1c1d9981 */ /* 0x000f22000c1e1900 */
[----:B------:R-:W-:-:S05]  /*0ef0*/  VIADD R27, R5, 0x100 ;  /* 0x00000100051b7836 */ /* 0x000fca0000000000 */
[----:B------:R-:W-:Y:S01]  /*0f00*/  ISETP.GE.AND P0, PT, R27, R2, PT ;  /* 0x000000021b00720c */ /* 0x000fe20003f06270 */
[----:B0-----:R-:W-:-:S12]  /*0f10*/  @!P1 IMAD.WIDE R18, R21, 0xc, R14 ;  /* 0x0000000c15129825 */ /* 0x001fd800078e020e */
[----:B------:R-:W-:-:S04]  /*0f20*/  @!P0 IMAD.WIDE R20, R27, 0x4, R8 ;  /* 0x000000041b148825 */ /* 0x000fc800078e0208 */
[----:B-1----:R-:W-:-:S04]  /*0f30*/  @!P0 IMAD.WIDE R22, R27, 0x4, R10 ;  /* 0x000000041b168825 */ /* 0x002fc800078e020a */
[----:B------:R-:W-:Y:S01]  /*0f40*/  @!P0 IMAD.WIDE R24, R27, 0x4, R12 ;  /* 0x000000041b188825 */ /* 0x000fe200078e020c */
[----:B--2---:R0:W-:Y:S04]  /*0f50*/  @!P1 STG.E desc[UR12][R18.64], R7 ;  /* 0x0000000712009986 */ /* 0x0041e8000c10190c */
[----:B---3--:R1:W-:Y:S04]  /*0f60*/  @!P1 STG.E desc[UR12][R18.64+0x4], R17 ;  /* 0x0000041112009986 */ /* 0x0083e8000c10190c */
[----:B----4-:R2:W-:Y:S04]  /*0f70*/  @!P1 STG.E desc[UR12][R18.64+0x8], R29 ;  /* 0x0000081d12009986 */ /* 0x0105e8000c10190c */
[----:B------:R-:W3:Y:S04]  /*0f80*/  @!P0 LDG.E R21, desc[UR12][R20.64] ;  /* 0x0000000c14158981 */ /* 0x000ee8000c1e1900 */
[----:B------:R4:W5:Y:S04]  /*0f90*/  @!P0 LDG.E R23, desc[UR12][R22.64] ;  /* 0x0000000c16178981 */ /* 0x000968000c1e1900 */
[----:B------:R-:W5:Y:S01]  /*0fa0*/  @!P0 LDG.E R25, desc[UR12][R24.64] ;  /* 0x0000000c18198981 */ /* 0x000f62000c1e1900 */
[----:B----4-:R-:W-:-:S04]  /*0fb0*/  IADD3 R22, PT, PT, R5, 0x180, RZ ;  /* 0x0000018005167810 */ /* 0x010fc80007ffe0ff */
[----:B------:R-:W-:Y:S01]  /*0fc0*/  ISETP.GE.AND P1, PT, R22, R2, PT ;  /* 0x000000021600720c */ /* 0x000fe20003f26270 */
[----:B0-----:R-:W-:-:S12]  /*0fd0*/  @!P0 IMAD.WIDE R6, R27, 0xc, R14 ;  /* 0x0000000c1b068825 */ /* 0x001fd800078e020e */
[----:B-1----:R-:W-:-:S04]  /*0fe0*/  @!P1 IMAD.WIDE R16, R22, 0x4, R8 ;  /* 0x0000000416109825 */ /* 0x002fc800078e0208 */
[C---:B--2---:R-:W-:Y:S01]  /*0ff0*/  @!P1 IMAD.WIDE R28, R22.reuse, 0x4, R10 ;  /* 0x00000004161c9825 */ /* 0x044fe200078e020a */
[----:B---3--:R0:W-:Y:S04]  /*1000*/  @!P0 STG.E desc[UR12][R6.64], R21 ;  /* 0x0000001506008986 */ /* 0x0081e8000c10190c */
[----:B-----5:R4:W-:Y:S04]  /*1010*/  @!P0 STG.E desc[UR12][R6.64+0x4], R23 ;  /* 0x0000041706008986 */ /* 0x0209e8000c10190c */
[----:B------:R4:W-:Y:S01]  /*1020*/  @!P0 STG.E desc[UR12][R6.64+0x8], R25 ;  /* 0x0000081906008986 */ /* 0x0009e2000c10190c */
[----:B0-----:R-:W-:-:S03]  /*1030*/  @!P1 IMAD.WIDE R20, R22, 0x4, R12 ;  /* 0x0000000416149825 */ /* 0x001fc600078e020c */
[----:B------:R-:W2:Y:S04]  /*1040*/  @!P1 LDG.E R17, desc[UR12][R16.64] ;  /* 0x0000000c10119981 */ /* 0x000ea8000c1e1900 */
[----:B------:R-:W3:Y:S04]  /*1050*/  @!P1 LDG.E R29, desc[UR12][R28.64] ;  /* 0x0000000c1c1d9981 */ /* 0x000ee8000c1e1900 */
[----:B------:R-:W5:Y:S01]  /*1060*/  @!P1 LDG.E R5, desc[UR12][R20.64] ;  /* 0x0000000c14059981 */ /* 0x000f62000c1e1900 */
[----:B------:R-:W-:-:S04]  /*1070*/  @!P1 IMAD.WIDE R18, R22, 0xc, R14 ;  /* 0x0000000c16129825 */ /* 0x000fc800078e020e */
[----:B------:R-:W-:Y:S01]  /*1080*/  VIADD R4, R4, 0x4 ;  /* 0x0000000404047836 */ /* 0x000fe20000000000 */
[----:B--2---:R4:W-:Y:S04]  /*1090*/  @!P1 STG.E desc[UR12][R18.64], R17 ;  /* 0x0000001112009986 */ /* 0x0049e8000c10190c */
[----:B---3--:R4:W-:Y:S04]  /*10a0*/  @!P1 STG.E desc[UR12][R18.64+0x4], R29 ;  /* 0x0000041d12009986 */ /* 0x0089e8000c10190c */
[----:B-----5:R4:W-:Y:S02]  /*10b0*/  @!P1 STG.E desc[UR12][R18.64+0x8], R5 ;  /* 0x0000080512009986 */ /* 0x0209e4000c10190c */
.L_x_492:
[----:B------:R-:W-:Y:S05]  /*10c0*/  @!P2 EXIT ;  /* 0x000000000000a94d */ /* 0x000fea0003800000 */
[----:B------:R-:W-:Y:S02]  /*10d0*/  ISETP.NE.AND P0, PT, R26, 0x1, PT ;  /* 0x000000011a00780c */ /* 0x000fe40003f05270 */
[----:B------:R-:W-:-:S04]  /*10e0*/  LOP3.LUT R0, R0, 0x1, RZ, 0xc0, !PT ;  /* 0x0000000100007812 */ /* 0x000fc800078ec0ff */
[----:B------:R-:W-:-:S07]  /*10f0*/  ISETP.NE.U32.AND P2, PT, R0, 0x1, PT ;  /* 0x000000010000780c */ /* 0x000fce0003f45070 */
[----:B------:R-:W-:Y:S06]  /*1100*/  @!P0 BRA `(.L_x_493) ;  /* 0x0000000000648947 */ /* 0x000fec0003800000 */
[----:B0--34-:R-:W-:-:S04]  /*1110*/  LEA R19, R4, R3, 0x7 ;  /* 0x0000000304137211 */ /* 0x019fc800078e38ff */
[----:B------:R-:W-:-:S13]  /*1120*/  ISETP.GE.AND P0, PT, R19, R2, PT ;  /* 0x000000021300720c */ /* 0x000fda0003f06270 */
[----:B-12---:R-:W-:-:S04]  /*1130*/  @!P0 IMAD.WIDE R24, R19, 0x4, R10 ;  /* 0x0000000413188825 */ /* 0x006fc800078e020a */
[C---:B------:R-:W-:Y:S02]  /*1140*/  @!P0 IMAD.WIDE R26, R19.reuse, 0x4, R12 ;  /* 0x00000004131a8825 */ /* 0x040fe400078e020c */
[----:B------:R-:W2:Y:S02]  /*1150*/  @!P0 LDG.E R25, desc[UR12][R24.64] ;  /* 0x0000000c18198981 */ /* 0x000ea4000c1e1900 */
[C---:B------:R-:W-:Y:S02]  /*1160*/  @!P0 IMAD.WIDE R22, R19.reuse, 0x4, R8 ;  /* 0x0000000413168825 */ /* 0x040fe400078e0208 */
[----:B------:R-:W3:Y:S04]  /*1170*/  @!P0 LDG.E R27, desc[UR12][R26.64] ;  /* 0x0000000c1a1b8981 */ /* 0x000ee8000c1e1900 */
[----:B------:R-:W4:Y:S01]  /*1180*/  @!P0 LDG.E R5, desc[UR12][R22.64] ;  /* 0x0000000c16058981 */ /* 0x000f22000c1e1900 */
[----:B------:R-:W-:-:S05]  /*1190*/  VIADD R29, R19, 0x80 ;  /* 0x00000080131d7836 */ /* 0x000fca0000000000 */
[----:B------:R-:W-:Y:S01]  /*11a0*/  ISETP.GE.AND P1, PT, R29, R2, PT ;  /* 0x000000021d00720c */ /* 0x000fe20003f26270 */
[----:B------:R-:W-:-:S12]  /*11b0*/  @!P0 IMAD.WIDE R18, R19, 0xc, R14 ;  /* 0x0000000c13128825 */ /* 0x000fd800078e020e */
[----:B------:R-:W-:-:S04]  /*11c0*/  @!P1 IMAD.WIDE R20, R29, 0x4, R8 ;  /* 0x000000041d149825 */ /* 0x000fc800078e0208 */
[----:B------:R-:W-:-:S04]  /*11d0*/  @!P1 IMAD.WIDE R6, R29, 0x4, R10 ;  /* 0x000000041d069825 */ /* 0x000fc800078e020a */
[C---:B------:R-:W-:Y:S01]  /*11e0*/  @!P1 IMAD.WIDE R16, R29.reuse, 0x4, R12 ;  /* 0x000000041d109825 */ /* 0x040fe200078e020c */
[----:B--2---:R0:W-:Y:S04]  /*11f0*/  @!P0 STG.E desc[UR12][R18.64+0x4], R25 ;  /* 0x0000041912008986 */ /* 0x0041e8000c10190c */
[----:B---3--:R0:W-:Y:S04]  /*1200*/  @!P0 STG.E desc[UR12][R18.64+0x8], R27 ;  /* 0x0000081b12008986 */ /* 0x0081e8000c10190c */
[----:B----4-:R0:W-:Y:S04]  /*1210*/  @!P0 STG.E desc[UR12][R18.64], R5 ;  /* 0x0000000512008986 */ /* 0x0101e8000c10190c */
[----:B------:R-:W2:Y:S04]  /*1220*/  @!P1 LDG.E R21, desc[UR12][R20.64] ;  /* 0x0000000c14159981 */ /* 0x000ea8000c1e1900 */
[----:B------:R-:W3:Y:S04]  /*1230*/  @!P1 LDG.E R7, desc[UR12][R6.64] ;  /* 0x0000000c06079981 */ /* 0x000ee8000c1e1900 */
[----:B------:R-:W4:Y:S01]  /*1240*/  @!P1 LDG.E R17, desc[UR12][R16.64] ;  /* 0x0000000c10119981 */ /* 0x000f22000c1e1900 */
[----:B------:R-:W-:Y:S01]  /*1250*/  @!P1 IMAD.WIDE R22, R29, 0xc, R14 ;  /* 0x0000000c1d169825 */ /* 0x000fe200078e020e */
[----:B------:R-:W-:-:S04]  /*1260*/  IADD3 R4, PT, PT, R4, 0x2, RZ ;  /* 0x0000000204047810 */ /* 0x000fc80007ffe0ff */
[----:B--2---:R0:W-:Y:S04]  /*1270*/  @!P1 STG.E desc[UR12][R22.64], R21 ;  /* 0x0000001516009986 */ /* 0x0041e8000c10190c */
[----:B---3--:R0:W-:Y:S04]  /*1280*/  @!P1 STG.E desc[UR12][R22.64+0x4], R7 ;  /* 0x0000040716009986 */ /* 0x0081e8000c10190c */
[----:B----4-:R0:W-:Y:S02]  /*1290*/  @!P1 STG.E desc[UR12][R22.64+0x8], R17 ;  /* 0x0000081116009986 */ /* 0x0101e4000c10190c */
.L_x_493:
[----:B------:R-:W-:Y:S05]  /*12a0*/  @P2 EXIT ;  /* 0x000000000000294d */ /* 0x000fea0003800000 */
[----:B0-----:R-:W-:-:S05]  /*12b0*/  IMAD R3, R4, 0x80, R3 ;  /* 0x0000008004037824 */ /* 0x001fca00078e0203 */
[----:B------:R-:W-:-:S13]  /*12c0*/  ISETP.GE.AND P0, PT, R3, R2, PT ;  /* 0x000000020300720c */ /* 0x000fda0003f06270 */
[----:B------:R-:W-:Y:S05]  /*12d0*/  @P0 EXIT ;  /* 0x000000000000094d */ /* 0x000fea0003800000 */
[----:B------:R-:W-:-:S04]  /*12e0*/  IMAD.WIDE R8, R3, 0x4, R8 ;  /* 0x0000000403087825 */ /* 0x000fc800078e0208 */
[C---:B------:R-:W-:Y:S02]  /*12f0*/  IMAD.WIDE R10, R3.reuse, 0x4, R10 ;  /* 0x00000004030a7825 */ /* 0x040fe400078e020a */
[----:B------:R-:W5:Y:S02]  /*1300*/  LDG.E R9, desc[UR12][R8.64] ;  /* 0x0000000c08097981 */ /* 0x000f64000c1e1900 */
[C---:B------:R-:W-:Y:S02]  /*1310*/  IMAD.WIDE R12, R3.reuse, 0x4, R12 ;  /* 0x00000004030c7825 */ /* 0x040fe400078e020c */
[----:B------:R-:W2:Y:S04]  /*1320*/  LDG.E R11, desc[UR12][R10.64] ;  /* 0x0000000c0a0b7981 */ /* 0x000ea8000c1e1900 */
[----:B------:R-:W3:Y:S01]  /*1330*/  LDG.E R13, desc[UR12][R12.64] ;  /* 0x0000000c0c0d7981 */ /* 0x000ee2000c1e1900 */
[----:B------:R-:W-:-:S05]  /*1340*/  IMAD.WIDE R14, R3, 0xc, R14 ;  /* 0x0000000c030e7825 */ /* 0x000fca00078e020e */
[----:B-----5:R-:W-:Y:S04]  /*1350*/  STG.E desc[UR12][R14.64], R9 ;  /* 0x000000090e007986 */ /* 0x020fe8000c10190c */
[----:B--2---:R-:W-:Y:S04]  /*1360*/  STG.E desc[UR12][R14.64+0x4], R11 ;  /* 0x0000040b0e007986 */ /* 0x004fe8000c10190c */
[----:B---3--:R-:W-:Y:S01]  /*1370*/  STG.E desc[UR12][R14.64+0x8], R13 ;  /* 0x0000080d0e007986 */ /* 0x008fe2000c10190c */
[----:B------:R-:W-:Y:S05]  /*1380*/  EXIT ;  /* 0x000000000000794d */ /* 0x000fea0003800000 */
.L_x_475:
[----:B------:R-:W-:-:S13]  /*1390*/  ISETP.GE.AND P0, PT, R0, 0x1, PT ;  /* 0x000000010000780c */ /* 0x000fda0003f06270 */
[----:B------:R-:W-:Y:S05]  /*13a0*/  @!P0 EXIT ;  /* 0x000000000000894d */ /* 0x000fea0003800000 */
[----:B------:R-:W0:Y:S01]  /*13b0*/  S2R R2, SR_TID.X ;  /* 0x0000000000027919 */ /* 0x000e220000002100 */
[----:B------:R-:W-:Y:S02]  /*13c0*/  ISETP.GE.U32.AND P0, PT, R0, 0x8, PT ;  /* 0x000000080000780c */ /* 0x000fe40003f06070 */
[----:B------:R-:W-:-:S11]  /*13d0*/  MOV R3, RZ ;  /* 0x000000ff00037202 */ /* 0x000fd60000000f00 */
[----:B------:R-:W-:Y:S05]  /*13e0*/  @!P0 BRA `(.L_x_494) ;  /* 0x00000004007c8947 */ /* 0x000fea0003800000 */
[----:B0-----:R-:W-:Y:S01]  /*13f0*/  IMAD.WIDE.U32 R4, R2, 0xc, R14 ;  /* 0x0000000c02047825 */ /* 0x001fe200078e000e */
[----:B------:R-:W-:Y:S01]  /*1400*/  UIADD3 UR4, UP1, UPT, UR14, 0x600, URZ ;  /* 0x000006000e047890 */ /* 0x000fe2000ff3e0ff */
[----:B------:R-:W-:Y:S02]  /*1410*/  IADD3 R16, P1, PT, R16, 0x1204, RZ ;  /* 0x0000120410107810 */ /* 0x000fe40007f3e0ff */
[----:B------:R-:W-:Y:S01]  /*1420*/  IADD3 R3, PT, PT, R2, 0x80, RZ ;  /* 0x0000008002037810 */ /* 0x000fe20007ffe0ff */
[----:B------:R-:W-:Y:S01]  /*1430*/  UIADD3 UR8, UP0, UPT, UR4, UR8, URZ ;  /* 0x0000000804087290 */ /* 0x000fe2000ff1e0ff */
[----:B------:R-:W-:Y:S01]  /*1440*/  IADD3 R6, P0, PT, R4, 0x8, RZ ;  /* 0x0000000804067810 */ /* 0x000fe20007f1e0ff */
[----:B------:R-:W-:Y:S01]  /*1450*/  UIADD3.X UR5, UPT, UPT, URZ, UR15, URZ, UP1, !UPT ;  /* 0x0000000fff057290 */ /* 0x000fe20008ffe4ff */
[----:B------:R-:W-:Y:S01]  /*1460*/  LOP3.LUT R4, R0, 0x7ffffff8, RZ, 0xc0, !PT ;  /* 0x7ffffff800047812 */ /* 0x000fe200078ec0ff */
[----:B------:R-:W-:Y:S01]  /*1470*/  UIADD3 UR10, UP2, UPT, UR4, UR10, URZ ;  /* 0x0000000a040a7290 */ /* 0x000fe2000ff5e0ff */
[----:B------:R-:W-:Y:S01]  /*1480*/  IMAD.X R17, RZ, RZ, R15, P1 ;  /* 0x000000ffff117224 */ /* 0x000fe200008e060f */
[----:B------:R-:W-:Y:S01]  /*1490*/  UIADD3 UR4, UP1, UPT, UR4, UR6, URZ ;  /* 0x0000000604047290 */ /* 0x000fe2000ff3e0ff */
[----:B------:R-:W-:Y:S01]  /*14a0*/  IMAD.X R7, RZ, RZ, R5, P0 ;  /* 0x000000ffff077224 */ /* 0x000fe200000e0605 */
[----:B------:R-:W-:Y:S01]  /*14b0*/  IADD3 R4, PT, PT, -R4, RZ, RZ ;  /* 0x000000ff04047210 */ /* 0x000fe20007ffe1ff */
[----:B------:R-:W-:-:S02]  /*14c0*/  UIADD3.X UR9, UPT, UPT, UR5, UR9, URZ, UP0, !UPT ;  /* 0x0000000905097290 */ /* 0x000fc400087fe4ff */
[----:B------:R-:W-:Y:S02]  /*14d0*/  UIADD3.X UR11, UPT, UPT, UR5, UR11, URZ, UP2, !UPT ;  /* 0x0000000b050b7290 */ /* 0x000fe400097fe4ff */
[----:B------:R-:W-:-:S12]  /*14e0*/  UIADD3.X UR5, UPT, UPT, UR5, UR7, URZ, UP1, !UPT ;  /* 0x0000000705057290 */ /* 0x000fd80008ffe4ff */
.L_x_495:
[----:B0-----:R-:W0:Y:S08]  /*14f0*/  LDC.64 R22, c[0x0][0x398] ;  /* 0x0000e600ff167b82 */ /* 0x001e300000000a00 */
[----:B------:R-:W1:Y:S08]  /*1500*/  LDC.64 R20, c[0x0][0x3a0] ;  /* 0x0000e800ff147b82 */ /* 0x000e700000000a00 */
[----:B------:R-:W2:Y:S01]  /*1510*/  LDC.64 R18, c[0x0][0x3a8] ;  /* 0x0000ea00ff127b82 */ /* 0x000ea20000000a00 */
[----:B0-----:R-:W-:-:S03]  /*1520*/  IMAD.WIDE.U32 R22, R2, 0x4, R22 ;  /* 0x0000000402167825 */ /* 0x001fc600078e0016 */
[----:B------:R-:W-:Y:S01]  /*1530*/  IADD3 R28, P0, PT, R22, UR14, RZ ;  /* 0x0000000e161c7c10 */ /* 0x000fe2000ff1e0ff */
[----:B-1----:R-:W-:-:S03]  /*1540*/  IMAD.WIDE.U32 R20, R2, 0x4, R20 ;  /* 0x0000000402147825 */ /* 0x002fc600078e0014 */
[----:B------:R-:W-:Y:S02]  /*1550*/  IADD3.X R29, PT, PT, R23, UR15, RZ, P0, !PT ;  /* 0x0000000f171d7c10 */ /* 0x000fe400087fe4ff */
[----:B------:R-:W-:-:S03]  /*1560*/  IADD3 R24, P1, PT, R20, UR14, RZ ;  /* 0x0000000e14187c10 */ /* 0x000fc6000ff3e0ff */
[----:B------:R-:W3:Y:S01]  /*1570*/  LDG.E R5, desc[UR12][R28.64] ;  /* 0x0000000c1c057981 */ /* 0x000ee2000c1e1900 */
[----:B--2---:R-:W-:Y:S01]  /*1580*/  IMAD.WIDE.U32 R18, R2, 0x4, R18 ;  /* 0x0000000402127825 */ /* 0x004fe200078e0012 */
[----:B------:R-:W-:Y:S02]  /*1590*/  IADD3.X R25, PT, PT, R21, UR15, RZ, P1, !PT ;  /* 0x0000000f15197c10 */ /* 0x000fe40008ffe4ff */
[----:B------:R-:W-:-:S04]  /*15a0*/  IADD3 R26, P0, PT, R18, UR14, RZ ;  /* 0x0000000e121a7c10 */ /* 0x000fc8000ff1e0ff */
[----:B------:R-:W2:Y:S01]  /*15b0*/  LDG.E R25, desc[UR12][R24.64] ;  /* 0x0000000c18197981 */ /* 0x000ea2000c1e1900 */
[----:B------:R-:W-:-:S06]  /*15c0*/  IADD3.X R27, PT, PT, R19, UR15, RZ, P0, !PT ;  /* 0x0000000f131b7c10 */ /* 0x000fcc00087fe4ff */
[----:B------:R-:W4:Y:S01]  /*15d0*/  LDG.E R27, desc[UR12][R26.64] ;  /* 0x0000000c1a1b7981 */ /* 0x000f22000c1e1900 */
[----:B------:R-:W-:Y:S01]  /*15e0*/  MOV R19, UR5 ;  /* 0x0000000500137c02 */ /* 0x000fe20008000f00 */
[----:B------:R-:W-:Y:S01]  /*15f0*/  IMAD.U32 R18, RZ, RZ, UR4 ;  /* 0x00000004ff127e24 */ /* 0x000fe2000f8e00ff */
[----:B------:R-:W-:Y:S01]  /*1600*/  MOV R21, UR9 ;  /* 0x0000000900157c02 */ /* 0x000fe20008000f00 */
[----:B------:R-:W-:Y:S01]  /*1610*/  IMAD.U32 R20, RZ, RZ, UR8 ;  /* 0x00000008ff147e24 */ /* 0x000fe2000f8e00ff */
[----:B------:R-:W-:Y:S01]  /*1620*/  MOV R23, UR11 ;  /* 0x0000000b00177c02 */ /* 0x000fe20008000f00 */
[----:B------:R-:W-:Y:S02]  /*1630*/  IMAD.U32 R22, RZ, RZ, UR10 ;  /* 0x0000000aff167e24 */ /* 0x000fe4000f8e00ff */
[----:B------:R-:W-:-:S04]  /*1640*/  IMAD.WIDE R18, R3, 0x4, R18 ;  /* 0x0000000403127825 */ /* 0x000fc800078e0212 */
[----:B------:R-:W-:-:S04]  /*1650*/  IMAD.WIDE R20, R3, 0x4, R20 ;  /* 0x0000000403147825 */ /* 0x000fc800078e0214 */
[C---:B------:R-:W-:Y:S01]  /*1660*/  IMAD.WIDE R22, R3.reuse, 0x4, R22 ;  /* 0x0000000403167825 */ /* 0x040fe200078e0216 */
[----:B---3--:R0:W-:Y:S04]  /*1670*/  STG.E desc[UR12][R6.64+-0x8], R5 ;  /* 0xfffff80506007986 */ /* 0x0081e8000c10190c */
[----:B--2---:R1:W-:Y:S04]  /*1680*/  STG.E desc[UR12][R6.64+-0x4], R25 ;  /* 0xfffffc1906007986 */ /* 0x0043e8000c10190c */
[----:B----4-:R2:W-:Y:S04]  /*1690*/  STG.E desc[UR12][R6.64], R27 ;  /* 0x0000001b06007986 */ /* 0x0105e8000c10190c */
[----:B------:R-:W3:Y:S04]  /*16a0*/  LDG.E R24, desc[UR12][R18.64+-0x600] ;  /* 0xfffa000c12187981 */ /* 0x000ee8000c1e1900 */
[----:B------:R-:W4:Y:S04]  /*16b0*/  LDG.E R26, desc[UR12][R20.64+-0x600] ;  /* 0xfffa000c141a7981 */ /* 0x000f28000c1e1900 */
[----:B0-----:R-:W5:Y:S01]  /*16c0*/  LDG.E R5, desc[UR12][R22.64+-0x600] ;  /* 0xfffa000c16057981 */ /* 0x001f62000c1e1900 */
[----:B------:R-:W-:-:S05]  /*16d0*/  IMAD.WIDE R28, R3, 0xc, R16 ;  /* 0x0000000c031c7825 */ /* 0x000fca00078e0210 */
[----:B---3--:R-:W-:Y:S04]  /*16e0*/  STG.E desc[UR12][R28.64+-0x1204], R24 ;  /* 0xffedfc181c007986 */ /* 0x008fe8000c10190c */
[----:B----4-:R-:W-:Y:S04]  /*16f0*/  STG.E desc[UR12][R28.64+-0x1200], R26 ;  /* 0xffee001a1c007986 */ /* 0x010fe8000c10190c */
[----:B-----5:R0:W-:Y:S04]  /*1700*/  STG.E desc[UR12][R28.64+-0x11fc], R5 ;  /* 0xffee04051c007986 */ /* 0x0201e8000c10190c */
[----:B-1----:R-:W3:Y:S04]  /*1710*/  LDG.E R25, desc[UR12][R20.64+-0x400] ;  /* 0xfffc000c14197981 */ /* 0x002ee8000c1e1900 */
[----:B--2---:R-:W2:Y:S04]  /*1720*/  LDG.E R27, desc[UR12][R22.64+-0x400] ;  /* 0xfffc000c161b7981 */ /* 0x004ea8000c1e1900 */
[----:B0-----:R-:W4:Y:S04]  /*1730*/  LDG.E R5, desc[UR12][R18.64+-0x400] ;  /* 0xfffc000c12057981 */ /* 0x001f28000c1e1900 */
[----:B---3--:R0:W-:Y:S04]  /*1740*/  STG.E desc[UR12][R28.64+-0xc00], R25 ;  /* 0xfff400191c007986 */ /* 0x0081e8000c10190c */
[----:B--2---:R1:W-:Y:S04]  /*1750*/  STG.E desc[UR12][R28.64+-0xbfc], R27 ;  /* 0xfff4041b1c007986 */ /* 0x0043e8000c10190c */
[----:B----4-:R2:W-:Y:S04]  /*1760*/  STG.E desc[UR12][R28.64+-0xc04], R5 ;  /* 0xfff3fc051c007986 */ /* 0x0105e8000c10190c */
[----:B0-----:R-:W3:Y:S04]  /*1770*/  LDG.E R25, desc[UR12][R18.64+-0x200] ;  /* 0xfffe000c12197981 */ /* 0x001ee8000c1e1900 */
[----:B-1----:R-:W4:Y:S04]  /*1780*/  LDG.E R27, desc[UR12][R20.64+-0x200] ;  /* 0xfffe000c141b7981 */ /* 0x002f28000c1e1900 */
[----:B------:R-:W5:Y:S04]  /*1790*/  LDG.E R24, desc[UR12][R22.64+-0x200] ;  /* 0xfffe000c16187981 */ /* 0x000f68000c1e1900 */
[----:B---3--:R-:W-:Y:S04]  /*17a0*/  STG.E desc[UR12][R28.64+-0x604], R25 ;  /* 0xfff9fc191c007986 */ /* 0x008fe8000c10190c */
[----:B----4-:R-:W-:Y:S04]  /*17b0*/  STG.E desc[UR12][R28.64+-0x600], R27 ;  /* 0xfffa001b1c007986 */ /* 0x010fe8000c10190c */
[----:B-----5:R0:W-:Y:S04]  /*17c0*/  STG.E desc[UR12][R28.64+-0x5fc], R24 ;  /* 0xfffa04181c007986 */ /* 0x0201e8000c10190c */
[----:B------:R-:W3:Y:S04]  /*17d0*/  LDG.E R26, desc[UR12][R18.64] ;  /* 0x0000000c121a7981 */ /* 0x000ee8000c1e1900 */
[----:B--2---:R-:W2:Y:S04]  /*17e0*/  LDG.E R5, desc[UR12][R20.64] ;  /* 0x0000000c14057981 */ /* 0x004ea8000c1e1900 */
[----:B0-----:R-:W4:Y:S04]  /*17f0*/  LDG.E R24, desc[UR12][R22.64] ;  /* 0x0000000c16187981 */ /* 0x001f28000c1e1900 */
[----:B---3--:R-:W-:Y:S04]  /*1800*/  STG.E desc[UR12][R28.64+-0x4], R26 ;  /* 0xfffffc1a1c007986 */ /* 0x008fe8000c10190c */
[----:B--2---:R0:W-:Y:S04]  /*1810*/  STG.E desc[UR12][R28.64], R5 ;  /* 0x000000051c007986 */ /* 0x0041e8000c10190c */
[----:B----4-:R-:W-:Y:S04]  /*1820*/  STG.E desc[UR12][R28.64+0x4], R24 ;  /* 0x000004181c007986 */ /* 0x010fe8000c10190c */
[----:B------:R-:W2:Y:S04]  /*1830*/  LDG.E R25, desc[UR12][R20.64+0x200] ;  /* 0x0002000c14197981 */ /* 0x000ea8000c1e1900 */
[----:B0-----:R-:W3:Y:S04]  /*1840*/  LDG.E R5, desc[UR12][R18.64+0x200] ;  /* 0x0002000c12057981 */ /* 0x001ee8000c1e1900 */
[----:B------:R-:W4:Y:S04]  /*1850*/  LDG.E R27, desc[UR12][R22.64+0x200] ;  /* 0x0002000c161b7981 */ /* 0x000f28000c1e1900 */
[----:B--2---:R0:W-:Y:S04]  /*1860*/  STG.E desc[UR12][R28.64+0x600], R25 ;  /* 0x000600191c007986 */ /* 0x0041e8000c10190c */
[----:B---3--:R-:W-:Y:S04]  /*1870*/  STG.E desc[UR12][R28.64+0x5fc], R5 ;  /* 0x0005fc051c007986 */ /* 0x008fe8000c10190c */
[----:B----4-:R1:W-:Y:S04]  /*1880*/  STG.E desc[UR12][R28.64+0x604], R27 ;  /* 0x0006041b1c007986 */ /* 0x0103e8000c10190c */
[----:B0-----:R-:W2:Y:S04]  /*1890*/  LDG.E R25, desc[UR12][R18.64+0x400] ;  /* 0x0004000c12197981 */ /* 0x001ea8000c1e1900 */
[----:B------:R-:W3:Y:S04]  /*18a0*/  LDG.E R26, desc[UR12][R22.64+0x400] ;  /* 0x0004000c161a7981 */ /* 0x000ee8000c1e1900 */
[----:B-1----:R-:W4:Y:S04]  /*18b0*/  LDG.E R27, desc[UR12][R20.64+0x400] ;  /* 0x0004000c141b7981 */ /* 0x002f28000c1e1900 */
[----:B--2---:R0:W-:Y:S04]  /*18c0*/  STG.E desc[UR12][R28.64+0xbfc], R25 ;  /* 0x000bfc191c007986 */ /* 0x0041e8000c10190c */
[----:B---3--:R0:W-:Y:S04]  /*18d0*/  STG.E desc[UR12][R28.64+0xc04], R26 ;  /* 0x000c041a1c007986 */ /* 0x0081e8000c10190c */
[----:B----4-:R0:W-:Y:S04]  /*18e0*/  STG.E desc[UR12][R28.64+0xc00], R27 ;  /* 0x000c001b1c007986 */ /* 0x0101e8000c10190c */
[----:B------:R-:W2:Y:S04]  /*18f0*/  LDG.E R24, desc[UR12][R18.64+0x600] ;  /* 0x0006000c12187981 */ /* 0x000ea8000c1e1900 */
[----:B------:R-:W3:Y:S04]  /*1900*/  LDG.E R21, desc[UR12][R20.64+0x600] ;  /* 0x0006000c14157981 */ /* 0x000ee8000c1e1900 */
[----:B------:R-:W4:Y:S01]  /*1910*/  LDG.E R5, desc[UR12][R22.64+0x600] ;  /* 0x0006000c16057981 */ /* 0x000f22000c1e1900 */
[----:B------:R-:W-:-:S05]  /*1920*/  VIADD R4, R4, 0x8 ;  /* 0x0000000804047836 */ /* 0x000fca0000000000 */
[----:B------:R-:W-:Y:S01]  /*1930*/  ISETP.NE.AND P0, PT, R4, RZ, PT ;  /* 0x000000ff0400720c */ /* 0x000fe20003f05270 */
[----:B------:R-:W-:Y:S01]  /*1940*/  UIADD3 UR14, UP0, UPT, UR14, 0x1000, URZ ;  /* 0x000010000e0e7890 */ /* 0x000fe2000ff1e0ff */
[----:B------:R-:W-:-:S03]  /*1950*/  IADD3 R6, P1, PT, R6, 0x3000, RZ ;  /* 0x0000300006067810 */ /* 0x000fc60007f3e0ff */
[----:B------:R-:W-:Y:S01]  /*1960*/  UIADD3.X UR15, UPT, UPT, URZ, UR15, URZ, UP0, !UPT ;  /* 0x0000000fff0f7290 */ /* 0x000fe200087fe4ff */
[----:B------:R-:W-:Y:S01]  /*1970*/  IADD3.X R7, PT, PT, RZ, R7, RZ, P1, !PT ;  /* 0x00000007ff077210 */ /* 0x000fe20000ffe4ff */
[----:B------:R-:W-:Y:S01]  /*1980*/  VIADD R3, R3, 0x400 ;  /* 0x0000040003037836 */ /* 0x000fe20000000000 */
[----:B--2---:R0:W-:Y:S04]  /*1990*/  STG.E desc[UR12][R28.64+0x11fc], R24 ;  /* 0x0011fc181c007986 */ /* 0x0041e8000c10190c */
[----:B---3--:R0:W-:Y:S04]  /*19a0*/  STG.E desc[UR12][R28.64+0x1200], R21 ;  /* 0x001200151c007986 */ /* 0x0081e8000c10190c */
[----:B----4-:R0:W-:Y:S01]  /*19b0*/  STG.E desc[UR12][R28.64+0x1204], R5 ;  /* 0x001204051c007986 */ /* 0x0101e2000c10190c */
[----:B------:R-:W-:Y:S05]  /*19c0*/  @P0 BRA `(.L_x_495) ;  /* 0xfffffff800c80947 */ /* 0x000fea000383ffff */
[----:B------:R-:W-:-:S07]  /*19d0*/  LOP3.LUT R3, R0, 0x7ffffff8, RZ, 0xc0, !PT ;  /* 0x7ffffff800037812 */ /* 0x000fce00078ec0ff */
.L_x_494:
[----:B------:R-:W-:-:S04]  /*19e0*/  LOP3.LUT R4, R0, 0x7, RZ, 0xc0, !PT ;  /* 0x0000000700047812 */ /* 0x000fc800078ec0ff */
[----:B------:R-:W-:-:S13]  /*19f0*/  ISETP.NE.AND P0, PT, R4, RZ, PT ;  /* 0x000000ff0400720c */ /* 0x000fda0003f05270 */
[----:B------:R-:W-:Y:S05]  /*1a00*/  @!P0 EXIT ;  /* 0x000000000000894d */ /* 0x000fea0003800000 */
[----:B------:R-:W-:Y:S02]  /*1a10*/  ISETP.GE.U32.AND P0, PT, R4, 0x4, PT ;  /* 0x000000040400780c */ /* 0x000fe40003f06070 */
[----:B0-----:R-:W-:-:S04]  /*1a20*/  LOP3.LUT R26, R0, 0x3, RZ, 0xc0, !PT ;  /* 0x00000003001a7812 */ /* 0x001fc800078ec0ff */
[----:B------:R-:W-:-:S07]  /*1a30*/  ISETP.NE.AND P1, PT, R26, RZ, PT ;  /* 0x000000ff1a00720c */ /* 0x000fce0003f25270 */
[----:B------:R-:W-:Y:S06]  /*1a40*/  @!P0 BRA `(.L_x_496) ;  /* 0x0000000000788947 */ /* 0x000fec0003800000 */
[----:B------:R-:W-:-:S05]  /*1a50*/  LEA R19, R3, R2, 0x7 ;  /* 0x0000000203137211 */ /* 0x000fca00078e38ff */
[----:B------:R-:W-:-:S04]  /*1a60*/  IMAD.WIDE R16, R19, 0x4, R8 ;  /* 0x0000000413107825 */ /* 0x000fc800078e0208 */
[C---:B------:R-:W-:Y:S01]  /*1a70*/  IMAD.WIDE R4, R19.reuse, 0x4, R10 ;  /* 0x0000000413047825 */ /* 0x040fe200078e020a */
[----:B------:R-:W2:Y:S03]  /*1a80*/  LDG.E R21, desc[UR12][R16.64] ;  /* 0x0000000c10157981 */ /* 0x000ea6000c1e1900 */
[C---:B------:R-:W-:Y:S01]  /*1a90*/  IMAD.WIDE R6, R19.reuse, 0x4, R12 ;  /* 0x0000000413067825 */ /* 0x040fe200078e020c */
[----:B------:R-:W3:Y:S04]  /*1aa0*/  LDG.E R23, desc[UR12][R4.64] ;  /* 0x0000000c04177981 */ /* 0x000ee8000c1e1900 */
[----:B------:R-:W4:Y:S01]  /*1ab0*/  LDG.E R25, desc[UR12][R6.64] ;  /* 0x0000000c06197981 */ /* 0x000f22000c1e1900 */
[----:B------:R-:W-:-:S05]  /*1ac0*/  IMAD.WIDE R18, R19, 0xc, R14 ;  /* 0x0000000c13127825 */ /* 0x000fca00078e020e */
[----:B--2---:R0:W-:Y:S04]  /*1ad0*/  STG.E desc[UR12][R18.64], R21 ;  /* 0x0000001512007986 */ /* 0x0041e8000c10190c */
[----:B---3--:R1:W-:Y:S04]  /*1ae0*/  STG.E desc[UR12][R18.64+0x4], R23 ;  /* 0x0000041712007986 */ /* 0x0083e8000c10190c */
[----:B----4-:R2:W-:Y:S04]  /*1af0*/  STG.E desc[UR12][R18.64+0x8], R25 ;  /* 0x0000081912007986 */ /* 0x0105e8000c10190c */
[----:B------:R-:W3:Y:S04]  /*1b00*/  LDG.E R27, desc[UR12][R16.64+0x200] ;  /* 0x0002000c101b7981 */ /* 0x000ee8000c1e1900 */
[----:B------:R-:W4:Y:S04]  /*1b10*/  LDG.E R29, desc[UR12][R4.64+0x200] ;  /* 0x0002000c041d7981 */ /* 0x000f28000c1e1900 */
[----:B------:R-:W5:Y:S04]  /*1b20*/  LDG.E R20, desc[UR12][R6.64+0x200] ;  /* 0x0002000c06147981 */ /* 0x000f68000c1e1900 */
[----:B---3--:R3:W-:Y:S04]  /*1b30*/  STG.E desc[UR12][R18.64+0x600], R27 ;  /* 0x0006001b12007986 */ /* 0x0087e8000c10190c */
[----:B----4-:R4:W-:Y:S04]  /*1b40*/  STG.E desc[UR12][R18.64+0x604], R29 ;  /* 0x0006041d12007986 */ /* 0x0109e8000c10190c */
[----:B-----5:R4:W-:Y:S04]  /*1b50*/  STG.E desc[UR12][R18.64+0x608], R20 ;  /* 0x0006081412007986 */ /* 0x0209e8000c10190c */
[----:B------:R-:W5:Y:S04]  /*1b60*/  LDG.E R22, desc[UR12][R16.64+0x400] ;  /* 0x0004000c10167981 */ /* 0x000f68000c1e1900 */
[----:B------:R-:W2:Y:S04]  /*1b70*/  LDG.E R24, desc[UR12][R4.64+0x400] ;  /* 0x0004000c04187981 */ /* 0x000ea8000c1e1900 */
[----:B0-----:R-:W3:Y:S04]  /*1b80*/  LDG.E R21, desc[UR12][R6.64+0x400] ;  /* 0x0004000c06157981 */ /* 0x001ee8000c1e1900 */
[----:B-----5:R4:W-:Y:S04]  /*1b90*/  STG.E desc[UR12][R18.64+0xc00], R22 ;  /* 0x000c001612007986 */ /* 0x0209e8000c10190c */
[----:B--2---:R4:W-:Y:S04]  /*1ba0*/  STG.E desc[UR12][R18.64+0xc04], R24 ;  /* 0x000c041812007986 */ /* 0x0049e8000c10190c */
[----:B---3--:R4:W-:Y:S04]  /*1bb0*/  STG.E desc[UR12][R18.64+0xc08], R21 ;  /* 0x000c081512007986 */ /* 0x0089e8000c10190c */
[----:B-1----:R-:W2:Y:S04]  /*1bc0*/  LDG.E R23, desc[UR12][R16.64+0x600] ;  /* 0x0006000c10177981 */ /* 0x002ea8000c1e1900 */
[----:B------:R-:W3:Y:S04]  /*1bd0*/  LDG.E R25, desc[UR12][R4.64+0x600] ;  /* 0x0006000c04197981 */ /* 0x000ee8000c1e1900 */
[----:B------:R-:W5:Y:S01]  /*1be0*/  LDG.E R27, desc[UR12][R6.64+0x600] ;  /* 0x0006000c061b7981 */ /* 0x000f62000c1e1900 */
[----:B------:R-:W-:-:S03]  /*1bf0*/  VIADD R3, R3, 0x4 ;  /* 0x0000000403037836 */ /* 0x000fc60000000000 */
[----:B--2---:R4:W-:Y:S04]  /*1c00*/  STG.E desc[UR12][R18.64+0x1200], R23 ;  /* 0x0012001712007986 */ /* 0x0049e8000c10190c */
[----:B---3--:R4:W-:Y:S04]  /*1c10*/  STG.E desc[UR12][R18.64+0x1204], R25 ;  /* 0x0012041912007986 */ /* 0x0089e8000c10190c */
[----:B-----5:R4:W-:Y:S02]  /*1c20*/  STG.E desc[UR12][R18.64+0x1208], R27 ;  /* 0x0012081b12007986 */ /* 0x0209e4000c10190c */
.L_x_496:
[----:B------:R-:W-:Y:S05]  /*1c30*/  @!P1 EXIT ;  /* 0x000000000000994d */ /* 0x000fea0003800000 */
[----:B------:R-:W-:Y:S02]  /*1c40*/  ISETP.NE.AND P0, PT, R26, 0x1, PT ;  /* 0x000000011a00780c */ /* 0x000fe40003f05270 */
[----:B------:R-:W-:-:S04]  /*1c50*/  LOP3.LUT R0, R0, 0x1, RZ, 0xc0, !PT ;  /* 0x0000000100007812 */ /* 0x000fc800078ec0ff */
[----:B------:R-:W-:-:S07]  /*1c60*/  ISETP.NE.U32.AND P1, PT, R0, 0x1, PT ;  /* 0x000000010000780c */ /* 0x000fce0003f25070 */
[----:B------:R-:W-:Y:S06]  /*1c70*/  @!P0 BRA `(.L_x_497) ;  /* 0x0000000000488947 */ /* 0x000fec0003800000 */
[----:B------:R-:W-:-:S05]  /*1c80*/  LEA R5, R3, R2, 0x7 ;  /* 0x0000000203057211 */ /* 0x000fca00078e38ff */
[----:B----4-:R-:W-:-:S04]  /*1c90*/  IMAD.WIDE R18, R5, 0x4, R8 ;  /* 0x0000000405127825 */ /* 0x010fc800078e0208 */
        /* <DEDUP_REMOVED lines=9> */
[----:B------:R-:W2:Y:S04]  /*1d30*/  LDG.E R27, desc[UR12][R18.64+0x200] ;  /* 0x0002000c121b7981 */ /* 0x000ea8000c1e1900 */
[----:B------:R-:W3:Y:S04]  /*1d40*/  LDG.E R29, desc[UR12][R16.64+0x200] ;  /* 0x0002000c101d7981 */ /* 0x000ee8000c1e1900 */
[----:B------:R-:W4:Y:S01]  /*1d50*/  LDG.E R0, desc[UR12][R6.64+0x200] ;  /* 0x0002000c06007981 */ /* 0x000f22000c1e1900 */
[----:B------:R-:W-:-:S03]  /*1d60*/  VIADD R3, R3, 0x2 ;  /* 0x0000000203037836 */ /* 0x000fc60000000000 */
[----:B--2---:R0:W-:Y:S04]  /*1d70*/  STG.E desc[UR12][R4.64+0x600], R27 ;  /* 0x0006001b04007986 */ /* 0x0041e8000c10190c */
[----:B---3--:R0:W-:Y:S04]  /*1d80*/  STG.E desc[UR12][R4.64+0x604], R29 ;  /* 0x0006041d04007986 */ /* 0x0081e8000c10190c */
[----:B----4-:R0:W-:Y:S02]  /*1d90*/  STG.E desc[UR12][R4.64+0x608], R0 ;  /* 0x0006080004007986 */ /* 0x0101e4000c10190c */
.L_x_497:
[----:B------:R-:W-:Y:S05]  /*1da0*/  @P1 EXIT ;  /* 0x000000000000194d */ /* 0x000fea0003800000 */
[----:B------:R-:W-:-:S05]  /*1db0*/  LEA R3, R3, R2, 0x7 ;  /* 0x0000000203037211 */ /* 0x000fca00078e38ff */
[----:B------:R-:W-:-:S04]  /*1dc0*/  IMAD.WIDE R8, R3, 0x4, R8 ;  /* 0x0000000403087825 */ /* 0x000fc800078e0208 */
[C---:B------:R-:W-:Y:S02]  /*1dd0*/  IMAD.WIDE R10, R3.reuse, 0x4, R10 ;  /* 0x00000004030a7825 */ /* 0x040fe400078e020a */
[----:B------:R-:W2:Y:S02]  /*1de0*/  LDG.E R9, desc[UR12][R8.64] ;  /* 0x0000000c08097981 */ /* 0x000ea4000c1e1900 */
[C---:B------:R-:W-:Y:S02]  /*1df0*/  IMAD.WIDE R12, R3.reuse, 0x4, R12 ;  /* 0x00000004030c7825 */ /* 0x040fe400078e020c */
[----:B------:R-:W3:Y:S04]  /*1e00*/  LDG.E R11, desc[UR12][R10.64] ;  /* 0x0000000c0a0b7981 */ /* 0x000ee8000c1e1900 */
[----:B------:R-:W5:Y:S01]  /*1e10*/  LDG.E R13, desc[UR12][R12.64] ;  /* 0x0000000c0c0d7981 */ /* 0x000f62000c1e1900 */
[----:B------:R-:W-:-:S05]  /*1e20*/  IMAD.WIDE R14, R3, 0xc, R14 ;  /* 0x0000000c030e7825 */ /* 0x000fca00078e020e */
[----:B--2---:R-:W-:Y:S04]  /*1e30*/  STG.E desc[UR12][R14.64], R9 ;  /* 0x000000090e007986 */ /* 0x004fe8000c10190c */
[----:B---3--:R-:W-:Y:S04]  /*1e40*/  STG.E desc[UR12][R14.64+0x4], R11 ;  /* 0x0000040b0e007986 */ /* 0x008fe8000c10190c */
[----:B-----5:R-:W-:Y:S01]  /*1e50*/  STG.E desc[UR12][R14.64+0x8], R13 ;  /* 0x0000080d0e007986 */ /* 0x020fe2000c10190c */
[----:B------:R-:W-:Y:S05]  /*1e60*/  EXIT ;  /* 0x000000000000794d */ /* 0x000fea0003800000 */
.L_x_498:
        /* <DEDUP_REMOVED lines=9> */
.L_x_700:


//--------------------- .text._ZN3cub18CUB_300001_SM_10006detail9transform16transform_kernelINS2_10policy_hubILb1EN4cuda3std3__45tupleIJN6thrust24THRUST_300001_SM_1000_NS12zip_iteratorINS8_IJNSA_10device_ptrIfEESD_SD_EEEEEEEEE10policy1000EiNS7_10__identityENSA_7pointerINS8_IJfffEEENSA_8cuda_cub3tagENSA_11use_defaultESO_EEJSF_EEEvT0_iT1_T2_DpNS2_10kernel_argIT3_EE --------------------------
	.section	.text._ZN3cub18CUB_300001_SM_10006detail9transform16transform_kernelINS2_10policy_hubILb1EN4cuda3std3__45tupleIJN6thrust24THRUST_300001_SM_1000_NS12zip_iteratorINS8_IJNSA_10device_ptrIfEESD_SD_EEEEEEEEE10policy1000EiNS7_10__identityENSA_7pointerINS8_IJfffEEENSA_8cuda_cub3tagENSA_11use_defaultESO_EEJSF_EEEvT0_iT1_T2_DpNS2_10kernel_argIT3_EE,"ax",@progbits
	.align	128
        .global         _ZN3cub18CUB_300001_SM_10006detail9transform16transform_kernelINS2_10policy_hubILb1EN4cuda3std3__45tupleIJN6thrust24THRUST_300001_SM_1000_NS12zip_iteratorINS8_IJNSA_10device_ptrIfEESD_SD_EEEEEEEEE10policy1000EiNS7_10__identityENSA_7pointerINS8_IJfffEEENSA_8cuda_cub3tagENSA_11use_defaultESO_EEJSF_EEEvT0_iT1_T2_DpNS2_10kernel_argIT3_EE
        .type           _ZN3cub18CUB_300001_SM_10006detail9transform16transform_kernelINS2_10policy_hubILb1EN4cuda3std3__45tupleIJN6thrust24THRUST_300001_SM_1000_NS12zip_iteratorINS8_IJNSA_10device_ptrIfEESD_SD_EEEEEEEEE10policy1000EiNS7_10__identityENSA_7pointerINS8_IJfffEEENSA_8cuda_cub3tagENSA_11use_defaultESO_EEJSF_EEEvT0_iT1_T2_DpNS2_10kernel_argIT3_EE,@function
        .size           _ZN3cub18CUB_300001_SM_10006detail9transform16transform_kernelINS2_10policy_hubILb1EN4cuda3std3__45tupleIJN6thrust24THRUST_300001_SM_1000_NS12zip_iteratorINS8_IJNSA_10device_ptrIfEESD_SD_EEEEEEEEE10policy1000EiNS7_10__identityENSA_7pointerINS8_IJfffEEENSA_8cuda_cub3tagENSA_11use_defaultESO_EEJSF_EEEvT0_iT1_T2_DpNS2_10kernel_argIT3_EE,(.L_x_701 - _ZN3cub18CUB_300001_SM_10006detail9transform16transform_kernelINS2_10policy_hubILb1EN4cuda3std3__45tupleIJN6thrust24THRUST_300001_SM_1000_NS12zip_iteratorINS8_IJNSA_10device_ptrIfEESD_SD_EEEEEEEEE10policy1000EiNS7_10__identityENSA_7pointerINS8_IJfffEEENSA_8cuda_cub3tagENSA_11use_defaultESO_EEJSF_EEEvT0_iT1_T2_DpNS2_10kernel_argIT3_EE)
        .other          _ZN3cub18CUB_300001_SM_10006detail9transform16transform_kernelINS2_10policy_hubILb1EN4cuda3std3__45tupleIJN6thrust24THRUST_300001_SM_1000_NS12zip_iteratorINS8_IJNSA_10device_ptrIfEESD_SD_EEEEEEEEE10policy1000EiNS7_10__identityENSA_7pointerINS8_IJfffEEENSA_8cuda_cub3tagENSA_11use_defaultESO_EEJSF_EEEvT0_iT1_T2_DpNS2_10kernel_argIT3_EE,@"STO_CUDA_ENTRY STV_DEFAULT"
_ZN3cub18CUB_300001_SM_10006detail9transform16transform_kernelINS2_10policy_hubILb1EN4cuda3std3__45tupleIJN6thrust24THRUST_300001_SM_1000_NS12zip_iteratorINS8_IJNSA_10device_ptrIfEESD_SD_EEEEEEEEE10policy1000EiNS7_10__identityENSA_7pointerINS8_IJfffEEENSA_8cuda_cub3tagENSA_11use_defaultESO_EEJSF_EEEvT0_iT1_T2_DpNS2_10kernel_argIT3_EE:
.text._ZN3cub18CUB_300001_SM_10006detail9transform16transform_kernelINS2_10policy_hubILb1EN4cuda3std3__45tupleIJN6thrust24THRUST_300001_SM_1000_NS12zip_iteratorINS8_IJNSA_10device_ptrIfEESD_SD_EEEEEEEEE10policy1000EiNS7_10__identityENSA_7pointerINS8_IJfffEEENSA_8cuda_cub3tagENSA_11use_defaultESO_EEJSF_EEEvT0_iT1_T2_DpNS2_10kernel_argIT3_EE:
[----:B------:R-:W-:Y:S08]  /*0000*/  LDC R1, c[0x0][0x37c] ;  /* 0x0000df00ff017b82 */ /* 0x000ff00000000800 */
[----:B------:R-:W0:Y:S01]  /*0010*/  S2UR UR13, SR_CTAID.X ;  /* 0x00000000000d79c3 */ /* 0x000e220000002500 */
[----:B------:R-:W1:Y:S01]  /*0020*/  LDCU.64 UR14, c[0x0][0x380] ;  /* 0x00007000ff0e77ac */ /* 0x000e620008000a00 */
[----:B------:R-:W2:Y:S01]  /*0030*/  LDCU.64 UR10, c[0x0][0x390] ;  /* 0x00007200ff0a77ac */ /* 0x000ea20008000a00 */
[----:B------:R-:W3:Y:S01]  /*0040*/  LDCU.64 UR16, c[0x0][0x398] ;  /* 0x00007300ff1077ac */ /* 0x000ee20008000a00 */
[----:B------:R-:W4:Y:S01]  /*0050*/  LDCU.128 UR4, c[0x0][0x3a0] ;  /* 0x00007400ff0477ac */ /* 0x000f220008000c00 */
[----:B------:R-:W0:Y:S01]  /*0060*/  LDCU.64 UR22, c[0x0][0x358] ;  /* 0x00006b00ff1677ac */ /* 0x000e220008000a00 */
[----:B-1----:R-:W-:-:S04]  /*0070*/  USHF.L.U32 UR12, UR15, 0x7, URZ ;  /* 0x000000070f0c7899 */ /* 0x002fc800080006ff */
[----:B0-----:R-:W-:-:S04]  /*0080*/  UIMAD UR13, UR12, UR13, URZ ;  /* 0x0000000d0c0d72a4 */ /* 0x001fc8000f8e02ff */
[----:B------:R-:W-:Y:S02]  /*0090*/  UIADD3 UR14, UPT, UPT, -UR13, UR14, URZ ;  /* 0x0000000e0d0e7290 */ /* 0x000fe4000fffe1ff */
[----:B------:R-:W-:Y:S02]  /*00a0*/  UIMAD.WIDE UR8, UR13, 0x4, URZ ;  /* 0x000000040d0878a5 */ /* 0x000fe4000f8e02ff */
[----:B--2---:R-:W-:Y:S02]  /*00b0*/  UIMAD.WIDE UR10, UR13, 0xc, UR10 ;  /* 0x0000000c0d0a78a5 */ /* 0x004fe4000f8e020a */
[----:B------:R-:W-:Y:S02]  /*00c0*/  UISETP.LT.AND UP4, UPT, UR12, UR14, UPT ;  /* 0x0000000e0c00728c */ /* 0x000fe4000bf81270 */
[----:B------:R-:W-:Y:S02]  /*00d0*/  UISETP.GT.AND UP0, UPT, UR12, UR14, UPT ;  /* 0x0000000e0c00728c */ /* 0x000fe4000bf04270 */
[----:B---3--:R-:W-:-:S02]  /*00e0*/  UIADD3 UR13, UP1, UPT, UR8, UR16, URZ ;  /* 0x00000010080d7290 */ /* 0x008fc4000ff3e0ff */
[----:B----4-:R-:W-:Y:S02]  /*00f0*/  UIADD3 UR20, UP2, UPT, UR8, UR4, URZ ;  /* 0x0000000408147290 */ /* 0x010fe4000ff5e0ff */
[----:B------:R-:W-:Y:S02]  /*0100*/  USEL UR12, UR12, UR14, UP4 ;  /* 0x0000000e0c0c7287 */ /* 0x000fe4000a000000 */
[----:B------:R-:W-:Y:S01]  /*0110*/  UIADD3.X UR14, UPT, UPT, UR9, UR17, URZ, UP1, !UPT ;  /* 0x00000011090e7290 */ /* 0x000fe20008ffe4ff */
[----:B------:R-:W-:Y:S01]  /*0120*/  MOV R2, UR13 ;  /* 0x0000000d00027c02 */ /* 0x000fe20008000f00 */
[----:B------:R-:W-:Y:S01]  /*0130*/  UIADD3.X UR21, UPT, UPT, UR9, UR5, URZ, UP2, !UPT ;  /* 0x0000000509157290 */ /* 0x000fe200097fe4ff */
[----:B------:R-:W-:Y:S01]  /*0140*/  IMAD.U32 R4, RZ, RZ, UR20 ;  /* 0x00000014ff047e24 */ /* 0x000fe2000f8e00ff */
[----:B------:R-:W-:Y:S02]  /*0150*/  UIADD3 UR18, UP3, UPT, UR8, UR6, URZ ;  /* 0x0000000608127290 */ /* 0x000fe4000ff7e0ff */
[----:B------:R-:W-:-:S02]  /*0160*/  MOV R3, UR14 ;  /* 0x0000000e00037c02 */ /* 0x000fc40008000f00 */
[----:B------:R-:W-:Y:S01]  /*0170*/  IMAD.U32 R5, RZ, RZ, UR21 ;  /* 0x00000015ff057e24 */ /* 0x000fe2000f8e00ff */
[----:B------:R-:W-:Y:S01]  /*0180*/  UIADD3.X UR19, UPT, UPT, UR9, UR7, URZ, UP3, !UPT ;  /* 0x0000000709137290 */ /* 0x000fe20009ffe4ff */
[----:B------:R-:W-:Y:S11]  /*0190*/  BRA.U UP0, `(.L_x_499) ;  /* 0x0000000900f47547 */ /* 0x000ff6000b800000 */
[----:B------:R-:W-:-:S06]  /*01a0*/  UISETP.GE.AND UP0, UPT, UR15, 0x1, UPT ;  /* 0x000000010f00788c */ /* 0x000fcc000bf06270 */
[----:B------:R-:W-:-:S13]  /*01b0*/  PLOP3.LUT P0, PT, PT, PT, UP0, 0x80, 0x8 ;  /* 0x000000000008781c */ /* 0x000fda0003f0f008 */
[----:B------:R-:W-:Y:S05]  /*01c0*/  @!P0 EXIT ;  /* 0x000000000000894d */ /* 0x000fea0003800000 */
[----:B------:R-:W0:Y:S01]  /*01d0*/  S2R R0, SR_TID.X ;  /* 0x0000000000007919 */ /* 0x000e220000002100 */
[----:B------:R-:W-:Y:S01]  /*01e0*/  UISETP.GE.U32.AND UP0, UPT, UR15, 0x8, UPT ;  /* 0x000000080f00788c */ /* 0x000fe2000bf06070 */
[----:B------:R-:W-:Y:S01]  /*01f0*/  HFMA2 R13, -RZ, RZ, 0, 0 ;  /* 0x00000000ff0d7431 */ /* 0x000fe200000001ff */
[----:B------:R-:W-:-:S07]  /*0200*/  ULOP3.LUT UR20, UR15, 0x7, URZ, 0xc0, !UPT ;  /* 0x000000070f147892 */ /* 0x000fce000f8ec0ff */
[----:B------:R-:W-:Y:S05]  /*0210*/  BRA.U !UP0, `(.L_x_500) ;  /* 0x0000000508987547 */ /* 0x000fea000b800000 */
[----:B------:R-:W-:Y:S01]  /*0220*/  UMOV UR12, UR8 ;  /* 0x00000008000c7c82 */ /* 0x000fe20008000000 */
[----:B------:R-:W-:Y:S01]  /*0230*/  IMAD.MOV.U32 R7, RZ, RZ, 0xc ;  /* 0x0000000cff077424 */ /* 0x000fe200078e00ff */
[----:B------:R-:W-:Y:S01]  /*0240*/  UIADD3 UR8, UP0, UPT, UR12, 0x600, URZ ;  /* 0x000006000c087890 */ /* 0x000fe2000ff1e0ff */
[----:B------:R-:W-:Y:S02]  /*0250*/  UMOV UR13, UR9 ;  /* 0x00000009000d7c82 */ /* 0x000fe40008000000 */
[----:B0-----:R-:W-:Y:S01]  /*0260*/  IMAD.WIDE.U32 R6, R0, R7, UR10 ;  /* 0x0000000a00067e25 */ /* 0x001fe2000f8e0007 */
[----:B------:R-:W-:Y:S02]  /*0270*/  UIADD3.X UR9, UPT, UPT, URZ, UR13, URZ, UP0, !UPT ;  /* 0x0000000dff097290 */ /* 0x000fe400087fe4ff */
[----:B------:R-:W-:Y:S02]  /*0280*/  UIADD3 UR14, UP1, UPT, UR8, UR4, URZ ;  /* 0x00000004080e7290 */ /* 0x000fe4000ff3e0ff */
[----:B------:R-:W-:Y:S01]  /*0290*/  UIADD3 UR6, UP0, UPT, UR8, UR6, URZ ;  /* 0x0000000608067290 */ /* 0x000fe2000ff1e0ff */
[----:B------:R-:W-:Y:S01]  /*02a0*/  IADD3 R8, P0, PT, R6, 0x8, RZ ;  /* 0x0000000806087810 */ /* 0x000fe20007f1e0ff */
[----:B------:R-:W-:Y:S01]  /*02b0*/  UIADD3.X UR5, UPT, UPT, UR9, UR5, URZ, UP1, !UPT ;  /* 0x0000000509057290 */ /* 0x000fe20008ffe4ff */
[----:B------:R-:W-:Y:S01]  /*02c0*/  VIADD R6, R0, 0x80 ;  /* 0x0000008000067836 */ /* 0x000fe20000000000 */
[----:B------:R-:W-:Y:S01]  /*02d0*/  UIADD3.X UR7, UPT, UPT, UR9, UR7, URZ, UP0, !UPT ;  /* 0x0000000709077290 */ /* 0x000fe200087fe4ff */
[----:B------:R-:W-:Y:S01]  /*02e0*/  IADD3.X R9, PT, PT, RZ, R7, RZ, P0, !PT ;  /* 0x00000007ff097210 */ /* 0x000fe200007fe4ff */
[----:B------:R-:W-:-:S02]  /*02f0*/  UIADD3 UR21, UP1, UPT, UR10, 0x1204, URZ ;  /* 0x000012040a157890 */ /* 0x000fc4000ff3e0ff */
[----:B------:R-:W-:Y:S02]  /*0300*/  UIADD3 UR8, UP0, UPT, UR8, UR16, URZ ;  /* 0x0000001008087290 */ /* 0x000fe4000ff1e0ff */
[----:B------:R-:W-:Y:S02]  /*0310*/  ULOP3.LUT UR4, UR15, 0x7ffffff8, URZ, 0xc0, !UPT ;  /* 0x7ffffff80f047892 */ /* 0x000fe4000f8ec0ff */
[----:B------:R-:W-:Y:S02]  /*0320*/  UIADD3.X UR9, UPT, UPT, UR9, UR17, URZ, UP0, !UPT ;  /* 0x0000001109097290 */ /* 0x000fe400087fe4ff */
[----:B------:R-:W-:Y:S02]  /*0330*/  UIADD3.X UR15, UPT, UPT, URZ, UR11, URZ, UP1, !UPT ;  /* 0x0000000bff0f7290 */ /* 0x000fe40008ffe4ff */
[----:B------:R-:W-:-:S12]  /*0340*/  UIADD3 UR4, UPT, UPT, -UR4, URZ, URZ ;  /* 0x000000ff04047290 */ /* 0x000fd8000fffe1ff */
.L_x_501:
[----:B------:R-:W0:Y:S08]  /*0350*/  LDC.64 R10, c[0x0][0x398] ;  /* 0x0000e600ff0a7b82 */ /* 0x000e300000000a00 */
[----:B------:R-:W1:Y:S08]  /*0360*/  LDC.64 R12, c[0x0][0x3a0] ;  /* 0x0000e800ff0c7b82 */ /* 0x000e700000000a00 */
[----:B------:R-:W2:Y:S01]  /*0370*/  LDC.64 R14, c[0x0][0x3a8] ;  /* 0x0000ea00ff0e7b82 */ /* 0x000ea20000000a00 */
[----:B0-----:R-:W-:-:S03]  /*0380*/  IMAD.WIDE.U32 R10, R0, 0x4, R10 ;  /* 0x00000004000a7825 */ /* 0x001fc600078e000a */
[----:B---3--:R-:W-:Y:S01]  /*0390*/  IADD3 R16, P0, PT, R10, UR12, RZ ;  /* 0x0000000c0a107c10 */ /* 0x008fe2000ff1e0ff */
        /* <DEDUP_REMOVED lines=14> */
[----:B------:R-:W-:Y:S02]  /*0480*/  MOV R15, UR5 ;  /* 0x00000005000f7c02 */ /* 0x000fe40008000f00 */
[----:B------:R-:W-:Y:S01]  /*0490*/  MOV R11, UR7 ;  /* 0x00000007000b7c02 */ /* 0x000fe20008000f00 */
[----:B------:R-:W-:-:S04]  /*04a0*/  IMAD.WIDE R12, R6, 0x4, R12 ;  /* 0x00000004060c7825 */ /* 0x000fc800078e020c */
[----:B------:R-:W-:-:S04]  /*04b0*/  IMAD.WIDE R14, R6, 0x4, R14 ;  /* 0x00000004060e7825 */ /* 0x000fc800078e020e */
[----:B------:R-:W-:Y:S01]  /*04c0*/  IMAD.WIDE R10, R6, 0x4, R10 ;  /* 0x00000004060a7825 */ /* 0x000fe200078e020a */
[----:B---3--:R0:W-:Y:S04]  /*04d0*/  STG.E desc[UR22][R8.64+-0x8], R7 ;  /* 0xfffff80708007986 */ /* 0x0081e8000c101916 */
[----:B--2---:R1:W-:Y:S04]  /*04e0*/  STG.E desc[UR22][R8.64+-0x4], R19 ;  /* 0xfffffc1308007986 */ /* 0x0043e8000c101916 */
[----:B----4-:R2:W-:Y:S04]  /*04f0*/  STG.E desc[UR22][R8.64], R21 ;  /* 0x0000001508007986 */ /* 0x0105e8000c101916 */
[----:B------:R-:W3:Y:S04]  /*0500*/  LDG.E R23, desc[UR22][R12.64+-0x600] ;  /* 0xfffa00160c177981 */ /* 0x000ee8000c1e1900 */
[----:B------:R-:W4:Y:S04]  /*0510*/  LDG.E R25, desc[UR22][R14.64+-0x600] ;  /* 0xfffa00160e197981 */ /* 0x000f28000c1e1900 */
[----:B------:R-:W5:Y:S01]  /*0520*/  LDG.E R27, desc[UR22][R10.64+-0x600] ;  /* 0xfffa00160a1b7981 */ /* 0x000f62000c1e1900 */
[----:B------:R-:W-:Y:S01]  /*0530*/  MOV R16, UR21 ;  /* 0x0000001500107c02 */ /* 0x000fe20008000f00 */
[----:B------:R-:W-:-:S04]  /*0540*/  IMAD.U32 R17, RZ, RZ, UR15 ;  /* 0x0000000fff117e24 */ /* 0x000fc8000f8e00ff */
[----:B------:R-:W-:-:S05]  /*0550*/  IMAD.WIDE R16, R6, 0xc, R16 ;  /* 0x0000000c06107825 */ /* 0x000fca00078e0210 */
[----:B---3--:R3:W-:Y:S04]  /*0560*/  STG.E desc[UR22][R16.64+-0x1204], R23 ;  /* 0xffedfc1710007986 */ /* 0x0087e8000c101916 */
[----:B----4-:R4:W-:Y:S04]  /*0570*/  STG.E desc[UR22][R16.64+-0x1200], R25 ;  /* 0xffee001910007986 */ /* 0x0109e8000c101916 */
[----:B-----5:R5:W-:Y:S04]  /*0580*/  STG.E desc[UR22][R16.64+-0x11fc], R27 ;  /* 0xffee041b10007986 */ /* 0x020be8000c101916 */
[----:B0-----:R-:W3:Y:S04]  /*0590*/  LDG.E R7, desc[UR22][R12.64+-0x400] ;  /* 0xfffc00160c077981 */ /* 0x001ee8000c1e1900 */
[----:B-1----:R-:W4:Y:S04]  /*05a0*/  LDG.E R19, desc[UR22][R14.64+-0x400] ;  /* 0xfffc00160e137981 */ /* 0x002f28000c1e1900 */
[----:B--2---:R-:W2:Y:S04]  /*05b0*/  LDG.E R21, desc[UR22][R10.64+-0x400] ;  /* 0xfffc00160a157981 */ /* 0x004ea8000c1e1900 */
[----:B---3--:R0:W-:Y:S04]  /*05c0*/  STG.E desc[UR22][R16.64+-0xc04], R7 ;  /* 0xfff3fc0710007986 */ /* 0x0081e8000c101916 */
[----:B----4-:R1:W-:Y:S04]  /*05d0*/  STG.E desc[UR22][R16.64+-0xc00], R19 ;  /* 0xfff4001310007986 */ /* 0x0103e8000c101916 */
[----:B--2---:R2:W-:Y:S04]  /*05e0*/  STG.E desc[UR22][R16.64+-0xbfc], R21 ;  /* 0xfff4041510007986 */ /* 0x0045e8000c101916 */
[----:B------:R-:W3:Y:S04]  /*05f0*/  LDG.E R29, desc[UR22][R12.64+-0x200] ;  /* 0xfffe00160c1d7981 */ /* 0x000ee8000c1e1900 */
[----:B------:R-:W4:Y:S04]  /*0600*/  LDG.E R18, desc[UR22][R14.64+-0x200] ;  /* 0xfffe00160e127981 */ /* 0x000f28000c1e1900 */
[----:B------:R-:W5:Y:S04]  /*0610*/  LDG.E R23, desc[UR22][R10.64+-0x200] ;  /* 0xfffe00160a177981 */ /* 0x000f68000c1e1900 */
[----:B---3--:R3:W-:Y:S04]  /*0620*/  STG.E desc[UR22][R16.64+-0x604], R29 ;  /* 0xfff9fc1d10007986 */ /* 0x0087e8000c101916 */
[----:B----4-:R-:W-:Y:S04]  /*0630*/  STG.E desc[UR22][R16.64+-0x600], R18 ;  /* 0xfffa001210007986 */ /* 0x010fe8000c101916 */
[----:B-----5:R4:W-:Y:S04]  /*0640*/  STG.E desc[UR22][R16.64+-0x5fc], R23 ;  /* 0xfffa041710007986 */ /* 0x0209e8000c101916 */
[----:B------:R-:W5:Y:S04]  /*0650*/  LDG.E R25, desc[UR22][R12.64] ;  /* 0x000000160c197981 */ /* 0x000f68000c1e1900 */
[----:B------:R-:W2:Y:S04]  /*0660*/  LDG.E R27, desc[UR22][R14.64] ;  /* 0x000000160e1b7981 */ /* 0x000ea8000c1e1900 */
[----:B0-----:R-:W3:Y:S04]  /*0670*/  LDG.E R7, desc[UR22][R10.64] ;  /* 0x000000160a077981 */ /* 0x001ee8000c1e1900 */
[----:B-----5:R0:W-:Y:S04]  /*0680*/  STG.E desc[UR22][R16.64+-0x4], R25 ;  /* 0xfffffc1910007986 */ /* 0x0201e8000c101916 */
[----:B--2---:R-:W-:Y:S04]  /*0690*/  STG.E desc[UR22][R16.64], R27 ;  /* 0x0000001b10007986 */ /* 0x004fe8000c101916 */
[----:B---3--:R2:W-:Y:S04]  /*06a0*/  STG.E desc[UR22][R16.64+0x4], R7 ;  /* 0x0000040710007986 */ /* 0x0085e8000c101916 */
[----:B-1----:R-:W3:Y:S04]  /*06b0*/  LDG.E R19, desc[UR22][R12.64+0x200] ;  /* 0x000200160c137981 */ /* 0x002ee8000c1e1900 */
[----:B------:R-:W5:Y:S04]  /*06c0*/  LDG.E R21, desc[UR22][R14.64+0x200] ;  /* 0x000200160e157981 */ /* 0x000f68000c1e1900 */
[----:B------:R-:W4:Y:S04]  /*06d0*/  LDG.E R29, desc[UR22][R10.64+0x200] ;  /* 0x000200160a1d7981 */ /* 0x000f28000c1e1900 */
[----:B---3--:R1:W-:Y:S04]  /*06e0*/  STG.E desc[UR22][R16.64+0x5fc], R19 ;  /* 0x0005fc1310007986 */ /* 0x0083e8000c101916 */
[----:B-----5:R3:W-:Y:S04]  /*06f0*/  STG.E desc[UR22][R16.64+0x600], R21 ;  /* 0x0006001510007986 */ /* 0x0207e8000c101916 */
[----:B----4-:R3:W-:Y:S04]  /*0700*/  STG.E desc[UR22][R16.64+0x604], R29 ;  /* 0x0006041d10007986 */ /* 0x0107e8000c101916 */
[----:B------:R-:W4:Y:S04]  /*0710*/  LDG.E R23, desc[UR22][R12.64+0x400] ;  /* 0x000400160c177981 */ /* 0x000f28000c1e1900 */
[----:B------:R-:W5:Y:S04]  /*0720*/  LDG.E R18, desc[UR22][R14.64+0x400] ;  /* 0x000400160e127981 */ /* 0x000f68000c1e1900 */
[----:B0-----:R-:W2:Y:S04]  /*0730*/  LDG.E R25, desc[UR22][R10.64+0x400] ;  /* 0x000400160a197981 */ /* 0x001ea8000c1e1900 */
[----:B----4-:R3:W-:Y:S04]  /*0740*/  STG.E desc[UR22][R16.64+0xbfc], R23 ;  /* 0x000bfc1710007986 */ /* 0x0107e8000c101916 */
[----:B-----5:R3:W-:Y:S04]  /*0750*/  STG.E desc[UR22][R16.64+0xc00], R18 ;  /* 0x000c001210007986 */ /* 0x0207e8000c101916 */
[----:B--2---:R3:W-:Y:S04]  /*0760*/  STG.E desc[UR22][R16.64+0xc04], R25 ;  /* 0x000c041910007986 */ /* 0x0047e8000c101916 */
[----:B------:R-:W2:Y:S04]  /*0770*/  LDG.E R7, desc[UR22][R12.64+0x600] ;  /* 0x000600160c077981 */ /* 0x000ea8000c1e1900 */
[----:B------:R-:W4:Y:S04]  /*0780*/  LDG.E R27, desc[UR22][R14.64+0x600] ;  /* 0x000600160e1b7981 */ /* 0x000f28000c1e1900 */
[----:B-1----:R-:W5:Y:S01]  /*0790*/  LDG.E R19, desc[UR22][R10.64+0x600] ;  /* 0x000600160a137981 */ /* 0x002f62000c1e1900 */
[----:B------:R-:W-:-:S02]  /*07a0*/  UIADD3 UR12, UP0, UPT, UR12, 0x1000, URZ ;  /* 0x000010000c0c7890 */ /* 0x000fc4000ff1e0ff */
[----:B------:R-:W-:Y:S02]  /*07b0*/  UIADD3 UR4, UPT, UPT, UR4, 0x8, URZ ;  /* 0x0000000804047890 */ /* 0x000fe4000fffe0ff */
[----:B------:R-:W-:Y:S02]  /*07c0*/  UIADD3.X UR13, UPT, UPT, URZ, UR13, URZ, UP0, !UPT ;  /* 0x0000000dff0d7290 */ /* 0x000fe400087fe4ff */
[----:B------:R-:W-:Y:S01]  /*07d0*/  UISETP.NE.AND UP0, UPT, UR4, URZ, UPT ;  /* 0x000000ff0400728c */ /* 0x000fe2000bf05270 */
[----:B------:R-:W-:Y:S02]  /*07e0*/  IADD3 R8, P0, PT, R8, 0x3000, RZ ;  /* 0x0000300008087810 */ /* 0x000fe40007f1e0ff */
[----:B------:R-:W-:Y:S02]  /*07f0*/  IADD3 R6, PT, PT, R6, 0x400, RZ ;  /* 0x0000040006067810 */ /* 0x000fe40007ffe0ff */
[----:B------:R-:W-:Y:S01]  /*0800*/  IADD3.X R9, PT, PT, RZ, R9, RZ, P0, !PT ;  /* 0x00000009ff097210 */ /* 0x000fe200007fe4ff */
[----:B--2---:R3:W-:Y:S04]  /*0810*/  STG.E desc[UR22][R16.64+0x11fc], R7 ;  /* 0x0011fc0710007986 */ /* 0x0047e8000c101916 */
[----:B----4-:R3:W-:Y:S04]  /*0820*/  STG.E desc[UR22][R16.64+0x1200], R27 ;  /* 0x0012001b10007986 */ /* 0x0107e8000c101916 */
[----:B-----5:R3:W-:Y:S01]  /*0830*/  STG.E desc[UR22][R16.64+0x1204], R19 ;  /* 0x0012041310007986 */ /* 0x0207e2000c101916 */
[----:B------:R-:W-:Y:S05]  /*0840*/  BRA.U UP0, `(.L_x_501) ;  /* 0xfffffff900c07547 */ /* 0x000fea000b83ffff */
[----:B------:R-:W0:Y:S02]  /*0850*/  LDCU UR15, c[0x0][0x384] ;  /* 0x00007080ff0f77ac */ /* 0x000e240008000800 */
[----:B0-----:R-:W-:-:S06]  /*0860*/  ULOP3.LUT UR4, UR15, 0x7ffffff8, URZ, 0xc0, !UPT ;  /* 0x7ffffff80f047892 */ /* 0x001fcc000f8ec0ff */
[----:B------:R-:W-:-:S07]  /*0870*/  IMAD.U32 R13, RZ, RZ, UR4 ;  /* 0x00000004ff0d7e24 */ /* 0x000fce000f8e00ff */
.L_x_500:
[----:B------:R-:W-:-:S13]  /*0880*/  ISETP.NE.AND P0, PT, RZ, UR20, PT ;  /* 0x00000014ff007c0c */ /* 0x000fda000bf05270 */
[----:B------:R-:W-:Y:S05]  /*0890*/  @!P0 EXIT ;  /* 0x000000000000894d */ /* 0x000fea0003800000 */
[----:B------:R-:W-:Y:S02]  /*08a0*/  UISETP.GE.U32.AND UP0, UPT, UR20, 0x4, UPT ;  /* 0x000000041400788c */ /* 0x000fe4000bf06070 */
[----:B------:R-:W-:-:S07]  /*08b0*/  ULOP3.LUT UR4, UR15, 0x3, URZ, 0xc0, !UPT ;  /* 0x000000030f047892 */ /* 0x000fce000f8ec0ff */
[----:B------:R-:W-:Y:S05]  /*08c0*/  BRA.U !UP0, `(.L_x_502) ;  /* 0x0000000108807547 */ /* 0x000fea000b800000 */
[----:B0-----:R-:W-:Y:S02]  /*08d0*/  LEA R15, R13, R0, 0x7 ;  /* 0x000000000d0f7211 */ /* 0x001fe400078e38ff */
[----:B------:R-:W-:-:S03]  /*08e0*/  MOV R8, 0x4 ;  /* 0x0000000400087802 */ /* 0x000fc60000000f00 */
[----:B------:R-:W-:-:S04]  /*08f0*/  IMAD.WIDE R10, R15, 0x4, R2 ;  /* 0x000000040f0a7825 */ /* 0x000fc800078e0202 */
[C---:B---3--:R-:W-:Y:S01]  /*0900*/  IMAD.WIDE R6, R15.reuse, 0x4, R4 ;  /* 0x000000040f067825 */ /* 0x048fe200078e0204 */
[----:B------:R-:W2:Y:S03]  /*0910*/  LDG.E R17, desc[UR22][R10.64] ;  /* 0x000000160a117981 */ /* 0x000ea6000c1e1900 */
[----:B------:R-:W-:Y:S01]  /*0920*/  IMAD.WIDE R8, R15, R8, UR18 ;  /* 0x000000120f087e25 */ /* 0x000fe2000f8e0208 */
[----:B------:R-:W3:Y:S04]  /*0930*/  LDG.E R19, desc[UR22][R6.64] ;  /* 0x0000001606137981 */ /* 0x000ee8000c1e1900 */
[----:B------:R-:W4:Y:S01]  /*0940*/  LDG.E R21, desc[UR22][R8.64] ;  /* 0x0000001608157981 */ /* 0x000f22000c1e1900 */
[----:B------:R-:W-:-:S04]  /*0950*/  IMAD.MOV.U32 R14, RZ, RZ, 0xc ;  /* 0x0000000cff0e7424 */ /* 0x000fc800078e00ff */
[----:B------:R-:W-:-:S05]  /*0960*/  IMAD.WIDE R14, R15, R14, UR10 ;  /* 0x0000000a0f0e7e25 */ /* 0x000fca000f8e020e */
        /* <DEDUP_REMOVED lines=18> */
[----:B------:R-:W-:-:S03]  /*0a90*/  IADD3 R13, PT, PT, R13, 0x4, RZ ;  /* 0x000000040d0d7810 */ /* 0x000fc60007ffe0ff */
[----:B--2---:R4:W-:Y:S04]  /*0aa0*/  STG.E desc[UR22][R14.64+0x1200], R19 ;  /* 0x001200130e007986 */ /* 0x0049e8000c101916 */
[----:B---3--:R4:W-:Y:S04]  /*0ab0*/  STG.E desc[UR22][R14.64+0x1204], R21 ;  /* 0x001204150e007986 */ /* 0x0089e8000c101916 */
[----:B-----5:R4:W-:Y:S02]  /*0ac0*/  STG.E desc[UR22][R14.64+0x1208], R23 ;  /* 0x001208170e007986 */ /* 0x0209e4000c101916 */
.L_x_502:
[----:B------:R-:W-:-:S13]  /*0ad0*/  ISETP.NE.AND P0, PT, RZ, UR4, PT ;  /* 0x00000004ff007c0c */ /* 0x000fda000bf05270 */
[----:B------:R-:W-:Y:S05]  /*0ae0*/  @!P0 EXIT ;  /* 0x000000000000894d */ /* 0x000fea0003800000 */
[----:B------:R-:W-:-:S09]  /*0af0*/  UISETP.NE.AND UP0, UPT, UR4, 0x1, UPT ;  /* 0x000000010400788c */ /* 0x000fd2000bf05270 */
[----:B------:R-:W-:Y:S05]  /*0b00*/  BRA.U !UP0, `(.L_x_503) ;  /* 0x0000000108507547 */ /* 0x000fea000b800000 */
[----:B0---4-:R-:W-:Y:S01]  /*0b10*/  LEA R15, R13, R0, 0x7 ;  /* 0x000000000d0f7211 */ /* 0x011fe200078e38ff */
[----:B------:R-:W-:-:S04]  /*0b20*/  IMAD.MOV.U32 R8, RZ, RZ, 0x4 ;  /* 0x00000004ff087424 */ /* 0x000fc800078e00ff */
[----:B------:R-:W-:-:S04]  /*0b30*/  IMAD.WIDE R10, R15, 0x4, R2 ;  /* 0x000000040f0a7825 */ /* 0x000fc800078e0202 */
[C---:B---3--:R-:W-:Y:S01]  /*0b40*/  IMAD.WIDE R6, R15.reuse, 0x4, R4 ;  /* 0x000000040f067825 */ /* 0x048fe200078e0204 */
[----:B------:R-:W2:Y:S03]  /*0b50*/  LDG.E R17, desc[UR22][R10.64] ;  /* 0x000000160a117981 */ /* 0x000ea6000c1e1900 */
[----:B------:R-:W-:Y:S01]  /*0b60*/  IMAD.WIDE R8, R15, R8, UR18 ;  /* 0x000000120f087e25 */ /* 0x000fe2000f8e0208 */
[----:B------:R-:W3:Y:S04]  /*0b70*/  LDG.E R19, desc[UR22][R6.64] ;  /* 0x0000001606137981 */ /* 0x000ee8000c1e1900 */
[----:B------:R-:W4:Y:S01]  /*0b80*/  LDG.E R21, desc[UR22][R8.64] ;  /* 0x0000001608157981 */ /* 0x000f22000c1e1900 */
[----:B------:R-:W-:-:S05]  /*0b90*/  HFMA2 R14, -RZ, RZ, 0, 7.152557373046875e-07 ;  /* 0x0000000cff0e7431 */ /* 0x000fca00000001ff */
[----:B------:R-:W-:-:S05]  /*0ba0*/  IMAD.WIDE R14, R15, R14, UR10 ;  /* 0x0000000a0f0e7e25 */ /* 0x000fca000f8e020e */
[----:B--2---:R1:W-:Y:S04]  /*0bb0*/  STG.E desc[UR22][R14.64], R17 ;  /* 0x000000110e007986 */ /* 0x0043e8000c101916 */
[----:B---3--:R1:W-:Y:S04]  /*0bc0*/  STG.E desc[UR22][R14.64+0x4], R19 ;  /* 0x000004130e007986 */ /* 0x0083e8000c101916 */
[----:B----4-:R1:W-:Y:S04]  /*0bd0*/  STG.E desc[UR22][R14.64+0x8], R21 ;  /* 0x000008150e007986 */ /* 0x0103e8000c101916 */
[----:B------:R-:W2:Y:S04]  /*0be0*/  LDG.E R23, desc[UR22][R10.64+0x200] ;  /* 0x000200160a177981 */ /* 0x000ea8000c1e1900 */
[----:B------:R-:W3:Y:S04]  /*0bf0*/  LDG.E R25, desc[UR22][R6.64+0x200] ;  /* 0x0002001606197981 */ /* 0x000ee8000c1e1900 */
[----:B------:R-:W4:Y:S01]  /*0c00*/  LDG.E R27, desc[UR22][R8.64+0x200] ;  /* 0x00020016081b7981 */ /* 0x000f22000c1e1900 */
[----:B------:R-:W-:-:S03]  /*0c10*/  IADD3 R13, PT, PT, R13, 0x2, RZ ;  /* 0x000000020d0d7810 */ /* 0x000fc60007ffe0ff */
[----:B--2---:R1:W-:Y:S04]  /*0c20*/  STG.E desc[UR22][R14.64+0x600], R23 ;  /* 0x000600170e007986 */ /* 0x0043e8000c101916 */
[----:B---3--:R1:W-:Y:S04]  /*0c30*/  STG.E desc[UR22][R14.64+0x604], R25 ;  /* 0x000604190e007986 */ /* 0x0083e8000c101916 */
[----:B----4-:R1:W-:Y:S02]  /*0c40*/  STG.E desc[UR22][R14.64+0x608], R27 ;  /* 0x0006081b0e007986 */ /* 0x0103e4000c101916 */
.L_x_503:
[----:B------:R-:W-:-:S04]  /*0c50*/  ULOP3.LUT UR4, UR15, 0x1, URZ, 0xc0, !UPT ;  /* 0x000000010f047892 */ /* 0x000fc8000f8ec0ff */
[----:B------:R-:W-:-:S06]  /*0c60*/  UISETP.NE.U32.AND UP0, UPT, UR4, 0x1, UPT ;  /* 0x000000010400788c */ /* 0x000fcc000bf05070 */
[----:B------:R-:W-:-:S13]  /*0c70*/  PLOP3.LUT P0, PT, PT, PT, UP0, 0x80, 0x8 ;  /* 0x000000000008781c */ /* 0x000fda0003f0f008 */
[----:B------:R-:W-:Y:S05]  /*0c80*/  @P0 EXIT ;  /* 0x000000000000094d */ /* 0x000fea0003800000 */
[----:B------:R-:W-:Y:S01]  /*0c90*/  MOV R6, 0x4 ;  /* 0x0000000400067802 */ /* 0x000fe20000000f00 */
[----:B0-----:R-:W-:-:S04]  /*0ca0*/  IMAD R9, R13, 0x80, R0 ;  /* 0x000000800d097824 */ /* 0x001fc800078e0200 */
[----:B------:R-:W-:-:S04]  /*0cb0*/  IMAD.WIDE R2, R9, 0x4, R2 ;  /* 0x0000000409027825 */ /* 0x000fc800078e0202 */
[C---:B------:R-:W-:Y:S02]  /*0cc0*/  IMAD.WIDE R4, R9.reuse, 0x4, R4 ;  /* 0x0000000409047825 */ /* 0x040fe400078e0204 */
[----:B------:R-:W2:Y:S02]  /*0cd0*/  LDG.E R3, desc[UR22][R2.64] ;  /* 0x0000001602037981 */ /* 0x000ea4000c1e1900 */
[----:B---3--:R-:W-:Y:S02]  /*0ce0*/  IMAD.WIDE R6, R9, R6, UR18 ;  /* 0x0000001209067e25 */ /* 0x008fe4000f8e0206 */
[----:B------:R-:W3:Y:S04]  /*0cf0*/  LDG.E R5, desc[UR22][R4.64] ;  /* 0x0000001604057981 */ /* 0x000ee8000c1e1900 */
[----:B------:R-:W5:Y:S01]  /*0d00*/  LDG.E R7, desc[UR22][R6.64] ;  /* 0x0000001606077981 */ /* 0x000f62000c1e1900 */
[----:B------:R-:W-:-:S05]  /*0d10*/  HFMA2 R8, -RZ, RZ, 0, 7.152557373046875e-07 ;  /* 0x0000000cff087431 */ /* 0x000fca00000001ff */
[----:B------:R-:W-:-:S05]  /*0d20*/  IMAD.WIDE R8, R9, R8, UR10 ;  /* 0x0000000a09087e25 */ /* 0x000fca000f8e0208 */
[----:B--2---:R-:W-:Y:S04]  /*0d30*/  STG.E desc[UR22][R8.64], R3 ;  /* 0x0000000308007986 */ /* 0x004fe8000c101916 */
[----:B---3--:R-:W-:Y:S04]  /*0d40*/  STG.E desc[UR22][R8.64+0x4], R5 ;  /* 0x0000040508007986 */ /* 0x008fe8000c101916 */
[----:B-----5:R-:W-:Y:S01]  /*0d50*/  STG.E desc[UR22][R8.64+0x8], R7 ;  /* 0x0000080708007986 */ /* 0x020fe2000c101916 */
[----:B------:R-:W-:Y:S05]  /*0d60*/  EXIT ;  /* 0x000000000000794d */ /* 0x000fea0003800000 */
.L_x_499:
[----:B------:R-:W-:-:S06]  /*0d70*/  UISETP.GE.AND UP0, UPT, UR15, 0x1, UPT ;  /* 0x000000010f00788c */ /* 0x000fcc000bf06270 */
[----:B------:R-:W-:-:S13]  /*0d80*/  PLOP3.LUT P0, PT, PT, PT, UP0, 0x80, 0x8 ;  /* 0x000000000008781c */ /* 0x000fda0003f0f008 */
[----:B------:R-:W-:Y:S05]  /*0d90*/  @!P0 EXIT ;  /* 0x000000000000894d */ /* 0x000fea0003800000 */
[----:B------:R-:W0:Y:S01]  /*0da0*/  S2R R0, SR_TID.X ;  /* 0x0000000000007919 */ /* 0x000e220000002100 */
[----:B------:R-:W-:Y:S01]  /*0db0*/  UISETP.GE.U32.AND UP0, UPT, UR15, 0x8, UPT ;  /* 0x000000080f00788c */ /* 0x000fe2000bf06070 */
[----:B------:R-:W-:Y:S01]  /*0dc0*/  IMAD.MOV.U32 R7, RZ, RZ, RZ ;  /* 0x000000ffff077224 */ /* 0x000fe200078e00ff */
[----:B------:R-:W-:-:S07]  /*0dd0*/  ULOP3.LUT UR4, UR15, 0x7, URZ, 0xc0, !UPT ;  /* 0x000000070f047892 */ /* 0x000fce000f8ec0ff */
[----:B------:R-:W-:Y:S05]  /*0de0*/  BRA.U !UP0, `(.L_x_504) ;  /* 0x0000000508547547 */ /* 0x000fea000b800000 */
[----:B------:R-:W-:Y:S01]  /*0df0*/  ULOP3.LUT UR15, UR15, 0x7ffffff8, URZ, 0xc0, !UPT ;  /* 0x7ffffff80f0f7892 */ /* 0x000fe2000f8ec0ff */
[----:B------:R-:W-:-:S05]  /*0e00*/  MOV R6, RZ ;  /* 0x000000ff00067202 */ /* 0x000fca0000000f00 */
[----:B------:R-:W-:-:S07]  /*0e10*/  MOV R7, UR15 ;  /* 0x0000000f00077c02 */ /* 0x000fce0008000f00 */
.L_x_507:
[----:B0-----:R-:W-:Y:S02]  /*0e20*/  IMAD R15, R6, 0x80, R0 ;  /* 0x00000080060f7824 */ /* 0x001fe400078e0200 */
[----:B------:R-:W-:-:S03]  /*0e30*/  HFMA2 R20, -RZ, RZ, 0, 2.384185791015625e-07 ;  /* 0x00000004ff147431 */ /* 0x000fc600000001ff */
[----:B------:R-:W-:-:S13]  /*0e40*/  ISETP.GE.AND P0, PT, R15, UR12, PT ;  /* 0x0000000c0f007c0c */ /* 0x000fda000bf06270 */
[----:B------:R-:W-:-:S04]  /*0e50*/  @!P0 IMAD.WIDE.U32 R20, R15, R20, UR18 ;  /* 0x000000120f148e25 */ /* 0x000fc8000f8e0014 */
[C---:B------:R-:W-:Y:S02]  /*0e60*/  @!P0 IMAD.WIDE.U32 R12, R15.reuse, 0x4, R2 ;  /* 0x000000040f0c8825 */ /* 0x040fe400078e0002 */
[----:B------:R-:W2:Y:S02]  /*0e70*/  @!P0 LDG.E R21, desc[UR22][R20.64] ;  /* 0x0000001614158981 */ /* 0x000ea4000c1e1900 */
[C---:B------:R-:W-:Y:S02]  /*0e80*/  @!P0 IMAD.WIDE.U32 R16, R15.reuse, 0x4, R4 ;  /* 0x000000040f108825 */ /* 0x040fe400078e0004 */
[----:B------:R0:W3:Y:S04]  /*0e90*/  @!P0 LDG.E R23, desc[UR22][R12.64] ;  /* 0x000000160c178981 */ /* 0x0000e8000c1e1900 */
[----:B------:R-:W4:Y:S01]  /*0ea0*/  @!P0 LDG.E R25, desc[UR22][R16.64] ;  /* 0x0000001610198981 */ /* 0x000f22000c1e1900 */
[----:B------:R-:W-:Y:S01]  /*0eb0*/  IADD3 R27, PT, PT, R15, 0x80, RZ ;  /* 0x000000800f1b7810 */ /* 0x000fe20007ffe0ff */
[----:B------:R-:W-:-:S03]  /*0ec0*/  IMAD.MOV.U32 R18, RZ, RZ, 0xc ;  /* 0x0000000cff127424 */ /* 0x000fc600078e00ff */
[----:B------:R-:W-:Y:S02]  /*0ed0*/  ISETP.GE.AND P1, PT, R27, UR12, PT ;  /* 0x0000000c1b007c0c */ /* 0x000fe4000bf26270 */
[----:B------:R-:W-:Y:S01]  /*0ee0*/  MOV R14, 0x4 ;  /* 0x00000004000e7802 */ /* 0x000fe20000000f00 */
[----:B------:R-:W-:-:S04]  /*0ef0*/  @!P0 IMAD.WIDE.U32 R18, R15, R18, UR10 ;  /* 0x0000000a0f128e25 */ /* 0x000fc8000f8e0012 */
[----:B------:R-:W-:-:S04]  /*0f00*/  IMAD.WIDE R8, R27, 0x4, R2 ;  /* 0x000000041b087825 */ /* 0x000fc800078e0202 */
[----:B------:R-:W-:-:S04]  /*0f10*/  IMAD.WIDE R10, R27, 0x4, R4 ;  /* 0x000000041b0a7825 */ /* 0x000fc800078e0204 */
[----:B0-----:R-:W-:Y:S01]  /*0f20*/  IMAD.WIDE R12, R27, R14, UR18 ;  /* 0x000000121b0c7e25 */ /* 0x001fe2000f8e020e */
[----:B--2---:R-:W-:Y:S04]  /*0f30*/  @!P0 STG.E desc[UR22][R18.64+0x8], R21 ;  /* 0x0000081512008986 */ /* 0x004fe8000c101916 */
[----:B---3--:R-:W-:Y:S04]  /*0f40*/  @!P0 STG.E desc[UR22][R18.64], R23 ;  /* 0x0000001712008986 */ /* 0x008fe8000c101916 */
[----:B----4-:R0:W-:Y:S04]  /*0f50*/  @!P0 STG.E desc[UR22][R18.64+0x4], R25 ;  /* 0x0000041912008986 */ /* 0x0101e8000c101916 */
[----:B------:R-:W2:Y:S04]  /*0f60*/  @!P1 LDG.E R29, desc[UR22][R8.64] ;  /* 0x00000016081d9981 */ /* 0x000ea8000c1e1900 */
[----:B------:R-:W3:Y:S04]  /*0f70*/  @!P1 LDG.E R14, desc[UR22][R10.64] ;  /* 0x000000160a0e9981 */ /* 0x000ee8000c1e1900 */
[----:B------:R-:W4:Y:S01]  /*0f80*/  @!P1 LDG.E R20, desc[UR22][R12.64] ;  /* 0x000000160c149981 */ /* 0x000f22000c1e1900 */
[----:B------:R-:W-:-:S04]  /*0f90*/  IADD3 R16, PT, PT, R15, 0x100, RZ ;  /* 0x000001000f107810 */ /* 0x000fc80007ffe0ff */
[----:B------:R-:W-:Y:S01]  /*0fa0*/  ISETP.GE.AND P0, PT, R16, UR12, PT ;  /* 0x0000000c10007c0c */ /* 0x000fe2000bf06270 */
[----:B------:R-:W-:-:S04]  /*0fb0*/  IMAD.MOV.U32 R16, RZ, RZ, 0xc ;  /* 0x0000000cff107424 */ /* 0x000fc800078e00ff */
[----:B------:R-:W-:-:S05]  /*0fc0*/  IMAD.WIDE R16, R27, R16, UR10 ;  /* 0x0000000a1b107e25 */ /* 0x000fca000f8e0210 */
[----:B--2---:R-:W-:Y:S04]  /*0fd0*/  @!P1 STG.E desc[UR22][R16.64], R29 ;  /* 0x0000001d10009986 */ /* 0x004fe8000c101916 */
[----:B---3--:R1:W-:Y:S04]  /*0fe0*/  @!P1 STG.E desc[UR22][R16.64+0x4], R14 ;  /* 0x0000040e10009986 */ /* 0x0083e8000c101916 */
[----:B----4-:R-:W-:Y:S04]  /*0ff0*/  @!P1 STG.E desc[UR22][R16.64+0x8], R20 ;  /* 0x0000081410009986 */ /* 0x010fe8000c101916 */
[----:B0-----:R-:W2:Y:S04]  /*1000*/  @!P0 LDG.E R19, desc[UR22][R8.64+0x200] ;  /* 0x0002001608138981 */ /* 0x001ea8000c1e1900 */
[----:B------:R-:W3:Y:S04]  /*1010*/  @!P0 LDG.E R21, desc[UR22][R10.64+0x200] ;  /* 0x000200160a158981 */ /* 0x000ee8000c1e1900 */
[----:B------:R-:W4:Y:S01]  /*1020*/  @!P0 LDG.E R23, desc[UR22][R12.64+0x200] ;  /* 0x000200160c178981 */ /* 0x000f22000c1e1900 */
[----:B------:R-:W-:-:S04]  /*1030*/  IADD3 R18, PT, PT, R15, 0x180, RZ ;  /* 0x000001800f127810 */ /* 0x000fc80007ffe0ff */
[----:B------:R-:W-:Y:S02]  /*1040*/  ISETP.GE.AND P1, PT, R18, UR12, PT ;  /* 0x0000000c12007c0c */ /* 0x000fe4000bf26270 */
[C---:B-1----:R-:W-:Y:S01]  /*1050*/  IADD3 R14, PT, PT, R15.reuse, 0x200, RZ ;  /* 0x000002000f0e7810 */ /* 0x042fe20007ffe0ff */
[----:B--2---:R0:W-:Y:S04]  /*1060*/  @!P0 STG.E desc[UR22][R16.64+0x600], R19 ;  /* 0x0006001310008986 */ /* 0x0041e8000c101916 */
[----:B---3--:R1:W-:Y:S04]  /*1070*/  @!P0 STG.E desc[UR22][R16.64+0x604], R21 ;  /* 0x0006041510008986 */ /* 0x0083e8000c101916 */
[----:B----4-:R2:W-:Y:S04]  /*1080*/  @!P0 STG.E desc[UR22][R16.64+0x608], R23 ;  /* 0x0006081710008986 */ /* 0x0105e8000c101916 */
[----:B------:R-:W3:Y:S04]  /*1090*/  @!P1 LDG.E R25, desc[UR22][R8.64+0x400] ;  /* 0x0004001608199981 */ /* 0x000ee8000c1e1900 */
[----:B------:R-:W4:Y:S04]  /*10a0*/  @!P1 LDG.E R27, desc[UR22][R10.64+0x400] ;  /* 0x000400160a1b9981 */ /* 0x000f28000c1e1900 */
[----:B------:R-:W5:Y:S01]  /*10b0*/  @!P1 LDG.E R29, desc[UR22][R12.64+0x400] ;  /* 0x000400160c1d9981 */ /* 0x000f62000c1e1900 */
[----:B------:R-:W-:Y:S01]  /*10c0*/  ISETP.GE.AND P0, PT, R14, UR12, PT ;  /* 0x0000000c0e007c0c */ /* 0x000fe2000bf06270 */
[----:B------:R-:W-:-:S02]  /*10d0*/  VIADD R14, R15, 0x280 ;  /* 0x000002800f0e7836 */ /* 0x000fc40000000000 */
[----:B---3--:R3:W-:Y:S04]  /*10e0*/  @!P1 STG.E desc[UR22][R16.64+0xc00], R25 ;  /* 0x000c001910009986 */ /* 0x0087e8000c101916 */
[----:B----4-:R4:W-:Y:S04]  /*10f0*/  @!P1 STG.E desc[UR22][R16.64+0xc04], R27 ;  /* 0x000c041b10009986 */ /* 0x0109e8000c101916 */
[----:B-----5:R5:W-:Y:S04]  /*1100*/  @!P1 STG.E desc[UR22][R16.64+0xc08], R29 ;  /* 0x000c081d10009986 */ /* 0x020be8000c101916 */
[----:B0-----:R-:W3:Y:S04]  /*1110*/  @!P0 LDG.E R19, desc[UR22][R8.64+0x600] ;  /* 0x0006001608138981 */ /* 0x001ee8000c1e1900 */
[----:B-1----:R-:W4:Y:S04]  /*1120*/  @!P0 LDG.E R21, desc[UR22][R10.64+0x600] ;  /* 0x000600160a158981 */ /* 0x002f28000c1e1900 */
[----:B--2---:R-:W2:Y:S01]  /*1130*/  @!P0 LDG.E R23, desc[UR22][R12.64+0x600] ;  /* 0x000600160c178981 */ /* 0x004ea2000c1e1900 */
[----:B------:R-:W-:-:S02]  /*1140*/  ISETP.GE.AND P1, PT, R14, UR12, PT ;  /* 0x0000000c0e007c0c */ /* 0x000fc4000bf26270 */
[----:B------:R-:W-:Y:S01]  /*1150*/  IADD3 R14, PT, PT, R15, 0x300, RZ ;  /* 0x000003000f0e7810 */ /* 0x000fe20007ffe0ff */
[----:B---3--:R0:W-:Y:S04]  /*1160*/  @!P0 STG.E desc[UR22][R16.64+0x1200], R19 ;  /* 0x0012001310008986 */ /* 0x0081e8000c101916 */
[----:B----4-:R1:W-:Y:S04]  /*1170*/  @!P0 STG.E desc[UR22][R16.64+0x1204], R21 ;  /* 0x0012041510008986 */ /* 0x0103e8000c101916 */
[----:B--2---:R2:W-:Y:S04]  /*1180*/  @!P0 STG.E desc[UR22][R16.64+0x1208], R23 ;  /* 0x0012081710008986 */ /* 0x0045e8000c101916 */
[----:B------:R-:W3:Y:S04]  /*1190*/  @!P1 LDG.E R25, desc[UR22][R8.64+0x800] ;  /* 0x0008001608199981 */ /* 0x000ee8000c1e1900 */
[----:B------:R-:W4:Y:S04]  /*11a0*/  @!P1 LDG.E R27, desc[UR22][R10.64+0x800] ;  /* 0x000800160a1b9981 */ /* 0x000f28000c1e1900 */
[----:B-----5:R-:W5:Y:S01]  /*11b0*/  @!P1 LDG.E R29, desc[UR22][R12.64+0x800] ;  /* 0x000800160c1d9981 */ /* 0x020f62000c1e1900 */
[----:B------:R-:W-:-:S03]  /*11c0*/  ISETP.GE.AND P0, PT, R14, UR12, PT ;  /* 0x0000000c0e007c0c */ /* 0x000fc6000bf06270 */
[----:B---3--:R3:W-:Y:S04]  /*11d0*/  @!P1 STG.E desc[UR22][R16.64+0x1800], R25 ;  /* 0x0018001910009986 */ /* 0x0087e8000c101916 */
[----:B----4-:R3:W-:Y:S04]  /*11e0*/  @!P1 STG.E desc[UR22][R16.64+0x1804], R27 ;  /* 0x0018041b10009986 */ /* 0x0107e8000c101916 */
[----:B-----5:R3:W-:Y:S04]  /*11f0*/  @!P1 STG.E desc[UR22][R16.64+0x1808], R29 ;  /* 0x0018081d10009986 */ /* 0x0207e8000c101916 */
[----:B0-----:R-:W4:Y:S04]  /*1200*/  @!P0 LDG.E R19, desc[UR22][R8.64+0xa00] ;  /* 0x000a001608138981 */ /* 0x001f28000c1e1900 */
[----:B-1----:R-:W5:Y:S04]  /*1210*/  @!P0 LDG.E R21, desc[UR22][R10.64+0xa00] ;  /* 0x000a00160a158981 */ /* 0x002f68000c1e1900 */
[----:B--2---:R-:W2:Y:S01]  /*1220*/  @!P0 LDG.E R23, desc[UR22][R12.64+0xa00] ;  /* 0x000a00160c178981 */ /* 0x004ea2000c1e1900 */
[----:B------:R-:W-:Y:S01]  /*1230*/  VIADD R15, R15, 0x380 ;  /* 0x000003800f0f7836 */ /* 0x000fe20000000000 */
[----:B------:R-:W-:Y:S01]  /*1240*/  IADD3 R6, PT, PT, R6, 0x8, RZ ;  /* 0x0000000806067810 */ /* 0x000fe20007ffe0ff */
[----:B------:R-:W-:Y:S03]  /*1250*/  BSSY.RECONVERGENT B0, `(.L_x_505) ;  /* 0x000000d000007945 */ /* 0x000fe60003800200 */
[----:B------:R-:W-:Y:S01]  /*1260*/  ISETP.NE.AND P1, PT, R6, R7, PT ;  /* 0x000000070600720c */ /* 0x000fe20003f25270 */
[----:B----4-:R3:W-:Y:S04]  /*1270*/  @!P0 STG.E desc[UR22][R16.64+0x1e00], R19 ;  /* 0x001e001310008986 */ /* 0x0107e8000c101916 */
[----:B-----5:R3:W-:Y:S04]  /*1280*/  @!P0 STG.E desc[UR22][R16.64+0x1e04], R21 ;  /* 0x001e041510008986 */ /* 0x0207e8000c101916 */
[----:B--2---:R3:W-:Y:S01]  /*1290*/  @!P0 STG.E desc[UR22][R16.64+0x1e08], R23 ;  /* 0x001e081710008986 */ /* 0x0047e2000c101916 */
[----:B------:R-:W-:-:S13]  /*12a0*/  ISETP.GE.AND P0, PT, R15, UR12, PT ;  /* 0x0000000c0f007c0c */ /* 0x000fda000bf06270 */
[----:B---3--:R-:W-:Y:S05]  /*12b0*/  @P0 BRA `(.L_x_506) ;  /* 0x0000000000180947 */ /* 0x008fea0003800000 */
[----:B------:R-:W2:Y:S04]  /*12c0*/  LDG.E R9, desc[UR22][R8.64+0xc00] ;  /* 0x000c001608097981 */ /* 0x000ea8000c1e1900 */
[----:B------:R-:W3:Y:S04]  /*12d0*/  LDG.E R11, desc[UR22][R10.64+0xc00] ;  /* 0x000c00160a0b7981 */ /* 0x000ee8000c1e1900 */
[----:B------:R-:W4:Y:S04]  /*12e0*/  LDG.E R13, desc[UR22][R12.64+0xc00] ;  /* 0x000c00160c0d7981 */ /* 0x000f28000c1e1900 */
[----:B--2---:R0:W-:Y:S04]  /*12f0*/  STG.E desc[UR22][R16.64+0x2400], R9 ;  /* 0x0024000910007986 */ /* 0x0041e8000c101916 */
[----:B---3--:R0:W-:Y:S04]  /*1300*/  STG.E desc[UR22][R16.64+0x2404], R11 ;  /* 0x0024040b10007986 */ /* 0x0081e8000c101916 */
[----:B----4-:R0:W-:Y:S02]  /*1310*/  STG.E desc[UR22][R16.64+0x2408], R13 ;  /* 0x0024080d10007986 */ /* 0x0101e4000c101916 */
.L_x_506:
[----:B------:R-:W-:Y:S05]  /*1320*/  BSYNC.RECONVERGENT B0 ;  /* 0x0000000000007941 */ /* 0x000fea0003800200 */
.L_x_505:
[----:B------:R-:W-:Y:S05]  /*1330*/  @P1 BRA `(.L_x_507) ;  /* 0xfffffff800b81947 */ /* 0x000fea000383ffff */
.L_x_504:
        /* <DEDUP_REMOVED lines=8> */
[----:B------:R-:W-:-:S03]  /*13c0*/  HFMA2 R22, -RZ, RZ, 0, 2.384185791015625e-07 ;  /* 0x00000004ff167431 */ /* 0x000fc600000001ff */
[----:B------:R-:W-:-:S13]  /*13d0*/  ISETP.GE.AND P2, PT, R9, UR12, PT ;  /* 0x0000000c09007c0c */ /* 0x000fda000bf46270 */
[----:B------:R-:W-:-:S04]  /*13e0*/  @!P2 IMAD.WIDE R10, R9, 0x4, R2 ;  /* 0x00000004090aa825 */ /* 0x000fc800078e0202 */
[C---:B------:R-:W-:Y:S01]  /*13f0*/  @!P2 IMAD.WIDE R18, R9.reuse, 0x4, R4 ;  /* 0x000000040912a825 */ /* 0x040fe200078e0204 */
[----:B------:R0:W2:Y:S03]  /*1400*/  @!P2 LDG.E R21, desc[UR22][R10.64] ;  /* 0x000000160a15a981 */ /* 0x0000a6000c1e1900 */
[C---:B------:R-:W-:Y:S01]  /*1410*/  @!P2 IMAD.WIDE R22, R9.reuse, R22, UR18 ;  /* 0x000000120916ae25 */ /* 0x040fe2000f8e0216 */
[----:B------:R-:W3:Y:S04]  /*1420*/  @!P2 LDG.E R25, desc[UR22][R18.64] ;  /* 0x000000161219a981 */ /* 0x000ee8000c1e1900 */
[----:B------:R-:W4:Y:S01]  /*1430*/  @!P2 LDG.E R27, desc[UR22][R22.64] ;  /* 0x00000016161ba981 */ /* 0x000f22000c1e1900 */
[----:B------:R-:W-:-:S02]  /*1440*/  VIADD R24, R9, 0x80 ;  /* 0x0000008009187836 */ /* 0x000fc40000000000 */
[----:B------:R-:W-:-:S03]  /*1450*/  HFMA2 R29, -RZ, RZ, 0, 2.384185791015625e-07 ;  /* 0x00000004ff1d7431 */ /* 0x000fc600000001ff */
[----:B------:R-:W-:Y:S02]  /*1460*/  ISETP.GE.AND P1, PT, R24, UR12, PT ;  /* 0x0000000c18007c0c */ /* 0x000fe4000bf26270 */
[----:B------:R-:W-:-:S05]  /*1470*/  MOV R12, 0xc ;  /* 0x0000000c000c7802 */ /* 0x000fca0000000f00 */
[----:B------:R-:W-:-:S06]  /*1480*/  @!P2 IMAD.WIDE R12, R9, R12, UR10 ;  /* 0x0000000a090cae25 */ /* 0x000fcc000f8e020c */
[----:B------:R-:W-:-:S04]  /*1490*/  @!P1 IMAD.WIDE R14, R24, 0x4, R2 ;  /* 0x00000004180e9825 */ /* 0x000fc800078e0202 */
[----:B------:R-:W-:-:S04]  /*14a0*/  @!P1 IMAD.WIDE R16, R24, 0x4, R4 ;  /* 0x0000000418109825 */ /* 0x000fc800078e0204 */
[----:B0-----:R-:W-:Y:S01]  /*14b0*/  @!P1 IMAD.WIDE R10, R24, R29, UR18 ;  /* 0x00000012180a9e25 */ /* 0x001fe2000f8e021d */
[----:B--2---:R0:W-:Y:S04]  /*14c0*/  @!P2 STG.E desc[UR22][R12.64], R21 ;  /* 0x000000150c00a986 */ /* 0x0041e8000c101916 */
[----:B---3--:R1:W-:Y:S04]  /*14d0*/  @!P2 STG.E desc[UR22][R12.64+0x4], R25 ;  /* 0x000004190c00a986 */ /* 0x0083e8000c101916 */
[----:B----4-:R2:W-:Y:S04]  /*14e0*/  @!P2 STG.E desc[UR22][R12.64+0x8], R27 ;  /* 0x0000081b0c00a986 */ /* 0x0105e8000c101916 */
[----:B------:R-:W3:Y:S04]  /*14f0*/  @!P1 LDG.E R15, desc[UR22][R14.64] ;  /* 0x000000160e0f9981 */ /* 0x000ee8000c1e1900 */
[----:B------:R4:W5:Y:S04]  /*1500*/  @!P1 LDG.E R29, desc[UR22][R16.64] ;  /* 0x00000016101d9981 */ /* 0x000968000c1e1900 */
[----:B------:R-:W2:Y:S01]  /*1510*/  @!P1 LDG.E R8, desc[UR22][R10.64] ;  /* 0x000000160a089981 */ /* 0x000ea2000c1e1900 */
[----:B------:R-:W-:-:S02]  /*1520*/  VIADD R26, R9, 0x100 ;  /* 0x00000100091a7836 */ /* 0x000fc40000000000 */
[----:B0-----:R-:W-:-:S03]  /*1530*/  HFMA2 R21, -RZ, RZ, 0, 2.384185791015625e-07 ;  /* 0x00000004ff157431 */ /* 0x001fc600000001ff */
[----:B------:R-:W-:Y:S02]  /*1540*/  ISETP.GE.AND P2, PT, R26, UR12, PT ;  /* 0x0000000c1a007c0c */ /* 0x000fe4000bf46270 */
[----:B------:R-:W-:-:S05]  /*1550*/  MOV R23, 0xc ;  /* 0x0000000c00177802 */ /* 0x000fca0000000f00 */
[----:B------:R-:W-:-:S06]  /*1560*/  @!P1 IMAD.WIDE R22, R24, R23, UR10 ;  /* 0x0000000a18169e25 */ /* 0x000fcc000f8e0217 */
[----:B------:R-:W-:-:S04]  /*1570*/  @!P2 IMAD.WIDE R18, R26, 0x4, R2 ;  /* 0x000000041a12a825 */ /* 0x000fc800078e0202 */
[----:B-1----:R-:W-:-:S04]  /*1580*/  @!P2 IMAD.WIDE R24, R26, R21, UR18 ;  /* 0x000000121a18ae25 */ /* 0x002fc8000f8e0215 */
[----:B----4-:R-:W-:Y:S01]  /*1590*/  @!P2 IMAD.WIDE R16, R26, 0x4, R4 ;  /* 0x000000041a10a825 */ /* 0x010fe200078e0204 */
[----:B---3--:R0:W-:Y:S04]  /*15a0*/  @!P1 STG.E desc[UR22][R22.64], R15 ;  /* 0x0000000f16009986 */ /* 0x0081e8000c101916 */
[----:B-----5:R-:W-:Y:S04]  /*15b0*/  @!P1 STG.E desc[UR22][R22.64+0x4], R29 ;  /* 0x0000041d16009986 */ /* 0x020fe8000c101916 */
[----:B--2---:R1:W-:Y:S04]  /*15c0*/  @!P1 STG.E desc[UR22][R22.64+0x8], R8 ;  /* 0x0000080816009986 */ /* 0x0043e8000c101916 */
[----:B------:R-:W2:Y:S04]  /*15d0*/  @!P2 LDG.E R19, desc[UR22][R18.64] ;  /* 0x000000161213a981 */ /* 0x000ea8000c1e1900 */
[----:B------:R-:W3:Y:S04]  /*15e0*/  @!P2 LDG.E R21, desc[UR22][R16.64] ;  /* 0x000000161015a981 */ /* 0x000ee8000c1e1900 */
[----:B------:R-:W4:Y:S01]  /*15f0*/  @!P2 LDG.E R25, desc[UR22][R24.64] ;  /* 0x000000161819a981 */ /* 0x000f22000c1e1900 */
[----:B------:R-:W-:Y:S01]  /*1600*/  VIADD R27, R9, 0x180 ;  /* 0x00000180091b7836 */ /* 0x000fe20000000000 */
[----:B------:R-:W-:-:S04]  /*1610*/  MOV R11, 0xc ;  /* 0x0000000c000b7802 */ /* 0x000fc80000000f00 */
[----:B------:R-:W-:Y:S01]  /*1620*/  ISETP.GE.AND P1, PT, R27, UR12, PT ;  /* 0x0000000c1b007c0c */ /* 0x000fe2000bf26270 */
[----:B------:R-:W-:-:S04]  /*1630*/  @!P2 IMAD.WIDE R10, R26, R11, UR10 ;  /* 0x0000000a1a0aae25 */ /* 0x000fc8000f8e020b */
[----:B------:R-:W-:-:S08]  /*1640*/  HFMA2 R26, -RZ, RZ, 0, 2.384185791015625e-07 ;  /* 0x00000004ff1a7431 */ /* 0x000fd000000001ff */
[----:B------:R-:W-:-:S04]  /*1650*/  @!P1 IMAD.WIDE R12, R27, 0x4, R2 ;  /* 0x000000041b0c9825 */ /* 0x000fc800078e0202 */
[----:B0-----:R-:W-:-:S04]  /*1660*/  @!P1 IMAD.WIDE R14, R27, 0x4, R4 ;  /* 0x000000041b0e9825 */ /* 0x001fc800078e0204 */
[----:B-1----:R-:W-:Y:S01]  /*1670*/  @!P1 IMAD.WIDE R8, R27, R26, UR18 ;  /* 0x000000121b089e25 */ /* 0x002fe2000f8e021a */
[----:B--2---:R1:W-:Y:S04]  /*1680*/  @!P2 STG.E desc[UR22][R10.64], R19 ;  /* 0x000000130a00a986 */ /* 0x0043e8000c101916 */
[----:B---3--:R1:W-:Y:S04]  /*1690*/  @!P2 STG.E desc[UR22][R10.64+0x4], R21 ;  /* 0x000004150a00a986 */ /* 0x0083e8000c101916 */
[----:B----4-:R1:W-:Y:S04]  /*16a0*/  @!P2 STG.E desc[UR22][R10.64+0x8], R25 ;  /* 0x000008190a00a986 */ /* 0x0103e8000c101916 */
[----:B------:R-:W2:Y:S04]  /*16b0*/  @!P1 LDG.E R13, desc[UR22][R12.64] ;  /* 0x000000160c0d9981 */ /* 0x000ea8000c1e1900 */
[----:B------:R-:W3:Y:S04]  /*16c0*/  @!P1 LDG.E R15, desc[UR22][R14.64] ;  /* 0x000000160e0f9981 */ /* 0x000ee8000c1e1900 */
[----:B------:R-:W4:Y:S01]  /*16d0*/  @!P1 LDG.E R9, desc[UR22][R8.64] ;  /* 0x0000001608099981 */ /* 0x000f22000c1e1900 */
[----:B------:R-:W-:-:S04]  /*16e0*/  IMAD.MOV.U32 R16, RZ, RZ, 0xc ;  /* 0x0000000cff107424 */ /* 0x000fc800078e00ff */
[----:B------:R-:W-:Y:S01]  /*16f0*/  @!P1 IMAD.WIDE R16, R27, R16, UR10 ;  /* 0x0000000a1b109e25 */ /* 0x000fe2000f8e0210 */
[----:B------:R-:W-:-:S04]  /*1700*/  IADD3 R7, PT, PT, R7, 0x4, RZ ;  /* 0x0000000407077810 */ /* 0x000fc80007ffe0ff */
[----:B--2---:R1:W-:Y:S04]  /*1710*/  @!P1 STG.E desc[UR22][R16.64], R13 ;  /* 0x0000000d10009986 */ /* 0x0043e8000c101916 */
[----:B---3--:R1:W-:Y:S04]  /*1720*/  @!P1 STG.E desc[UR22][R16.64+0x4], R15 ;  /* 0x0000040f10009986 */ /* 0x0083e8000c101916 */
[----:B----4-:R1:W-:Y:S02]  /*1730*/  @!P1 STG.E desc[UR22][R16.64+0x8], R9 ;  /* 0x0000080910009986 */ /* 0x0103e4000c101916 */
.L_x_508:
[----:B------:R-:W-:Y:S05]  /*1740*/  @!P0 EXIT ;  /* 0x000000000000894d */ /* 0x000fea0003800000 */
[----:B------:R-:W-:Y:S02]  /*1750*/  ISETP.NE.AND P1, PT, R20, 0x1, PT ;  /* 0x000000011400780c */ /* 0x000fe40003f25270 */
[----:B------:R-:W-:-:S04]  /*1760*/  LOP3.LUT R6, R6, 0x1, RZ, 0xc0, !PT ;  /* 0x0000000106067812 */ /* 0x000fc800078ec0ff */
[----:B------:R-:W-:-:S07]  /*1770*/  ISETP.NE.U32.AND P0, PT, R6, 0x1, PT ;  /* 0x000000010600780c */ /* 0x000fce0003f05070 */
[----:B------:R-:W-:Y:S06]  /*1780*/  @!P1 BRA `(.L_x_509) ;  /* 0x0000000000749947 */ /* 0x000fec0003800000 */
[----:B01----:R-:W-:Y:S01]  /*1790*/  LEA R15, R7, R0, 0x7 ;  /* 0x00000000070f7211 */ /* 0x003fe200078e38ff */
[----:B------:R-:W-:-:S03]  /*17a0*/  IMAD.MOV.U32 R12, RZ, RZ, 0x4 ;  /* 0x00000004ff0c7424 */ /* 0x000fc600078e00ff */
[----:B------:R-:W-:-:S13]  /*17b0*/  ISETP.GE.AND P1, PT, R15, UR12, PT ;  /* 0x0000000c0f007c0c */ /* 0x000fda000bf26270 */
[----:B------:R-:W-:-:S04]  /*17c0*/  @!P1 IMAD.WIDE R12, R15, R12, UR18 ;  /* 0x000000120f0c9e25 */ /* 0x000fc8000f8e020c */
[C---:B------:R-:W-:Y:S02]  /*17d0*/  @!P1 IMAD.WIDE R8, R15.reuse, 0x4, R2 ;  /* 0x000000040f089825 */ /* 0x040fe400078e0202 */
[----:B------:R-:W2:Y:S02]  /*17e0*/  @!P1 LDG.E R13, desc[UR22][R12.64] ;  /* 0x000000160c0d9981 */ /* 0x000ea4000c1e1900 */
[C---:B------:R-:W-:Y:S02]  /*17f0*/  @!P1 IMAD.WIDE R10, R15.reuse, 0x4, R4 ;  /* 0x000000040f0a9825 */ /* 0x040fe400078e0204 */
[----:B------:R0:W3:Y:S04]  /*1800*/  @!P1 LDG.E R21, desc[UR22][R8.64] ;  /* 0x0000001608159981 */ /* 0x0000e8000c1e1900 */
[----:B------:R-:W4:Y:S01]  /*1810*/  @!P1 LDG.E R23, desc[UR22][R10.64] ;  /* 0x000000160a179981 */ /* 0x000f22000c1e1900 */
[----:B------:R-:W-:-:S04]  /*1820*/  IADD3 R25, PT, PT, R15, 0x80, RZ ;  /* 0x000000800f197810 */ /* 0x000fc80007ffe0ff */
[----:B------:R-:W-:Y:S01]  /*1830*/  ISETP.GE.AND P2, PT, R25, UR12, PT ;  /* 0x0000000c19007c0c */ /* 0x000fe2000bf46270 */
[----:B------:R-:W-:Y:S01]  /*1840*/  IMAD.MOV.U32 R6, RZ, RZ, 0x4 ;  /* 0x00000004ff067424 */ /* 0x000fe200078e00ff */
        /* <DEDUP_REMOVED lines=9> */
[----:B------:R-:W4:Y:S04]  /*18e0*/  @!P2 LDG.E R19, desc[UR22][R18.64] ;  /* 0x000000161213a981 */ /* 0x000f28000c1e1900 */
[----:B------:R-:W5:Y:S01]  /*18f0*/  @!P2 LDG.E R9, desc[UR22][R8.64] ;  /* 0x000000160809a981 */ /* 0x000f62000c1e1900 */
[----:B------:R-:W-:-:S05]  /*1900*/  HFMA2 R10, -RZ, RZ, 0, 7.152557373046875e-07 ;  /* 0x0000000cff0a7431 */ /* 0x000fca00000001ff */
[----:B------:R-:W-:Y:S01]  /*1910*/  @!P2 IMAD.WIDE R10, R25, R10, UR10 ;  /* 0x0000000a190aae25 */ /* 0x000fe2000f8e020a */
[----:B------:R-:W-:-:S04]  /*1920*/  IADD3 R7, PT, PT, R7, 0x2, RZ ;  /* 0x0000000207077810 */ /* 0x000fc80007ffe0ff */
[----:B---3--:R2:W-:Y:S04]  /*1930*/  @!P2 STG.E desc[UR22][R10.64], R17 ;  /* 0x000000110a00a986 */ /* 0x0085e8000c101916 */
[----:B----4-:R2:W-:Y:S04]  /*1940*/  @!P2 STG.E desc[UR22][R10.64+0x4], R19 ;  /* 0x000004130a00a986 */ /* 0x0105e8000c101916 */
[----:B-----5:R2:W-:Y:S02]  /*1950*/  @!P2 STG.E desc[UR22][R10.64+0x8], R9 ;  /* 0x000008090a00a986 */ /* 0x0205e4000c101916 */
.L_x_509:
[----:B------:R-:W-:Y:S05]  /*1960*/  @P0 EXIT ;  /* 0x000000000000094d */ /* 0x000fea0003800000 */
[----:B012---:R-:W-:-:S05]  /*1970*/  IMAD R9, R7, 0x80, R0 ;  /* 0x0000008007097824 */ /* 0x007fca00078e0200 */
[----:B------:R-:W-:-:S13]  /*1980*/  ISETP.GE.AND P0, PT, R9, UR12, PT ;  /* 0x0000000c09007c0c */ /* 0x000fda000bf06270 */
[----:B------:R-:W-:Y:S05]  /*1990*/  @P0 EXIT ;  /* 0x000000000000094d */ /* 0x000fea0003800000 */
[----:B------:R-:W-:Y:S01]  /*19a0*/  MOV R6, 0x4 ;  /* 0x0000000400067802 */ /* 0x000fe20000000f00 */
[----:B------:R-:W-:-:S04]  /*19b0*/  IMAD.WIDE R2, R9, 0x4, R2 ;  /* 0x0000000409027825 */ /* 0x000fc800078e0202 */
[C---:B------:R-:W-:Y:S02]  /*19c0*/  IMAD.WIDE R4, R9.reuse, 0x4, R4 ;  /* 0x0000000409047825 */ /* 0x040fe400078e0204 */
[----:B------:R-:W2:Y:S02]  /*19d0*/  LDG.E R3, desc[UR22][R2.64] ;  /* 0x0000001602037981 */ /* 0x000ea4000c1e1900 */
[----:B------:R-:W-:Y:S02]  /*19e0*/  IMAD.WIDE R6, R9, R6, UR18 ;  /* 0x0000001209067e25 */ /* 0x000fe4000f8e0206 */
[----:B------:R-:W3:Y:S04]  /*19f0*/  LDG.E R5, desc[UR22][R4.64] ;  /* 0x0000001604057981 */ /* 0x000ee8000c1e1900 */
[----:B------:R-:W4:Y:S01]  /*1a00*/  LDG.E R7, desc[UR22][R6.64] ;  /* 0x0000001606077981 */ /* 0x000f22000c1e1900 */
[----:B------:R-:W-:-:S05]  /*1a10*/  HFMA2 R8, -RZ, RZ, 0, 7.152557373046875e-07 ;  /* 0x0000000cff087431 */ /* 0x000fca00000001ff */
[----:B------:R-:W-:-:S05]  /*1a20*/  IMAD.WIDE R8, R9, R8, UR10 ;  /* 0x0000000a09087e25 */ /* 0x000fca000f8e0208 */
[----:B--2---:R-:W-:Y:S04]  /*1a30*/  STG.E desc[UR22][R8.64], R3 ;  /* 0x0000000308007986 */ /* 0x004fe8000c101916 */
[----:B---3--:R-:W-:Y:S04]  /*1a40*/  STG.E desc[UR22][R8.64+0x4], R5 ;  /* 0x0000040508007986 */ /* 0x008fe8000c101916 */
[----:B----4-:R-:W-:Y:S01]  /*1a50*/  STG.E desc[UR22][R8.64+0x8], R7 ;  /* 0x0000080708007986 */ /* 0x010fe2000c101916 */
[----:B------:R-:W-:Y:S05]  /*1a60*/  EXIT ;  /* 0x000000000000794d */ /* 0x000fea0003800000 */
.L_x_510:
        /* <DEDUP_REMOVED lines=9> */
.L_x_701:


//--------------------- .text._ZN3cub18CUB_300001_SM_10006detail11EmptyKernelIvEEvv --------------------------
	.section	.text._ZN3cub18CUB_300001_SM_10006detail11EmptyKernelIvEEvv,"ax",@progbits
	.align	128
        .global         _ZN3cub18CUB_300001_SM_10006detail11EmptyKernelIvEEvv
        .type           _ZN3cub18CUB_300001_SM_10006detail11EmptyKernelIvEEvv,@function
        .size           _ZN3cub18CUB_300001_SM_10006detail11EmptyKernelIvEEvv,(.L_x_702 - _ZN3cub18CUB_300001_SM_10006detail11EmptyKernelIvEEvv)
        .other          _ZN3cub18CUB_300001_SM_10006detail11EmptyKernelIvEEvv,@"STO_CUDA_ENTRY STV_DEFAULT"
_ZN3cub18CUB_300001_SM_10006detail11EmptyKernelIvEEvv:
.text._ZN3cub18CUB_300001_SM_10006detail11EmptyKernelIvEEvv:
[----:B------:R-:W-:Y:S01]  /*0000*/  LDC R1, c[0x0][0x37c] ;  /* 0x0000df00ff017b82 */ /* 0x000fe20000000800 */
[----:B------:R-:W-:Y:S05]  /*0010*/  EXIT ;  /* 0x000000000000794d */ /* 0x000fea0003800000 */
.L_x_511:
        /* <DEDUP_REMOVED lines=14> */
.L_x_702:


//--------------------- .text._Z7gridvalPiS_PfS0_S0_i --------------------------
	.section	.text._Z7gridvalPiS_PfS0_S0_i,"ax",@progbits
	.align	128
        .global         _Z7gridvalPiS_PfS0_S0_i
        .type           _Z7gridvalPiS_PfS0_S0_i,@function
        .size           _Z7gridvalPiS_PfS0_S0_i,(.L_x_703 - _Z7gridvalPiS_PfS0_S0_i)
        .other          _Z7gridvalPiS_PfS0_S0_i,@"STO_CUDA_ENTRY STV_DEFAULT"
_Z7gridvalPiS_PfS0_S0_i:
.text._Z7gridvalPiS_PfS0_S0_i:
[----:B------:R-:W0:Y:S01]  /*0000*/  LDC R1, c[0x0][0x37c] ;  /* 0x0000df00ff017b82 */ /* 0x000e220000000800 */
[----:B------:R-:W1:Y:S07]  /*0010*/  S2R R9, SR_TID.X ;  /* 0x0000000000097919 */ /* 0x000e6e0000002100 */
[----:B------:R-:W1:Y:S01]  /*0020*/  S2UR UR4, SR_CTAID.X ;  /* 0x00000000000479c3 */ /* 0x000e620000002500 */
[----:B------:R-:W2:Y:S07]  /*0030*/  LDCU.64 UR36, c[0x0][0x358] ;  /* 0x00006b00ff2477ac */ /* 0x000eae0008000a00 */
[----:B------:R-:W1:Y:S08]  /*0040*/  LDC R16, c[0x0][0x360] ;  /* 0x0000d800ff107b82 */ /* 0x000e700000000800 */
[----:B------:R-:W3:Y:S08]  /*0050*/  LDC.64 R2, c[0x0][0x390] ;  /* 0x0000e400ff027b82 */ /* 0x000ef00000000a00 */
[----:B------:R-:W4:Y:S08]  /*0060*/  LDC.64 R4, c[0x0][0x398] ;  /* 0x0000e600ff047b82 */ /* 0x000f300000000a00 */
[----:B------:R-:W5:Y:S01]  /*0070*/  LDC.64 R6, c[0x0][0x3a0] ;  /* 0x0000e800ff067b82 */ /* 0x000f620000000a00 */
[----:B-1----:R-:W-:Y:S01]  /*0080*/  IMAD R16, R16, UR4, R9 ;  /* 0x0000000410107c24 */ /* 0x002fe2000f8e0209 */
[----:B------:R-:W1:Y:S03]  /*0090*/  LDCU UR4, c[0x0][0x3a8] ;  /* 0x00007500ff0477ac */ /* 0x000e660008000800 */
[----:B---3--:R-:W-:-:S03]  /*00a0*/  IMAD.WIDE R2, R16, 0x4, R2 ;  /* 0x0000000410027825 */ /* 0x008fc600078e0202 */
[----:B------:R-:W3:Y:S03]  /*00b0*/  LDC.64 R8, c[0x0][0x388] ;  /* 0x0000e200ff087b82 */ /* 0x000ee60000000a00 */
[----:B--2---:R-:W2:Y:S01]  /*00c0*/  LDG.E R3, desc[UR36][R2.64] ;  /* 0x0000002402037981 */ /* 0x004ea2000c1e1900 */
[----:B----4-:R-:W-:-:S06]  /*00d0*/  IMAD.WIDE R4, R16, 0x4, R4 ;  /* 0x0000000410047825 */ /* 0x010fcc00078e0204 */
[----:B------:R-:W4:Y:S01]  /*00e0*/  LDG.E R5, desc[UR36][R4.64] ;  /* 0x0000002404057981 */ /* 0x000f22000c1e1900 */
[----:B-----5:R-:W-:-:S06]  /*00f0*/  IMAD.WIDE R6, R16, 0x4, R6 ;  /* 0x0000000410067825 */ /* 0x020fcc00078e0206 */
[----:B------:R-:W5:Y:S01]  /*0100*/  LDG.E R7, desc[UR36][R6.64] ;  /* 0x0000002406077981 */ /* 0x000f62000c1e1900 */
[----:B-1----:R-:W-:Y:S01]  /*0110*/  I2FP.F32.S32 R18, UR4 ;  /* 0x0000000400127c45 */ /* 0x002fe20008201400 */
[----:B------:R-:W-:-:S04]  /*0120*/  UIMAD UR38, UR4, UR4, URZ ;  /* 0x00000004042672a4 */ /* 0x000fc8000f8e02ff */
[----:B--2---:R-:W-:-:S06]  /*0130*/  FMUL R0, R3, R18 ;  /* 0x0000001203007220 */ /* 0x004fcc0000400000 */
[----:B------:R-:W1:Y:S01]  /*0140*/  F2I.TRUNC.NTZ R0, R0 ;  /* 0x0000000000007305 */ /* 0x000e62000020f100 */
[----:B----4-:R-:W-:-:S07]  /*0150*/  FMUL R10, R18, R5 ;  /* 0x00000005120a7220 */ /* 0x010fce0000400000 */
[----:B------:R-:W2:Y:S01]  /*0160*/  F2I.TRUNC.NTZ R10, R10 ;  /* 0x0000000a000a7305 */ /* 0x000ea2000020f100 */
[----:B-----5:R-:W-:-:S07]  /*0170*/  FMUL R11, R18, R7 ;  /* 0x00000007120b7220 */ /* 0x020fce0000400000 */
[----:B------:R-:W4:Y:S01]  /*0180*/  F2I.TRUNC.NTZ R11, R11 ;  /* 0x0000000b000b7305 */ /* 0x000f22000020f100 */
[----:B-1----:R-:W-:-:S04]  /*0190*/  IMAD R3, R0, UR38, RZ ;  /* 0x0000002600037c24 */ /* 0x002fc8000f8e02ff */
[----:B--2---:R-:W-:-:S05]  /*01a0*/  IMAD R2, R10, UR4, R3 ;  /* 0x000000040a027c24 */ /* 0x004fca000f8e0203 */
[----:B----4-:R-:W-:-:S05]  /*01b0*/  IADD3 R17, PT, PT, R11, R2, RZ ;  /* 0x000000020b117210 */ /* 0x010fca0007ffe0ff */
[----:B---3--:R-:W-:-:S06]  /*01c0*/  IMAD.WIDE R2, R17, 0x4, R8 ;  /* 0x0000000411027825 */ /* 0x008fcc00078e0208 */
[----:B------:R-:W2:Y:S01]  /*01d0*/  LDG.E R3, desc[UR36][R2.64] ;  /* 0x0000002402037981 */ /* 0x000ea2000c1e1900 */
[----:B------:R-:W-:Y:S04]  /*01e0*/  BSSY.RECONVERGENT B7, `(.L_x_512) ;  /* 0x0000013000077945 */ /* 0x000fe80003800200 */
[----:B------:R-:W-:Y:S01]  /*01f0*/  BSSY.RELIABLE B6, `(.L_x_513) ;  /* 0x0000009000067945 */ /* 0x000fe20003800100 */
[----:B--2---:R-:W-:-:S13]  /*0200*/  ISETP.GT.AND P0, PT, R16, R3, PT ;  /* 0x000000031000720c */ /* 0x004fda0003f04270 */
[----:B0-----:R-:W-:Y:S05]  /*0210*/  @P0 BRA `(.L_x_514) ;  /* 0x0000000000180947 */ /* 0x001fea0003800000 */
[----:B------:R-:W0:Y:S02]  /*0220*/  LDC.64 R2, c[0x0][0x380] ;  /* 0x0000e000ff027b82 */ /* 0x000e240000000a00 */
[----:B0-----:R-:W-:-:S06]  /*0230*/  IMAD.WIDE R2, R17, 0x4, R2 ;  /* 0x0000000411027825 */ /* 0x001fcc00078e0202 */
[----:B------:R-:W2:Y:S02]  /*0240*/  LDG.E R3, desc[UR36][R2.64] ;  /* 0x0000002402037981 */ /* 0x000ea4000c1e1900 */
[----:B--2---:R-:W-:-:S13]  /*0250*/  ISETP.GE.AND P0, PT, R16, R3, PT ;  /* 0x000000031000720c */ /* 0x004fda0003f06270 */
[----:B------:R-:W-:Y:S05]  /*0260*/  @P0 BREAK.RELIABLE B6 ;  /* 0x0000000000060942 */ /* 0x000fea0003800100 */
[----:B------:R-:W-:Y:S05]  /*0270*/  @P0 BRA `(.L_x_515) ;  /* 0x0000000000240947 */ /* 0x000fea0003800000 */
.L_x_514:
[----:B------:R-:W-:Y:S05]  /*0280*/  BSYNC.RELIABLE B6 ;  /* 0x0000000000067941 */ /* 0x000fea0003800100 */
.L_x_513:
[----:B------:R-:W-:Y:S01]  /*0290*/  MOV R0, 0x178 ;  /* 0x0000017800007802 */ /* 0x000fe20000000f00 */
[----:B------:R-:W0:Y:S01]  /*02a0*/  LDCU.64 UR4, c[0x4][0x168] ;  /* 0x01002d00ff0477ac */ /* 0x000e220008000a00 */
[----:B------:R-:W-:Y:S02]  /*02b0*/  CS2R R6, SRZ ;  /* 0x0000000000067805 */ /* 0x000fe4000001ff00 */
[----:B------:R1:W2:Y:S01]  /*02c0*/  LDC.64 R2, c[0x4][R0] ;  /* 0x0100000000027b82 */ /* 0x0002a20000000a00 */
[----:B0-----:R-:W-:Y:S02]  /*02d0*/  MOV R4, UR4 ;  /* 0x0000000400047c02 */ /* 0x001fe40008000f00 */
[----:B-1----:R-:W-:-:S07]  /*02e0*/  MOV R5, UR5 ;  /* 0x0000000500057c02 */ /* 0x002fce0008000f00 */
[----:B------:R-:W-:-:S07]  /*02f0*/  LEPC R20, `(.L_x_515) ;  /* 0x000000001014794e */ /* 0x000fce0000000000 */
[----:B--2---:R-:W-:Y:S05]  /*0300*/  CALL.ABS.NOINC R2 ;  /* 0x0000000002007343 */ /* 0x004fea0003c00000 */
.L_x_515:
[----:B------:R-:W-:Y:S05]  /*0310*/  BSYNC.RECONVERGENT B7 ;  /* 0x0000000000077941 */ /* 0x000fea0003800200 */
.L_x_512:
[----:B------:R-:W-:-:S13]  /*0320*/  ISETP.GE.AND P0, PT, R16, 0x1, PT ;  /* 0x000000011000780c */ /* 0x000fda0003f06270 */
[----:B------:R-:W-:Y:S05]  /*0330*/  @!P0 EXIT ;  /* 0x000000000000894d */ /* 0x000fea0003800000 */
[----:B------:R-:W0:Y:S01]  /*0340*/  LDC.64 R2, c[0x0][0x390] ;  /* 0x0000e400ff027b82 */ /* 0x000e220000000a00 */
[----:B------:R-:W-:Y:S01]  /*0350*/  IADD3 R9, PT, PT, R16, -0x1, RZ ;  /* 0xffffffff10097810 */ /* 0x000fe20007ffe0ff */
[----:B------:R-:W1:Y:S06]  /*0360*/  LDCU UR4, c[0x0][0x3a8] ;  /* 0x00007500ff0477ac */ /* 0x000e6c0008000800 */
[----:B------:R-:W2:Y:S08]  /*0370*/  LDC.64 R4, c[0x0][0x398] ;  /* 0x0000e600ff047b82 */ /* 0x000eb00000000a00 */
[----:B------:R-:W3:Y:S01]  /*0380*/  LDC.64 R6, c[0x0][0x3a0] ;  /* 0x0000e800ff067b82 */ /* 0x000ee20000000a00 */
[----:B0-----:R-:W-:-:S06]  /*0390*/  IMAD.WIDE.U32 R2, R9, 0x4, R2 ;  /* 0x0000000409027825 */ /* 0x001fcc00078e0002 */
[----:B------:R-:W4:Y:S01]  /*03a0*/  LDG.E R3, desc[UR36][R2.64] ;  /* 0x0000002402037981 */ /* 0x000f22000c1e1900 */
[----:B--2---:R-:W-:-:S06]  /*03b0*/  IMAD.WIDE.U32 R4, R9, 0x4, R4 ;  /* 0x0000000409047825 */ /* 0x004fcc00078e0004 */
[----:B------:R-:W2:Y:S01]  /*03c0*/  LDG.E R5, desc[UR36][R4.64] ;  /* 0x0000002404057981 */ /* 0x000ea2000c1e1900 */
[----:B---3--:R-:W-:-:S06]  /*03d0*/  IMAD.WIDE.U32 R6, R9, 0x4, R6 ;  /* 0x0000000409067825 */ /* 0x008fcc00078e0006 */
[----:B------:R-:W3:Y:S01]  /*03e0*/  LDG.E R7, desc[UR36][R6.64] ;  /* 0x0000002406077981 */ /* 0x000ee2000c1e1900 */
[----:B----4-:R-:W-:-:S06]  /*03f0*/  FMUL R0, R18, R3 ;  /* 0x0000000312007220 */ /* 0x010fcc0000400000 */
[----:B------:R-:W0:Y:S01]  /*0400*/  F2I.TRUNC.NTZ R0, R0 ;  /* 0x0000000000007305 */ /* 0x000e22000020f100 */
[----:B--2---:R-:W-:-:S07]  /*0410*/  FMUL R8, R18, R5 ;  /* 0x0000000512087220 */ /* 0x004fce0000400000 */
[----:B------:R-:W1:Y:S01]  /*0420*/  F2I.TRUNC.NTZ R8, R8 ;  /* 0x0000000800087305 */ /* 0x000e62000020f100 */
[----:B---3--:R-:W-:-:S07]  /*0430*/  FMUL R18, R18, R7 ;  /* 0x0000000712127220 */ /* 0x008fce0000400000 */
[----:B------:R-:W2:Y:S01]  /*0440*/  F2I.TRUNC.NTZ R18, R18 ;  /* 0x0000001200127305 */ /* 0x000ea2000020f100 */
[----:B0-----:R-:W-:-:S04]  /*0450*/  IMAD R3, R0, UR38, RZ ;  /* 0x0000002600037c24 */ /* 0x001fc8000f8e02ff */
[----:B-1----:R-:W-:-:S05]  /*0460*/  IMAD R3, R8, UR4, R3 ;  /* 0x0000000408037c24 */ /* 0x002fca000f8e0203 */
[----:B--2---:R-:W-:-:S04]  /*0470*/  IADD3 R2, PT, PT, R18, R3, RZ ;  /* 0x0000000312027210 */ /* 0x004fc80007ffe0ff */
[----:B------:R-:W-:-:S13]  /*0480*/  ISETP.GT.AND P0, PT, R2, R17, PT ;  /* 0x000000110200720c */ /* 0x000fda0003f04270 */
[----:B------:R-:W-:Y:S05]  /*0490*/  @!P0 EXIT ;  /* 0x000000000000894d */ /* 0x000fea0003800000 */
        /* <DEDUP_REMOVED lines=8> */
.L_x_516:
[----:B------:R-:W-:Y:S05]  /*0520*/  EXIT ;  /* 0x000000000000794d */ /* 0x000fea0003800000 */
.L_x_517:
        /* <DEDUP_REMOVED lines=13> */
.L_x_703:


//--------------------- .text._Z9distsQminPfS_S_S_S_S_iS_S_S_i --------------------------
	.section	.text._Z9distsQminPfS_S_S_S_S_iS_S_S_i,"ax",@progbits
	.align	128
        .global         _Z9distsQminPfS_S_S_S_S_iS_S_S_i
        .type           _Z9distsQminPfS_S_S_S_S_iS_S_S_i,@function
        .size           _Z9distsQminPfS_S_S_S_S_iS_S_S_i,(.L_x_687 - _Z9distsQminPfS_S_S_S_S_iS_S_S_i)
        .other          _Z9distsQminPfS_S_S_S_S_iS_S_S_i,@"STO_CUDA_ENTRY STV_DEFAULT"
_Z9distsQminPfS_S_S_S_S_iS_S_S_i:
.text._Z9distsQminPfS_S_S_S_S_iS_S_S_i:
[----:B------:R-:W-:Y:S01]  /*0000*/  LDC R1, c[0x0][0x37c] ;  /* 0x0000df00ff017b82 */ /* 0x000fe20000000800 */
[----:B------:R-:W0:Y:S07]  /*0010*/  S2R R3, SR_TID.X ;  /* 0x0000000000037919 */ /* 0x000e2e0000002100 */
[----:B------:R-:W0:Y:S01]  /*0020*/  S2UR UR4, SR_CTAID.X ;  /* 0x00000000000479c3 */ /* 0x000e220000002500 */
[----:B------:R-:W1:Y:S07]  /*0030*/  LDCU UR5, c[0x0][0x3d0] ;  /* 0x00007a00ff0577ac */ /* 0x000e6e0008000800 */
[----:B------:R-:W0:Y:S02]  /*0040*/  LDC R6, c[0x0][0x360] ;  /* 0x0000d800ff067b82 */ /* 0x000e240000000800 */
[----:B0-----:R-:W-:-:S05]  /*0050*/  IMAD R4, R6, UR4, R3 ;  /* 0x0000000406047c24 */ /* 0x001fca000f8e0203 */
[----:B-1----:R-:W-:-:S13]  /*0060*/  ISETP.GE.AND P0, PT, R4, UR5, PT ;  /* 0x0000000504007c0c */ /* 0x002fda000bf06270 */
[----:B------:R-:W-:Y:S05]  /*0070*/  @P0 EXIT ;  /* 0x000000000000094d */ /* 0x000fea0003800000 */
[----:B------:R-:W0:Y:S02]  /*0080*/  LDC R5, c[0x0][0x3b0] ;  /* 0x0000ec00ff057b82 */ /* 0x000e240000000800 */
[----:B0-----:R-:W-:-:S13]  /*0090*/  ISETP.GE.AND P0, PT, R5, 0x1, PT ;  /* 0x000000010500780c */ /* 0x001fda0003f06270 */
[----:B------:R-:W-:Y:S05]  /*00a0*/  @!P0 EXIT ;  /* 0x000000000000894d */ /* 0x000fea0003800000 */
[----:B------:R-:W0:Y:S01]  /*00b0*/  LDCU.64 UR8, c[0x0][0x398] ;  /* 0x00007300ff0877ac */ /* 0x000e220008000a00 */
[C---:B------:R-:W-:Y:S02]  /*00c0*/  LOP3.LUT R3, R5.reuse, 0x7ffffffc, RZ, 0xc0, !PT ;  /* 0x7ffffffc05037812 */ /* 0x040fe400078ec0ff */
[----:B------:R-:W-:Y:S01]  /*00d0*/  LOP3.LUT R5, R5, 0x3, RZ, 0xc0, !PT ;  /* 0x0000000305057812 */ /* 0x000fe200078ec0ff */
[----:B------:R-:W1:Y:S01]  /*00e0*/  LDCU.64 UR6, c[0x0][0x3a0] ;  /* 0x00007400ff0677ac */ /* 0x000e620008000a00 */
[----:B------:R-:W-:Y:S01]  /*00f0*/  IADD3 R7, PT, PT, -R3, RZ, RZ ;  /* 0x000000ff03077210 */ /* 0x000fe20007ffe1ff */
[----:B------:R-:W2:Y:S01]  /*0100*/  LDCU UR4, c[0x0][0x370] ;  /* 0x00006e00ff0477ac */ /* 0x000ea20008000800 */
[----:B------:R-:W3:Y:S01]  /*0110*/  LDCU.64 UR10, c[0x0][0x358] ;  /* 0x00006b00ff0a77ac */ /* 0x000ee20008000a00 */
[----:B0-----:R-:W-:Y:S02]  /*0120*/  UIADD3 UR8, UP0, UPT, UR8, 0x8, URZ ;  /* 0x0000000808087890 */ /* 0x001fe4000ff1e0ff */
[----:B-1----:R-:W-:-:S02]  /*0130*/  UIADD3 UR6, UP1, UPT, UR6, 0x8, URZ ;  /* 0x0000000806067890 */ /* 0x002fc4000ff3e0ff */
[----:B------:R-:W-:Y:S01]  /*0140*/  UIADD3.X UR9, UPT, UPT, URZ, UR9, URZ, UP0, !UPT ;  /* 0x00000009ff097290 */ /* 0x000fe200087fe4ff */
[----:B--2---:R-:W-:Y:S01]  /*0150*/  IMAD R6, R6, UR4, RZ ;  /* 0x0000000406067c24 */ /* 0x004fe2000f8e02ff */
[----:B---3--:R-:W-:-:S12]  /*0160*/  UIADD3.X UR7, UPT, UPT, URZ, UR7, URZ, UP1, !UPT ;  /* 0x00000007ff077290 */ /* 0x008fd80008ffe4ff */
.L_x_543:
[----:B------:R-:W0:Y:S01]  /*0170*/  LDC.64 R14, c[0x0][0x380] ;  /* 0x0000e000ff0e7b82 */ /* 0x000e220000000a00 */
[----:B------:R-:W1:Y:S07]  /*0180*/  LDCU UR4, c[0x0][0x3b0] ;  /* 0x00007600ff0477ac */ /* 0x000e6e0008000800 */
[----:B------:R-:W2:Y:S08]  /*0190*/  LDC.64 R16, c[0x0][0x388] ;  /* 0x0000e200ff107b82 */ /* 0x000eb00000000a00 */
[----:B------:R-:W3:Y:S01]  /*01a0*/  LDC.64 R22, c[0x0][0x390] ;  /* 0x0000e400ff167b82 */ /* 0x000ee20000000a00 */
[----:B0-----:R-:W-:-:S05]  /*01b0*/  IMAD.WIDE R14, R4, 0x4, R14 ;  /* 0x00000004040e7825 */ /* 0x001fca00078e020e */
[----:B------:R0:W5:Y:S01]  /*01c0*/  LDG.E R8, desc[UR10][R14.64] ;  /* 0x0000000a0e087981 */ /* 0x000162000c1e1900 */
[----:B--2---:R-:W-:-:S05]  /*01d0*/  IMAD.WIDE R16, R4, 0x4, R16 ;  /* 0x0000000404107825 */ /* 0x004fca00078e0210 */
[----:B------:R0:W5:Y:S01]  /*01e0*/  LDG.E R9, desc[UR10][R16.64] ;  /* 0x0000000a10097981 */ /* 0x000162000c1e1900 */
[----:B---3--:R-:W-:-:S05]  /*01f0*/  IMAD.WIDE R22, R4, 0x4, R22 ;  /* 0x0000000404167825 */ /* 0x008fca00078e0216 */
[----:B------:R0:W5:Y:S01]  /*0200*/  LDG.E R10, desc[UR10][R22.64] ;  /* 0x0000000a160a7981 */ /* 0x000162000c1e1900 */
[----:B-1----:R-:W-:Y:S01]  /*0210*/  UISETP.GE.U32.AND UP0, UPT, UR4, 0x4, UPT ;  /* 0x000000040400788c */ /* 0x002fe2000bf06070 */
[----:B------:R-:W-:Y:S01]  /*0220*/  HFMA2 R11, -RZ, RZ, 3.390625, 0 ;  /* 0x42c80000ff0b7431 */ /* 0x000fe200000001ff */
[----:B------:R-:W-:-:S07]  /*0230*/  MOV R21, RZ ;  /* 0x000000ff00157202 */ /* 0x000fce0000000f00 */
[----:B0-----:R-:W-:Y:S05]  /*0240*/  BRA.U !UP0, `(.L_x_518) ;  /* 0x0000000908147547 */ /* 0x001fea000b800000 */
[----:B------:R-:W0:Y:S01]  /*0250*/  LDCU.64 UR4, c[0x0][0x3a8] ;  /* 0x00007500ff0477ac */ /* 0x000e220008000a00 */
[----:B------:R-:W-:Y:S02]  /*0260*/  MOV R11, 0x42c80000 ;  /* 0x42c80000000b7802 */ /* 0x000fe40000000f00 */
[----:B------:R-:W-:Y:S02]  /*0270*/  MOV R16, UR6 ;  /* 0x0000000600107c02 */ /* 0x000fe40008000f00 */
[----:B------:R-:W-:Y:S02]  /*0280*/  MOV R17, UR7 ;  /* 0x0000000700117c02 */ /* 0x000fe40008000f00 */
[----:B------:R-:W-:Y:S02]  /*0290*/  MOV R14, UR8 ;  /* 0x00000008000e7c02 */ /* 0x000fe40008000f00 */
[----:B------:R-:W-:Y:S02]  /*02a0*/  MOV R15, UR9 ;  /* 0x00000009000f7c02 */ /* 0x000fe40008000f00 */
[----:B------:R-:W-:Y:S01]  /*02b0*/  MOV R12, R7 ;  /* 0x00000007000c7202 */ /* 0x000fe20000000f00 */
[----:B0-----:R-:W-:-:S04]  /*02c0*/  UIADD3 UR4, UP0, UPT, UR4, 0x8, URZ ;  /* 0x0000000804047890 */ /* 0x001fc8000ff1e0ff */
[----:B------:R-:W-:Y:S02]  /*02d0*/  UIADD3.X UR5, UPT, UPT, URZ, UR5, URZ, UP0, !UPT ;  /* 0x00000005ff057290 */ /* 0x000fe400087fe4ff */
[----:B------:R-:W-:-:S04]  /*02e0*/  MOV R30, UR4 ;  /* 0x00000004001e7c02 */ /* 0x000fc80008000f00 */
[----:B------:R-:W-:-:S07]  /*02f0*/  MOV R31, UR5 ;  /* 0x00000005001f7c02 */ /* 0x000fce0008000f00 */
.L_x_531:
[----:B------:R-:W2:Y:S04]  /*0300*/  LDG.E R21, desc[UR10][R16.64+-0x8] ;  /* 0xfffff80a10157981 */ /* 0x000ea8000c1e1900 */
[----:B------:R-:W3:Y:S04]  /*0310*/  LDG.E R22, desc[UR10][R14.64+-0x8] ;  /* 0xfffff80a0e167981 */ /* 0x000ee8000c1e1900 */
[----:B------:R-:W4:Y:S01]  /*0320*/  LDG.E R20, desc[UR10][R30.64+-0x8] ;  /* 0xfffff80a1e147981 */ /* 0x000f22000c1e1900 */
[----:B------:R-:W-:Y:S01]  /*0330*/  IADD3 R12, PT, PT, R12, 0x4, RZ ;  /* 0x000000040c0c7810 */ /* 0x000fe20007ffe0ff */
[----:B------:R-:W-:Y:S03]  /*0340*/  BSSY.RECONVERGENT B0, `(.L_x_519) ;  /* 0x0000014000007945 */ /* 0x000fe60003800200 */
[----:B------:R-:W-:Y:S01]  /*0350*/  ISETP.NE.AND P0, PT, R12, RZ, PT ;  /* 0x000000ff0c00720c */ /* 0x000fe20003f05270 */
[----:B--2--5:R-:W-:Y:S01]  /*0360*/  FADD R2, -R9, R21 ;  /* 0x0000001509027221 */ /* 0x024fe20000000100 */
[----:B---3--:R-:W-:-:S03]  /*0370*/  FADD R0, -R8, R22 ;  /* 0x0000001608007221 */ /* 0x008fc60000000100 */
[----:B------:R-:W-:-:S04]  /*0380*/  FMUL R23, R2, R2 ;  /* 0x0000000202177220 */ /* 0x000fc80000400000 */
[----:B------:R-:W-:Y:S01]  /*0390*/  FFMA R23, R0, R0, R23 ;  /* 0x0000000000177223 */ /* 0x000fe20000000017 */
[----:B----4-:R-:W-:-:S04]  /*03a0*/  FADD R0, -R10, R20 ;  /* 0x000000140a007221 */ /* 0x010fc80000000100 */
[----:B------:R-:W-:-:S04]  /*03b0*/  FFMA R23, R0, R0, R23 ;  /* 0x0000000000177223 */ /* 0x000fc80000000017 */
[----:B------:R0:W1:Y:S01]  /*03c0*/  MUFU.RSQ R2, R23 ;  /* 0x0000001700027308 */ /* 0x0000620000001400 */
[----:B------:R-:W-:-:S04]  /*03d0*/  IADD3 R0, PT, PT, R23, -0xd000000, RZ ;  /* 0xf300000017007810 */ /* 0x000fc80007ffe0ff */
[----:B------:R-:W-:-:S13]  /*03e0*/  ISETP.GT.U32.AND P1, PT, R0, 0x727fffff, PT ;  /* 0x727fffff0000780c */ /* 0x000fda0003f24070 */
[----:B01----:R-:W-:Y:S05]  /*03f0*/  @!P1 BRA `(.L_x_520) ;  /* 0x0000000000109947 */ /* 0x003fea0003800000 */
[----:B------:R-:W-:Y:S02]  /*0400*/  MOV R0, R23 ;  /* 0x0000001700007202 */ /* 0x000fe40000000f00 */
[----:B------:R-:W-:-:S07]  /*0410*/  MOV R2, 0x430 ;  /* 0x0000043000027802 */ /* 0x000fce0000000f00 */
[----:B------:R-:W-:Y:S05]  /*0420*/  CALL.REL.NOINC `($__internal_0_$__cuda_sm20_sqrt_rn_f32_slowpath) ;  /* 0x0000000c00707944 */ /* 0x000fea0003c00000 */
[----:B------:R-:W-:Y:S05]  /*0430*/  BRA `(.L_x_521) ;  /* 0x0000000000107947 */ /* 0x000fea0003800000 */
.L_x_520:
[----:B------:R-:W-:Y:S01]  /*0440*/  FMUL.FTZ R26, R23, R2 ;  /* 0x00000002171a7220 */ /* 0x000fe20000410000 */
[----:B------:R-:W-:-:S03]  /*0450*/  FMUL.FTZ R0, R2, 0.5 ;  /* 0x3f00000002007820 */ /* 0x000fc60000410000 */
[----:B------:R-:W-:-:S04]  /*0460*/  FFMA R23, -R26, R26, R23 ;  /* 0x0000001a1a177223 */ /* 0x000fc80000000117 */
[----:B------:R-:W-:-:S07]  /*0470*/  FFMA R26, R23, R0, R26 ;  /* 0x00000000171a7223 */ /* 0x000fce000000001a */
.L_x_521:
[----:B------:R-:W-:Y:S05]  /*0480*/  BSYNC.RECONVERGENT B0 ;  /* 0x0000000000007941 */ /* 0x000fea0003800200 */
.L_x_519:
[----:B------:R-:W2:Y:S04]  /*0490*/  LDG.E R23, desc[UR10][R16.64+-0x4] ;  /* 0xfffffc0a10177981 */ /* 0x000ea8000c1e1900 */
[----:B------:R-:W3:Y:S04]  /*04a0*/  LDG.E R25, desc[UR10][R14.64+-0x4] ;  /* 0xfffffc0a0e197981 */ /* 0x000ee8000c1e1900 */
[----:B------:R-:W4:Y:S01]  /*04b0*/  LDG.E R24, desc[UR10][R30.64+-0x4] ;  /* 0xfffffc0a1e187981 */ /* 0x000f22000c1e1900 */
[----:B------:R-:W-:Y:S01]  /*04c0*/  FSETP.GEU.AND P1, PT, R26, R11, PT ;  /* 0x0000000b1a00720b */ /* 0x000fe20003f2e000 */
[----:B------:R-:W-:-:S12]  /*04d0*/  BSSY.RECONVERGENT B0, `(.L_x_522) ;  /* 0x0000017000007945 */ /* 0x000fd80003800200 */
[----:B------:R-:W-:Y:S01]  /*04e0*/  @!P1 MOV R11, R26 ;  /* 0x0000001a000b9202 */ /* 0x000fe20000000f00 */
[----:B------:R-:W-:Y:S01]  /*04f0*/  @!P1 IMAD.MOV.U32 R13, RZ, RZ, R22 ;  /* 0x000000ffff0d9224 */ /* 0x000fe200078e0016 */
[----:B------:R-:W-:Y:S02]  /*0500*/  @!P1 MOV R18, R21 ;  /* 0x0000001500129202 */ /* 0x000fe40000000f00 */
[----:B------:R-:W-:Y:S01]  /*0510*/  @!P1 MOV R19, R20 ;  /* 0x0000001400139202 */ /* 0x000fe20000000f00 */
[----:B--2---:R-:W-:-:S04]  /*0520*/  FADD R0, -R9, R23 ;  /* 0x0000001709007221 */ /* 0x004fc80000000100 */
[----:B------:R-:W-:Y:S01]  /*0530*/  FMUL R27, R0, R0 ;  /* 0x00000000001b7220 */ /* 0x000fe20000400000 */
[----:B---3--:R-:W-:-:S04]  /*0540*/  FADD R0, -R8, R25 ;  /* 0x0000001908007221 */ /* 0x008fc80000000100 */
[----:B------:R-:W-:Y:S01]  /*0550*/  FFMA R27, R0, R0, R27 ;  /* 0x00000000001b7223 */ /* 0x000fe2000000001b */
[----:B----4-:R-:W-:-:S04]  /*0560*/  FADD R0, -R10, R24 ;  /* 0x000000180a007221 */ /* 0x010fc80000000100 */
[----:B------:R-:W-:-:S05]  /*0570*/  FFMA R27, R0, R0, R27 ;  /* 0x00000000001b7223 */ /* 0x000fca000000001b */
[----:B------:R-:W-:-:S04]  /*0580*/  IADD3 R0, PT, PT, R27, -0xd000000, RZ ;  /* 0xf30000001b007810 */ /* 0x000fc80007ffe0ff */
[----:B------:R-:W-:Y:S02]  /*0590*/  ISETP.GT.U32.AND P2, PT, R0, 0x727fffff, PT ;  /* 0x727fffff0000780c */ /* 0x000fe40003f44070 */
[----:B------:R0:W1:Y:S11]  /*05a0*/  MUFU.RSQ R0, R27 ;  /* 0x0000001b00007308 */ /* 0x0000760000001400 */
[----:B0-----:R-:W-:Y:S05]  /*05b0*/  @!P2 BRA `(.L_x_523) ;  /* 0x000000000010a947 */ /* 0x001fea0003800000 */
[----:B-1----:R-:W-:Y:S02]  /*05c0*/  MOV R0, R27 ;  /* 0x0000001b00007202 */ /* 0x002fe40000000f00 */
[----:B------:R-:W-:-:S07]  /*05d0*/  MOV R2, 0x5f0 ;  /* 0x000005f000027802 */ /* 0x000fce0000000f00 */
[----:B------:R-:W-:Y:S05]  /*05e0*/  CALL.REL.NOINC `($__internal_0_$__cuda_sm20_sqrt_rn_f32_slowpath) ;  /* 0x0000000c00007944 */ /* 0x000fea0003c00000 */
[----:B------:R-:W-:Y:S05]  /*05f0*/  BRA `(.L_x_524) ;  /* 0x0000000000107947 */ /* 0x000fea0003800000 */
.L_x_523:
[----:B-1----:R-:W-:Y:S01]  /*0600*/  FMUL.FTZ R26, R27, R0 ;  /* 0x000000001b1a7220 */ /* 0x002fe20000410000 */
[----:B------:R-:W-:-:S03]  /*0610*/  FMUL.FTZ R0, R0, 0.5 ;  /* 0x3f00000000007820 */ /* 0x000fc60000410000 */
[----:B------:R-:W-:-:S04]  /*0620*/  FFMA R21, -R26, R26, R27 ;  /* 0x0000001a1a157223 */ /* 0x000fc8000000011b */
[----:B------:R-:W-:-:S07]  /*0630*/  FFMA R26, R21, R0, R26 ;  /* 0x00000000151a7223 */ /* 0x000fce000000001a */
.L_x_524:
[----:B------:R-:W-:Y:S05]  /*0640*/  BSYNC.RECONVERGENT B0 ;  /* 0x0000000000007941 */ /* 0x000fea0003800200 */
.L_x_522:
[----:B------:R-:W2:Y:S04]  /*0650*/  LDG.E R20, desc[UR10][R16.64] ;  /* 0x0000000a10147981 */ /* 0x000ea8000c1e1900 */
[----:B------:R-:W3:Y:S04]  /*0660*/  LDG.E R21, desc[UR10][R14.64] ;  /* 0x0000000a0e157981 */ /* 0x000ee8000c1e1900 */
[----:B------:R-:W4:Y:S01]  /*0670*/  LDG.E R22, desc[UR10][R30.64] ;  /* 0x0000000a1e167981 */ /* 0x000f22000c1e1900 */
[----:B------:R-:W-:Y:S01]  /*0680*/  FSETP.GEU.AND P1, PT, R26, R11, PT ;  /* 0x0000000b1a00720b */ /* 0x000fe20003f2e000 */
[----:B------:R-:W-:-:S12]  /*0690*/  BSSY.RECONVERGENT B0, `(.L_x_525) ;  /* 0x0000017000007945 */ /* 0x000fd80003800200 */
[----:B------:R-:W-:Y:S02]  /*06a0*/  @!P1 MOV R13, R25 ;  /* 0x00000019000d9202 */ /* 0x000fe40000000f00 */
[----:B------:R-:W-:Y:S02]  /*06b0*/  @!P1 MOV R11, R26 ;  /* 0x0000001a000b9202 */ /* 0x000fe40000000f00 */
        /* <DEDUP_REMOVED lines=16> */
.L_x_526:
[----:B-1----:R-:W-:Y:S01]  /*07c0*/  FMUL.FTZ R26, R25, R0 ;  /* 0x00000000191a7220 */ /* 0x002fe20000410000 */
[----:B------:R-:W-:-:S03]  /*07d0*/  FMUL.FTZ R0, R0, 0.5 ;  /* 0x3f00000000007820 */ /* 0x000fc60000410000 */
[----:B------:R-:W-:-:S04]  /*07e0*/  FFMA R23, -R26, R26, R25 ;  /* 0x0000001a1a177223 */ /* 0x000fc80000000119 */
[----:B------:R-:W-:-:S07]  /*07f0*/  FFMA R26, R23, R0, R26 ;  /* 0x00000000171a7223 */ /* 0x000fce000000001a */
.L_x_527:
[----:B------:R-:W-:Y:S05]  /*0800*/  BSYNC.RECONVERGENT B0 ;  /* 0x0000000000007941 */ /* 0x000fea0003800200 */
.L_x_525:
[----:B------:R-:W2:Y:S04]  /*0810*/  LDG.E R23, desc[UR10][R16.64+0x4] ;  /* 0x0000040a10177981 */ /* 0x000ea8000c1e1900 */
[----:B------:R-:W3:Y:S04]  /*0820*/  LDG.E R24, desc[UR10][R14.64+0x4] ;  /* 0x0000040a0e187981 */ /* 0x000ee8000c1e1900 */
[----:B------:R-:W4:Y:S01]  /*0830*/  LDG.E R25, desc[UR10][R30.64+0x4] ;  /* 0x0000040a1e197981 */ /* 0x000f22000c1e1900 */
[----:B------:R-:W-:Y:S01]  /*0840*/  FSETP.GEU.AND P1, PT, R26, R11, PT ;  /* 0x0000000b1a00720b */ /* 0x000fe20003f2e000 */
[----:B------:R-:W-:-:S12]  /*0850*/  BSSY.RECONVERGENT B0, `(.L_x_528) ;  /* 0x0000017000007945 */ /* 0x000fd80003800200 */
[----:B------:R-:W-:Y:S01]  /*0860*/  @!P1 IMAD.MOV.U32 R13, RZ, RZ, R21 ;  /* 0x000000ffff0d9224 */ /* 0x000fe200078e0015 */
        /* <DEDUP_REMOVED lines=17> */
.L_x_529:
[----:B-1----:R-:W-:Y:S01]  /*0980*/  FMUL.FTZ R26, R21, R0 ;  /* 0x00000000151a7220 */ /* 0x002fe20000410000 */
[----:B------:R-:W-:-:S03]  /*0990*/  FMUL.FTZ R0, R0, 0.5 ;  /* 0x3f00000000007820 */ /* 0x000fc60000410000 */
[----:B------:R-:W-:-:S04]  /*09a0*/  FFMA R21, -R26, R26, R21 ;  /* 0x0000001a1a157223 */ /* 0x000fc80000000115 */
[----:B------:R-:W-:-:S07]  /*09b0*/  FFMA R26, R21, R0, R26 ;  /* 0x00000000151a7223 */ /* 0x000fce000000001a */
.L_x_530:
[----:B------:R-:W-:Y:S05]  /*09c0*/  BSYNC.RECONVERGENT B0 ;  /* 0x0000000000007941 */ /* 0x000fea0003800200 */
.L_x_528:
[----:B------:R-:W-:Y:S02]  /*09d0*/  FSETP.GEU.AND P1, PT, R26, R11, PT ;  /* 0x0000000b1a00720b */ /* 0x000fe40003f2e000 */
[----:B------:R-:W-:Y:S02]  /*09e0*/  IADD3 R14, P2, PT, R14, 0x10, RZ ;  /* 0x000000100e0e7810 */ /* 0x000fe40007f5e0ff */
[----:B------:R-:W-:Y:S02]  /*09f0*/  IADD3 R16, P3, PT, R16, 0x10, RZ ;  /* 0x0000001010107810 */ /* 0x000fe40007f7e0ff */
[----:B------:R-:W-:Y:S02]  /*0a00*/  IADD3 R30, P4, PT, R30, 0x10, RZ ;  /* 0x000000101e1e7810 */ /* 0x000fe40007f9e0ff */
[----:B------:R-:W-:Y:S02]  /*0a10*/  IADD3.X R15, PT, PT, RZ, R15, RZ, P2, !PT ;  /* 0x0000000fff0f7210 */ /* 0x000fe400017fe4ff */
[----:B------:R-:W-:-:S02]  /*0a20*/  IADD3.X R17, PT, PT, RZ, R17, RZ, P3, !PT ;  /* 0x00000011ff117210 */ /* 0x000fc40001ffe4ff */
[----:B------:R-:W-:Y:S02]  /*0a30*/  IADD3.X R31, PT, PT, RZ, R31, RZ, P4, !PT ;  /* 0x0000001fff1f7210 */ /* 0x000fe400027fe4ff */
[----:B------:R-:W-:Y:S02]  /*0a40*/  @!P1 MOV R11, R26 ;  /* 0x0000001a000b9202 */ /* 0x000fe40000000f00 */
[----:B------:R-:W-:Y:S02]  /*0a50*/  @!P1 MOV R13, R24 ;  /* 0x00000018000d9202 */ /* 0x000fe40000000f00 */
[----:B------:R-:W-:Y:S02]  /*0a60*/  @!P1 MOV R18, R23 ;  /* 0x0000001700129202 */ /* 0x000fe40000000f00 */
[----:B------:R-:W-:Y:S01]  /*0a70*/  @!P1 MOV R19, R25 ;  /* 0x0000001900139202 */ /* 0x000fe20000000f00 */
[----:B------:R-:W-:Y:S06]  /*0a80*/  @P0 BRA `(.L_x_531) ;  /* 0xfffffff8001c0947 */ /* 0x000fec000383ffff */
[----:B------:R-:W-:-:S07]  /*0a90*/  IMAD.MOV.U32 R21, RZ, RZ, R3 ;  /* 0x000000ffff157224 */ /* 0x000fce00078e0003 */
.L_x_518:
[----:B------:R-:W-:-:S13]  /*0aa0*/  ISETP.NE.AND P0, PT, R5, RZ, PT ;  /* 0x000000ff0500720c */ /* 0x000fda0003f05270 */
[----:B------:R-:W-:Y:S05]  /*0ab0*/  @!P0 BRA `(.L_x_532) ;  /* 0x0000000400948947 */ /* 0x000fea0003800000 */
[----:B------:R-:W-:-:S13]  /*0ac0*/  ISETP.NE.AND P0, PT, R5, 0x1, PT ;  /* 0x000000010500780c */ /* 0x000fda0003f05270 */
[----:B------:R-:W-:Y:S05]  /*0ad0*/  @!P0 BRA `(.L_x_533) ;  /* 0x0000000000fc8947 */ /* 0x000fea0003800000 */
[----:B------:R-:W0:Y:S08]  /*0ae0*/  LDC.64 R14, c[0x0][0x3a0] ;  /* 0x0000e800ff0e7b82 */ /* 0x000e300000000a00 */
[----:B------:R-:W1:Y:S08]  /*0af0*/  LDC.64 R24, c[0x0][0x398] ;  /* 0x0000e600ff187b82 */ /* 0x000e700000000a00 */
[----:B------:R-:W2:Y:S01]  /*0b00*/  LDC.64 R22, c[0x0][0x3a8] ;  /* 0x0000ea00ff167b82 */ /* 0x000ea20000000a00 */
[----:B0-----:R-:W-:-:S05]  /*0b10*/  IMAD.WIDE.U32 R14, R21, 0x4, R14 ;  /* 0x00000004150e7825 */ /* 0x001fca00078e000e */
[----:B------:R-:W3:Y:S01]  /*0b20*/  LDG.E R17, desc[UR10][R14.64] ;  /* 0x0000000a0e117981 */ /* 0x000ee2000c1e1900 */
[----:B-1----:R-:W-:-:S05]  /*0b30*/  IMAD.WIDE.U32 R24, R21, 0x4, R24 ;  /* 0x0000000415187825 */ /* 0x002fca00078e0018 */
[----:B------:R-:W4:Y:S01]  /*0b40*/  LDG.E R20, desc[UR10][R24.64] ;  /* 0x0000000a18147981 */ /* 0x000f22000c1e1900 */
[----:B--2---:R-:W-:-:S05]  /*0b50*/  IMAD.WIDE.U32 R22, R21, 0x4, R22 ;  /* 0x0000000415167825 */ /* 0x004fca00078e0016 */
[----:B------:R-:W2:Y:S01]  /*0b60*/  LDG.E R12, desc[UR10][R22.64] ;  /* 0x0000000a160c7981 */ /* 0x000ea2000c1e1900 */
[----:B------:R-:W-:Y:S01]  /*0b70*/  BSSY.RECONVERGENT B0, `(.L_x_534) ;  /* 0x0000013000007945 */ /* 0x000fe20003800200 */
[----:B---3-5:R-:W-:-:S04]  /*0b80*/  FADD R2, -R9, R17 ;  /* 0x0000001109027221 */ /* 0x028fc80000000100 */
[----:B------:R-:W-:Y:S01]  /*0b90*/  FMUL R27, R2, R2 ;  /* 0x00000002021b7220 */ /* 0x000fe20000400000 */
[----:B----4-:R-:W-:-:S04]  /*0ba0*/  FADD R0, -R8, R20 ;  /* 0x0000001408007221 */ /* 0x010fc80000000100 */
[----:B------:R-:W-:Y:S01]  /*0bb0*/  FFMA R27, R0, R0, R27 ;  /* 0x00000000001b7223 */ /* 0x000fe2000000001b */
[----:B--2---:R-:W-:-:S04]  /*0bc0*/  FADD R0, -R10, R12 ;  /* 0x0000000c0a007221 */ /* 0x004fc80000000100 */
[----:B------:R-:W-:-:S05]  /*0bd0*/  FFMA R27, R0, R0, R27 ;  /* 0x00000000001b7223 */ /* 0x000fca000000001b */
[----:B------:R-:W-:Y:S01]  /*0be0*/  IADD3 R0, PT, PT, R27, -0xd000000, RZ ;  /* 0xf30000001b007810 */ /* 0x000fe20007ffe0ff */
[----:B------:R0:W1:Y:S03]  /*0bf0*/  MUFU.RSQ R2, R27 ;  /* 0x0000001b00027308 */ /* 0x0000660000001400 */
[----:B------:R-:W-:-:S13]  /*0c00*/  ISETP.GT.U32.AND P0, PT, R0, 0x727fffff, PT ;  /* 0x727fffff0000780c */ /* 0x000fda0003f04070 */
[----:B0-----:R-:W-:Y:S05]  /*0c10*/  @!P0 BRA `(.L_x_535) ;  /* 0x0000000000108947 */ /* 0x001fea0003800000 */
[----:B------:R-:W-:Y:S02]  /*0c20*/  MOV R0, R27 ;  /* 0x0000001b00007202 */ /* 0x000fe40000000f00 */
[----:B-1----:R-:W-:-:S07]  /*0c30*/  MOV R2, 0xc50 ;  /* 0x00000c5000027802 */ /* 0x002fce0000000f00 */
[----:B------:R-:W-:Y:S05]  /*0c40*/  CALL.REL.NOINC `($__internal_0_$__cuda_sm20_sqrt_rn_f32_slowpath) ;  /* 0x0000000400687944 */ /* 0x000fea0003c00000 */
[----:B------:R-:W-:Y:S05]  /*0c50*/  BRA `(.L_x_536) ;  /* 0x0000000000107947 */ /* 0x000fea0003800000 */
.L_x_535:
[----:B-1----:R-:W-:Y:S01]  /*0c60*/  FMUL.FTZ R26, R27, R2 ;  /* 0x000000021b1a7220 */ /* 0x002fe20000410000 */
[----:B------:R-:W-:-:S03]  /*0c70*/  FMUL.FTZ R0, R2, 0.5 ;  /* 0x3f00000002007820 */ /* 0x000fc60000410000 */
[----:B------:R-:W-:-:S04]  /*0c80*/  FFMA R27, -R26, R26, R27 ;  /* 0x0000001a1a1b7223 */ /* 0x000fc8000000011b */
[----:B------:R-:W-:-:S07]  /*0c90*/  FFMA R26, R27, R0, R26 ;  /* 0x000000001b1a7223 */ /* 0x000fce000000001a */
.L_x_536:
[----:B------:R-:W-:Y:S05]  /*0ca0*/  BSYNC.RECONVERGENT B0 ;  /* 0x0000000000007941 */ /* 0x000fea0003800200 */
.L_x_534:
        /* <DEDUP_REMOVED lines=11> */
[----:B---3--:R-:W-:Y:S01]  /*0d60*/  FADD R2, -R10, R16 ;  /* 0x000000100a027221 */ /* 0x008fe20000000100 */
[----:B----4-:R-:W-:-:S04]  /*0d70*/  FADD R0, -R8, R15 ;  /* 0x0000000f08007221 */ /* 0x010fc80000000100 */
[----:B------:R-:W-:-:S04]  /*0d80*/  FFMA R27, R0, R0, R27 ;  /* 0x00000000001b7223 */ /* 0x000fc8000000001b */
        /* <DEDUP_REMOVED lines=9> */
.L_x_538:
[----:B-1----:R-:W-:Y:S01]  /*0e20*/  FMUL.FTZ R26, R27, R2 ;  /* 0x000000021b1a7220 */ /* 0x002fe20000410000 */
[----:B------:R-:W-:-:S03]  /*0e30*/  FMUL.FTZ R0, R2, 0.5 ;  /* 0x3f00000002007820 */ /* 0x000fc60000410000 */
[----:B------:R-:W-:-:S04]  /*0e40*/  FFMA R17, -R26, R26, R27 ;  /* 0x0000001a1a117223 */ /* 0x000fc8000000011b */
[----:B------:R-:W-:-:S07]  /*0e50*/  FFMA R26, R17, R0, R26 ;  /* 0x00000000111a7223 */ /* 0x000fce000000001a */
.L_x_539:
[----:B------:R-:W-:Y:S05]  /*0e60*/  BSYNC.RECONVERGENT B0 ;  /* 0x0000000000007941 */ /* 0x000fea0003800200 */
.L_x_537:
[----:B------:R-:W-:Y:S02]  /*0e70*/  FSETP.GEU.AND P0, PT, R26, R11, PT ;  /* 0x0000000b1a00720b */ /* 0x000fe40003f0e000 */
[----:B------:R-:W-:-:S11]  /*0e80*/  IADD3 R21, PT, PT, R21, 0x2, RZ ;  /* 0x0000000215157810 */ /* 0x000fd60007ffe0ff */
[----:B------:R-:W-:Y:S01]  /*0e90*/  @!P0 MOV R11, R26 ;  /* 0x0000001a000b8202 */ /* 0x000fe20000000f00 */
[----:B------:R-:W-:Y:S01]  /*0ea0*/  @!P0 IMAD.MOV.U32 R19, RZ, RZ, R16 ;  /* 0x000000ffff138224 */ /* 0x000fe200078e0010 */
[----:B------:R-:W-:Y:S02]  /*0eb0*/  @!P0 MOV R13, R15 ;  /* 0x0000000f000d8202 */ /* 0x000fe40000000f00 */
[----:B------:R-:W-:-:S07]  /*0ec0*/  @!P0 MOV R18, R14 ;  /* 0x0000000e00128202 */ /* 0x000fce0000000f00 */
.L_x_533:
[----:B------:R-:W0:Y:S02]  /*0ed0*/  LDCU UR4, c[0x0][0x3b0] ;  /* 0x00007600ff0477ac */ /* 0x000e240008000800 */
[----:B0-----:R-:W-:-:S09]  /*0ee0*/  ULOP3.LUT UP0, URZ, UR4, 0x1, URZ, 0xc0, !UPT ;  /* 0x0000000104ff7892 */ /* 0x001fd2000f80c0ff */
[----:B------:R-:W-:Y:S05]  /*0ef0*/  BRA.U !UP0, `(.L_x_532) ;  /* 0x0000000108847547 */ /* 0x000fea000b800000 */
[----:B------:R-:W0:Y:S08]  /*0f00*/  LDC.64 R22, c[0x0][0x3a0] ;  /* 0x0000e800ff167b82 */ /* 0x000e300000000a00 */
[----:B------:R-:W1:Y:S08]  /*0f10*/  LDC.64 R16, c[0x0][0x398] ;  /* 0x0000e600ff107b82 */ /* 0x000e700000000a00 */
[----:B------:R-:W2:Y:S01]  /*0f20*/  LDC.64 R14, c[0x0][0x3a8] ;  /* 0x0000ea00ff0e7b82 */ /* 0x000ea20000000a00 */
[----:B0-----:R-:W-:-:S05]  /*0f30*/  IMAD.WIDE.U32 R22, R21, 0x4, R22 ;  /* 0x0000000415167825 */ /* 0x001fca00078e0016 */
[----:B------:R-:W3:Y:S01]  /*0f40*/  LDG.E R12, desc[UR10][R22.64] ;  /* 0x0000000a160c7981 */ /* 0x000ee2000c1e1900 */
[----:B-1----:R-:W-:-:S06]  /*0f50*/  IMAD.WIDE.U32 R16, R21, 0x4, R16 ;  /* 0x0000000415107825 */ /* 0x002fcc00078e0010 */
[----:B------:R-:W4:Y:S01]  /*0f60*/  LDG.E R17, desc[UR10][R16.64] ;  /* 0x0000000a10117981 */ /* 0x000f22000c1e1900 */
[----:B--2---:R-:W-:-:S06]  /*0f70*/  IMAD.WIDE.U32 R14, R21, 0x4, R14 ;  /* 0x00000004150e7825 */ /* 0x004fcc00078e000e */
        /* <DEDUP_REMOVED lines=16> */
.L_x_541:
[----:B-1----:R-:W-:Y:S01]  /*1080*/  FMUL.FTZ R26, R9, R2 ;  /* 0x00000002091a7220 */ /* 0x002fe20000410000 */
[----:B------:R-:W-:-:S03]  /*1090*/  FMUL.FTZ R0, R2, 0.5 ;  /* 0x3f00000002007820 */ /* 0x000fc60000410000 */
[----:B------:R-:W-:-:S04]  /*10a0*/  FFMA R9, -R26, R26, R9 ;  /* 0x0000001a1a097223 */ /* 0x000fc80000000109 */
[----:B------:R-:W-:-:S07]  /*10b0*/  FFMA R26, R9, R0, R26 ;  /* 0x00000000091a7223 */ /* 0x000fce000000001a */
.L_x_542:
[----:B------:R-:W-:Y:S05]  /*10c0*/  BSYNC.RECONVERGENT B0 ;  /* 0x0000000000007941 */ /* 0x000fea0003800200 */
.L_x_540:
[----:B------:R-:W-:-:S13]  /*10d0*/  FSETP.GEU.AND P0, PT, R26, R11, PT ;  /* 0x0000000b1a00720b */ /* 0x000fda0003f0e000 */
[----:B------:R-:W-:Y:S02]  /*10e0*/  @!P0 MOV R13, R17 ;  /* 0x00000011000d8202 */ /* 0x000fe40000000f00 */
[----:B------:R-:W-:Y:S02]  /*10f0*/  @!P0 MOV R18, R12 ;  /* 0x0000000c00128202 */ /* 0x000fe40000000f00 */
[----:B------:R-:W-:-:S07]  /*1100*/  @!P0 MOV R19, R15 ;  /* 0x0000000f00138202 */ /* 0x000fce0000000f00 */
.L_x_532:
[----:B-----5:R-:W0:Y:S01]  /*1110*/  LDC.64 R8, c[0x0][0x3b8] ;  /* 0x0000ee00ff087b82 */ /* 0x020e220000000a00 */
[----:B------:R-:W1:Y:S07]  /*1120*/  LDCU UR4, c[0x0][0x3d0] ;  /* 0x00007a00ff0477ac */ /* 0x000e6e0008000800 */
[----:B------:R-:W2:Y:S08]  /*1130*/  LDC.64 R10, c[0x0][0x3c0] ;  /* 0x0000f000ff0a7b82 */ /* 0x000eb00000000a00 */
[----:B------:R-:W3:Y:S01]  /*1140*/  LDC.64 R14, c[0x0][0x3c8] ;  /* 0x0000f200ff0e7b82 */ /* 0x000ee20000000a00 */
[----:B0-----:R-:W-:-:S05]  /*1150*/  IMAD.WIDE R8, R4, 0x4, R8 ;  /* 0x0000000404087825 */ /* 0x001fca00078e0208 */
[----:B------:R0:W-:Y:S01]  /*1160*/  STG.E desc[UR10][R8.64], R13 ;  /* 0x0000000d08007986 */ /* 0x0001e2000c10190a */
[----:B--2---:R-:W-:-:S05]  /*1170*/  IMAD.WIDE R10, R4, 0x4, R10 ;  /* 0x00000004040a7825 */ /* 0x004fca00078e020a */
[----:B------:R0:W-:Y:S01]  /*1180*/  STG.E desc[UR10][R10.64], R18 ;  /* 0x000000120a007986 */ /* 0x0001e2000c10190a */
[----:B---3--:R-:W-:Y:S01]  /*1190*/  IMAD.WIDE R14, R4, 0x4, R14 ;  /* 0x00000004040e7825 */ /* 0x008fe200078e020e */
[----:B------:R-:W-:-:S04]  /*11a0*/  IADD3 R4, PT, PT, R6, R4, RZ ;  /* 0x0000000406047210 */ /* 0x000fc80007ffe0ff */
[----:B------:R0:W-:Y:S01]  /*11b0*/  STG.E desc[UR10][R14.64], R19 ;  /* 0x000000130e007986 */ /* 0x0001e2000c10190a */
[----:B-1----:R-:W-:-:S13]  /*11c0*/  ISETP.GE.AND P0, PT, R4, UR4, PT ;  /* 0x0000000404007c0c */ /* 0x002fda000bf06270 */
[----:B0-----:R-:W-:Y:S05]  /*11d0*/  @!P0 BRA `(.L_x_543) ;  /* 0xffffffec00e48947 */ /* 0x001fea000383ffff */
[----:B------:R-:W-:Y:S05]  /*11e0*/  EXIT ;  /* 0x000000000000794d */ /* 0x000fea0003800000 */
        .weak           $__internal_0_$__cuda_sm20_sqrt_rn_f32_slowpath
        .type           $__internal_0_$__cuda_sm20_sqrt_rn_f32_slowpath,@function
        .size           $__internal_0_$__cuda_sm20_sqrt_rn_f32_slowpath,(.L_x_687 - $__internal_0_$__cuda_sm20_sqrt_rn_f32_slowpath)
$__internal_0_$__cuda_sm20_sqrt_rn_f32_slowpath:
[----:B------:R-:W-:-:S13]  /*11f0*/  LOP3.LUT P1, RZ, R0, 0x7fffffff, RZ, 0xc0, !PT ;  /* 0x7fffffff00ff7812 */ /* 0x000fda000782c0ff */
[----:B------:R-:W-:Y:S01]  /*1200*/  @!P1 MOV R26, R0 ;  /* 0x00000000001a9202 */ /* 0x000fe20000000f00 */
[----:B------:R-:W-:Y:S06]  /*1210*/  @!P1 BRA `(.L_x_544) ;  /* 0x0000000000409947 */ /* 0x000fec0003800000 */
[----:B------:R-:W-:-:S13]  /*1220*/  FSETP.GEU.FTZ.AND P1, PT, R0, RZ, PT ;  /* 0x000000ff0000720b */ /* 0x000fda0003f3e000 */
[----:B------:R-:W-:Y:S01]  /*1230*/  @!P1 MOV R26, 0x7fffffff ;  /* 0x7fffffff001a9802 */ /* 0x000fe20000000f00 */
[----:B------:R-:W-:Y:S06]  /*1240*/  @!P1 BRA `(.L_x_544) ;  /* 0x0000000000349947 */ /* 0x000fec0003800000 */
[----:B------:R-:W-:-:S13]  /*1250*/  FSETP.GTU.FTZ.AND P1, PT, |R0|, +INF , PT ;  /* 0x7f8000000000780b */ /* 0x000fda0003f3c200 */
[----:B------:R-:W-:Y:S01]  /*1260*/  @P1 FADD.FTZ R26, R0, 1 ;  /* 0x3f800000001a1421 */ /* 0x000fe20000010000 */
[----:B------:R-:W-:Y:S06]  /*1270*/  @P1 BRA `(.L_x_544) ;  /* 0x0000000000281947 */ /* 0x000fec0003800000 */
[----:B------:R-:W-:-:S13]  /*1280*/  FSETP.NEU.FTZ.AND P1, PT, |R0|, +INF , PT ;  /* 0x7f8000000000780b */ /* 0x000fda0003f3d200 */
[----:B------:R-:W-:-:S04]  /*1290*/  @P1 FFMA R28, R0, 1.84467440737095516160e+19, RZ ;  /* 0x5f800000001c1823 */ /* 0x000fc800000000ff */
[----:B------:R-:W0:Y:S02]  /*12a0*/  @P1 MUFU.RSQ R27, R28 ;  /* 0x0000001c001b1308 */ /* 0x000e240000001400 */
[----:B0-----:R-:W-:Y:S01]  /*12b0*/  @P1 FMUL.FTZ R26, R28, R27 ;  /* 0x0000001b1c1a1220 */ /* 0x001fe20000410000 */
[----:B------:R-:W-:-:S03]  /*12c0*/  @P1 FMUL.FTZ R27, R27, 0.5 ;  /* 0x3f0000001b1b1820 */ /* 0x000fc60000410000 */
[----:B------:R-:W-:-:S04]  /*12d0*/  @P1 FADD.FTZ R29, -R26, -RZ ;  /* 0x800000ff1a1d1221 */ /* 0x000fc80000010100 */
[----:B------:R-:W-:-:S04]  /*12e0*/  @P1 FFMA R29, R26, R29, R28 ;  /* 0x0000001d1a1d1223 */ /* 0x000fc8000000001c */
[----:B------:R-:W-:Y:S01]  /*12f0*/  @P1 FFMA R27, R29, R27, R26 ;  /* 0x0000001b1d1b1223 */ /* 0x000fe2000000001a */
[----:B------:R-:W-:-:S03]  /*1300*/  @!P1 MOV R26, R0 ;  /* 0x00000000001a9202 */ /* 0x000fc60000000f00 */
[----:B------:R-:W-:-:S07]  /*1310*/  @P1 FMUL.FTZ R26, R27, 2.3283064365386962891e-10 ;  /* 0x2f8000001b1a1820 */ /* 0x000fce0000410000 */
.L_x_544:
[----:B------:R-:W-:Y:S01]  /*1320*/  HFMA2 R29, -RZ, RZ, 0, 0 ;  /* 0x00000000ff1d7431 */ /* 0x000fe200000001ff */
[----:B------:R-:W-:-:S04]  /*1330*/  MOV R28, R2 ;  /* 0x00000002001c7202 */ /* 0x000fc80000000f00 */
[----:B------:R-:W-:Y:S05]  /*1340*/  RET.REL.NODEC R28 `(_Z9distsQminPfS_S_S_S_S_iS_S_S_i) ;  /* 0xffffffec1c2c7950 */ /* 0x000fea0003c3ffff */
.L_x_545:
        /* <DEDUP_REMOVED lines=11> */
.L_x_687:


//--------------------- .text._Z10searchGridPfS_S_PiS0_S_S_S_S_S_S_ii --------------------------
	.section	.text._Z10searchGridPfS_S_PiS0_S_S_S_S_S_S_ii,"ax",@progbits
	.align	128
        .global         _Z10searchGridPfS_S_PiS0_S_S_S_S_S_S_ii
        .type           _Z10searchGridPfS_S_PiS0_S_S_S_S_S_S_ii,@function
        .size           _Z10searchGridPfS_S_PiS0_S_S_S_S_S_S_ii,(.L_x_689 - _Z10searchGridPfS_S_PiS0_S_S_S_S_S_S_ii)
        .other          _Z10searchGridPfS_S_PiS0_S_S_S_S_S_S_ii,@"STO_CUDA_ENTRY STV_DEFAULT"
_Z10searchGridPfS_S_PiS0_S_S_S_S_S_S_ii:
.text._Z10searchGridPfS_S_PiS0_S_S_S_S_S_S_ii:
        /* <DEDUP_REMOVED lines=8> */
[----:B------:R-:W0:Y:S01]  /*0080*/  LDCU UR10, c[0x0][0x3d8] ;  /* 0x00007b00ff0a77ac */ /* 0x000e220008000800 */
[----:B------:R-:W1:Y:S01]  /*0090*/  LDCU UR7, c[0x0][0x370] ;  /* 0x00006e00ff0777ac */ /* 0x000e620008000800 */
[----:B------:R-:W2:Y:S01]  /*00a0*/  LDCU.64 UR8, c[0x0][0x358] ;  /* 0x00006b00ff0877ac */ /* 0x000ea20008000a00 */
[----:B0-----:R-:W-:Y:S02]  /*00b0*/  UIMAD UR4, UR10, UR10, URZ ;  /* 0x0000000a0a0472a4 */ /* 0x001fe4000f8e02ff */
[----:B------:R-:W-:Y:S01]  /*00c0*/  I2FP.F32.S32 R5, UR10 ;  /* 0x0000000a00057c45 */ /* 0x000fe20008201400 */
[----:B------:R-:W-:Y:S01]  /*00d0*/  UIADD3 UR5, UPT, UPT, UR10, -0x1, URZ ;  /* 0xffffffff0a057890 */ /* 0x000fe2000fffe0ff */
[----:B-1----:R-:W-:Y:S01]  /*00e0*/  IMAD R4, R4, UR7, RZ ;  /* 0x0000000704047c24 */ /* 0x002fe2000f8e02ff */
[----:B--2---:R-:W-:-:S12]  /*00f0*/  UIMAD UR6, UR4, UR10, URZ ;  /* 0x0000000a040672a4 */ /* 0x004fd8000f8e02ff */
.L_x_663:
[----:B------:R-:W0:Y:S08]  /*0100*/  LDC.64 R12, c[0x0][0x380] ;  /* 0x0000e000ff0c7b82 */ /* 0x000e300000000a00 */
[----:B------:R-:W1:Y:S08]  /*0110*/  LDC.64 R14, c[0x0][0x388] ;  /* 0x0000e200ff0e7b82 */ /* 0x000e700000000a00 */
[----:B------:R-:W2:Y:S01]  /*0120*/  LDC.64 R18, c[0x0][0x390] ;  /* 0x0000e400ff127b82 */ /* 0x000ea20000000a00 */
[----:B0-----:R-:W-:-:S05]  /*0130*/  IMAD.WIDE R12, R3, 0x4, R12 ;  /* 0x00000004030c7825 */ /* 0x001fca00078e020c */
[----:B------:R-:W3:Y:S01]  /*0140*/  LDG.E R6, desc[UR8][R12.64] ;  /* 0x000000080c067981 */ /* 0x000ee2000c1e1900 */
[----:B-1----:R-:W-:-:S05]  /*0150*/  IMAD.WIDE R14, R3, 0x4, R14 ;  /* 0x00000004030e7825 */ /* 0x002fca00078e020e */
[----:B------:R-:W4:Y:S01]  /*0160*/  LDG.E R7, desc[UR8][R14.64] ;  /* 0x000000080e077981 */ /* 0x000f22000c1e1900 */
[----:B--2---:R-:W-:-:S05]  /*0170*/  IMAD.WIDE R18, R3, 0x4, R18 ;  /* 0x0000000403127825 */ /* 0x004fca00078e0212 */
[----:B------:R-:W2:Y:S01]  /*0180*/  LDG.E R8, desc[UR8][R18.64] ;  /* 0x0000000812087981 */ /* 0x000ea2000c1e1900 */
[----:B------:R-:W-:Y:S01]  /*0190*/  BSSY.RECONVERGENT B2, `(.L_x_546) ;  /* 0x000001a000027945 */ /* 0x000fe20003800200 */
[----:B------:R-:W-:Y:S02]  /*01a0*/  HFMA2 R16, -RZ, RZ, 3.390625, 0 ;  /* 0x42c80000ff107431 */ /* 0x000fe400000001ff */
[----:B---3--:R-:W-:-:S06]  /*01b0*/  FMUL R9, R5, R6 ;  /* 0x0000000605097220 */ /* 0x008fcc0000400000 */
[----:B------:R-:W0:Y:S01]  /*01c0*/  F2I.TRUNC.NTZ R9, R9 ;  /* 0x0000000900097305 */ /* 0x000e22000020f100 */
[C---:B----4-:R-:W-:Y:S01]  /*01d0*/  FMUL R10, R5.reuse, R7 ;  /* 0x00000007050a7220 */ /* 0x050fe20000400000 */
[----:B--2---:R-:W-:-:S06]  /*01e0*/  FMUL R11, R5, R8 ;  /* 0x00000008050b7220 */ /* 0x004fcc0000400000 */
[----:B------:R-:W1:Y:S01]  /*01f0*/  F2I.TRUNC.NTZ R10, R10 ;  /* 0x0000000a000a7305 */ /* 0x000e62000020f100 */
[----:B0-----:R-:W-:-:S07]  /*0200*/  ISETP.GE.AND P0, PT, R9, UR5, PT ;  /* 0x0000000509007c0c */ /* 0x001fce000bf06270 */
[----:B------:R-:W0:Y:S06]  /*0210*/  F2I.TRUNC.NTZ R11, R11 ;  /* 0x0000000b000b7305 */ /* 0x000e2c000020f100 */
[----:B------:R-:W-:Y:S05]  /*0220*/  @P0 BRA `(.L_x_547) ;  /* 0x0000000000400947 */ /* 0x000fea0003800000 */
[----:B------:R-:W2:Y:S01]  /*0230*/  MUFU.RCP R2, R5 ;  /* 0x0000000500027308 */ /* 0x000ea20000001000 */
[----:B------:R-:W-:Y:S01]  /*0240*/  IADD3 R0, PT, PT, R9, 0x1, RZ ;  /* 0x0000000109007810 */ /* 0x000fe20007ffe0ff */
[----:B------:R-:W-:Y:S03]  /*0250*/  BSSY.RECONVERGENT B3, `(.L_x_548) ;  /* 0x000000c000037945 */ /* 0x000fe60003800200 */
[----:B------:R-:W-:-:S04]  /*0260*/  I2FP.F32.S32 R0, R0 ;  /* 0x0000000000007245 */ /* 0x000fc80000201400 */
[----:B------:R-:W3:Y:S01]  /*0270*/  FCHK P0, R0, R5 ;  /* 0x0000000500007302 */ /* 0x000ee20000000000 */
[----:B--2---:R-:W-:-:S04]  /*0280*/  FFMA R13, -R5, R2, 1 ;  /* 0x3f800000050d7423 */ /* 0x004fc80000000102 */
[----:B------:R-:W-:-:S04]  /*0290*/  FFMA R13, R2, R13, R2 ;  /* 0x0000000d020d7223 */ /* 0x000fc80000000002 */
[----:B------:R-:W-:-:S04]  /*02a0*/  FFMA R2, R0, R13, RZ ;  /* 0x0000000d00027223 */ /* 0x000fc800000000ff */
[----:B------:R-:W-:-:S04]  /*02b0*/  FFMA R12, -R5, R2, R0 ;  /* 0x00000002050c7223 */ /* 0x000fc80000000100 */
[----:B------:R-:W-:Y:S01]  /*02c0*/  FFMA R13, R13, R12, R2 ;  /* 0x0000000c0d0d7223 */ /* 0x000fe20000000002 */
[----:B---3--:R-:W-:Y:S06]  /*02d0*/  @!P0 BRA `(.L_x_549) ;  /* 0x00000000000c8947 */ /* 0x008fec0003800000 */
[----:B------:R-:W-:-:S07]  /*02e0*/  MOV R2, 0x300 ;  /* 0x0000030000027802 */ /* 0x000fce0000000f00 */
[----:B01----:R-:W-:Y:S05]  /*02f0*/  CALL.REL.NOINC `($__internal_2_$__cuda_sm3x_div_rn_noftz_f32_slowpath) ;  /* 0x00000038003c7944 */ /* 0x003fea0003c00000 */
[----:B------:R-:W-:-:S07]  /*0300*/  MOV R13, R0 ;  /* 0x00000000000d7202 */ /* 0x000fce0000000f00 */
.L_x_549:
[----:B------:R-:W-:Y:S05]  /*0310*/  BSYNC.RECONVERGENT B3 ;  /* 0x0000000000037941 */ /* 0x000fea0003800200 */
.L_x_548:
[----:B------:R-:W-:-:S07]  /*0320*/  FADD R16, -R6, R13 ;  /* 0x0000000d06107221 */ /* 0x000fce0000000100 */
.L_x_547:
[----:B------:R-:W-:Y:S05]  /*0330*/  BSYNC.RECONVERGENT B2 ;  /* 0x0000000000027941 */ /* 0x000fea0003800200 */
.L_x_546:
[----:B-1----:R-:W-:Y:S01]  /*0340*/  ISETP.GE.AND P0, PT, R10, UR5, PT ;  /* 0x000000050a007c0c */ /* 0x002fe2000bf06270 */
[----:B------:R-:W-:-:S12]  /*0350*/  BSSY.RECONVERGENT B2, `(.L_x_550) ;  /* 0x0000013000027945 */ /* 0x000fd80003800200 */
[----:B------:R-:W-:Y:S05]  /*0360*/  @P0 BRA `(.L_x_551) ;  /* 0x0000000000440947 */ /* 0x000fea0003800000 */
[----:B------:R-:W1:Y:S01]  /*0370*/  MUFU.RCP R2, R5 ;  /* 0x0000000500027308 */ /* 0x000e620000001000 */
[----:B------:R-:W-:Y:S01]  /*0380*/  VIADD R0, R10, 0x1 ;  /* 0x000000010a007836 */ /* 0x000fe20000000000 */
[----:B------:R-:W-:Y:S04]  /*0390*/  BSSY.RECONVERGENT B3, `(.L_x_552) ;  /* 0x000000c000037945 */ /* 0x000fe80003800200 */
[----:B------:R-:W-:-:S04]  /*03a0*/  I2FP.F32.S32 R12, R0 ;  /* 0x00000000000c7245 */ /* 0x000fc80000201400 */
[----:B------:R-:W2:Y:S01]  /*03b0*/  FCHK P0, R12, R5 ;  /* 0x000000050c007302 */ /* 0x000ea20000000000 */
[----:B-1----:R-:W-:-:S04]  /*03c0*/  FFMA R13, -R5, R2, 1 ;  /* 0x3f800000050d7423 */ /* 0x002fc80000000102 */
[----:B------:R-:W-:-:S04]  /*03d0*/  FFMA R0, R2, R13, R2 ;  /* 0x0000000d02007223 */ /* 0x000fc80000000002 */
[----:B------:R-:W-:-:S04]  /*03e0*/  FFMA R2, R0, R12, RZ ;  /* 0x0000000c00027223 */ /* 0x000fc800000000ff */
[----:B------:R-:W-:-:S04]  /*03f0*/  FFMA R13, -R5, R2, R12 ;  /* 0x00000002050d7223 */ /* 0x000fc8000000010c */
[----:B------:R-:W-:Y:S01]  /*0400*/  FFMA R0, R0, R13, R2 ;  /* 0x0000000d00007223 */ /* 0x000fe20000000002 */
[----:B--2---:R-:W-:Y:S06]  /*0410*/  @!P0 BRA `(.L_x_553) ;  /* 0x00000000000c8947 */ /* 0x004fec0003800000 */
[----:B------:R-:W-:Y:S02]  /*0420*/  MOV R0, R12 ;  /* 0x0000000c00007202 */ /* 0x000fe40000000f00 */
[----:B------:R-:W-:-:S07]  /*0430*/  MOV R2, 0x450 ;  /* 0x0000045000027802 */ /* 0x000fce0000000f00 */
[----:B0-----:R-:W-:Y:S05]  /*0440*/  CALL.REL.NOINC `($__internal_2_$__cuda_sm3x_div_rn_noftz_f32_slowpath) ;  /* 0x0000003400e87944 */ /* 0x001fea0003c00000 */
.L_x_553:
[----:B------:R-:W-:Y:S05]  /*0450*/  BSYNC.RECONVERGENT B3 ;  /* 0x0000000000037941 */ /* 0x000fea0003800200 */
.L_x_552:
[----:B------:R-:W-:-:S05]  /*0460*/  FADD R13, -R7, R0 ;  /* 0x00000000070d7221 */ /* 0x000fca0000000100 */
[----:B------:R-:W-:-:S07]  /*0470*/  FMNMX R16, R16, R13, PT ;  /* 0x0000000d10107209 */ /* 0x000fce0003800000 */
.L_x_551:
[----:B------:R-:W-:Y:S05]  /*0480*/  BSYNC.RECONVERGENT B2 ;  /* 0x0000000000027941 */ /* 0x000fea0003800200 */
.L_x_550:
[----:B0-----:R-:W-:Y:S01]  /*0490*/  ISETP.GE.AND P0, PT, R11, UR5, PT ;  /* 0x000000050b007c0c */ /* 0x001fe2000bf06270 */
[----:B------:R-:W-:-:S12]  /*04a0*/  BSSY.RECONVERGENT B2, `(.L_x_554) ;  /* 0x0000014000027945 */ /* 0x000fd80003800200 */
[----:B------:R-:W-:Y:S05]  /*04b0*/  @P0 BRA `(.L_x_555) ;  /* 0x0000000000480947 */ /* 0x000fea0003800000 */
[----:B------:R-:W0:Y:S01]  /*04c0*/  MUFU.RCP R2, R5 ;  /* 0x0000000500027308 */ /* 0x000e220000001000 */
[----:B------:R-:W-:Y:S01]  /*04d0*/  IADD3 R0, PT, PT, R11, 0x1, RZ ;  /* 0x000000010b007810 */ /* 0x000fe20007ffe0ff */
[----:B------:R-:W-:Y:S03]  /*04e0*/  BSSY.RECONVERGENT B3, `(.L_x_556) ;  /* 0x000000d000037945 */ /* 0x000fe60003800200 */
[----:B------:R-:W-:-:S04]  /*04f0*/  I2FP.F32.S32 R12, R0 ;  /* 0x00000000000c7245 */ /* 0x000fc80000201400 */
[----:B------:R-:W1:Y:S01]  /*0500*/  FCHK P0, R12, R5 ;  /* 0x000000050c007302 */ /* 0x000e620000000000 */
[----:B0-----:R-:W-:-:S04]  /*0510*/  FFMA R13, -R5, R2, 1 ;  /* 0x3f800000050d7423 */ /* 0x001fc80000000102 */
[----:B------:R-:W-:-:S04]  /*0520*/  FFMA R0, R2, R13, R2 ;  /* 0x0000000d02007223 */ /* 0x000fc80000000002 */
[----:B------:R-:W-:-:S04]  /*0530*/  FFMA R2, R0, R12, RZ ;  /* 0x0000000c00027223 */ /* 0x000fc800000000ff */
[----:B------:R-:W-:-:S04]  /*0540*/  FFMA R13, -R5, R2, R12 ;  /* 0x00000002050d7223 */ /* 0x000fc8000000010c */
[----:B------:R-:W-:Y:S01]  /*0550*/  FFMA R13, R0, R13, R2 ;  /* 0x0000000d000d7223 */ /* 0x000fe20000000002 */
[----:B-1----:R-:W-:Y:S06]  /*0560*/  @!P0 BRA `(.L_x_557) ;  /* 0x0000000000108947 */ /* 0x002fec0003800000 */
[----:B------:R-:W-:Y:S02]  /*0570*/  MOV R0, R12 ;  /* 0x0000000c00007202 */ /* 0x000fe40000000f00 */
[----:B------:R-:W-:-:S07]  /*0580*/  MOV R2, 0x5a0 ;  /* 0x000005a000027802 */ /* 0x000fce0000000f00 */
[----:B------:R-:W-:Y:S05]  /*0590*/  CALL.REL.NOINC `($__internal_2_$__cuda_sm3x_div_rn_noftz_f32_slowpath) ;  /* 0x0000003400947944 */ /* 0x000fea0003c00000 */
[----:B------:R-:W-:-:S07]  /*05a0*/  IMAD.MOV.U32 R13, RZ, RZ, R0 ;  /* 0x000000ffff0d7224 */ /* 0x000fce00078e0000 */
.L_x_557:
[----:B------:R-:W-:Y:S05]  /*05b0*/  BSYNC.RECONVERGENT B3 ;  /* 0x0000000000037941 */ /* 0x000fea0003800200 */
.L_x_556:
[----:B------:R-:W-:-:S05]  /*05c0*/  FADD R13, -R8, R13 ;  /* 0x0000000d080d7221 */ /* 0x000fca0000000100 */
[----:B------:R-:W-:-:S07]  /*05d0*/  FMNMX R16, R16, R13, PT ;  /* 0x0000000d10107209 */ /* 0x000fce0003800000 */
.L_x_555:
[----:B------:R-:W-:Y:S05]  /*05e0*/  BSYNC.RECONVERGENT B2 ;  /* 0x0000000000027941 */ /* 0x000fea0003800200 */
.L_x_554:
[----:B------:R-:W-:Y:S01]  /*05f0*/  ISETP.GE.AND P0, PT, R9, 0x1, PT ;  /* 0x000000010900780c */ /* 0x000fe20003f06270 */
[----:B------:R-:W-:-:S12]  /*0600*/  BSSY.RECONVERGENT B2, `(.L_x_558) ;  /* 0x0000014000027945 */ /* 0x000fd80003800200 */
[----:B------:R-:W-:Y:S05]  /*0610*/  @!P0 BRA `(.L_x_559) ;  /* 0x0000000000488947 */ /* 0x000fea0003800000 */
[----:B------:R-:W0:Y:S01]  /*0620*/  MUFU.RCP R2, R5 ;  /* 0x0000000500027308 */ /* 0x000e220000001000 */
[----:B------:R-:W-:Y:S01]  /*0630*/  IADD3 R0, PT, PT, -R9, RZ, RZ ;  /* 0x000000ff09007210 */ /* 0x000fe20007ffe1ff */
        /* <DEDUP_REMOVED lines=12> */
[----:B------:R-:W-:-:S07]  /*0700*/  MOV R13, R0 ;  /* 0x00000000000d7202 */ /* 0x000fce0000000f00 */
.L_x_561:
[----:B------:R-:W-:Y:S05]  /*0710*/  BSYNC.RECONVERGENT B3 ;  /* 0x0000000000037941 */ /* 0x000fea0003800200 */
.L_x_560:
[----:B------:R-:W-:-:S05]  /*0720*/  FADD R13, R6, R13 ;  /* 0x0000000d060d7221 */ /* 0x000fca0000000000 */
[----:B------:R-:W-:-:S07]  /*0730*/  FMNMX R16, R16, R13, PT ;  /* 0x0000000d10107209 */ /* 0x000fce0003800000 */
.L_x_559:
[----:B------:R-:W-:Y:S05]  /*0740*/  BSYNC.RECONVERGENT B2 ;  /* 0x0000000000027941 */ /* 0x000fea0003800200 */
.L_x_558:
[----:B------:R-:W-:Y:S01]  /*0750*/  ISETP.GE.AND P0, PT, R10, 0x1, PT ;  /* 0x000000010a00780c */ /* 0x000fe20003f06270 */
[----:B------:R-:W-:-:S12]  /*0760*/  BSSY.RECONVERGENT B2, `(.L_x_562) ;  /* 0x0000013000027945 */ /* 0x000fd80003800200 */
[----:B------:R-:W-:Y:S05]  /*0770*/  @!P0 BRA `(.L_x_563) ;  /* 0x0000000000448947 */ /* 0x000fea0003800000 */
[----:B------:R-:W0:Y:S01]  /*0780*/  MUFU.RCP R2, R5 ;  /* 0x0000000500027308 */ /* 0x000e220000001000 */
[----:B------:R-:W-:Y:S01]  /*0790*/  IMAD.MOV R0, RZ, RZ, -R10 ;  /* 0x000000ffff007224 */ /* 0x000fe200078e0a0a */
[----:B------:R-:W-:Y:S04]  /*07a0*/  BSSY.RECONVERGENT B3, `(.L_x_564) ;  /* 0x000000c000037945 */ /* 0x000fe80003800200 */
        /* <DEDUP_REMOVED lines=11> */
.L_x_565:
[----:B------:R-:W-:Y:S05]  /*0860*/  BSYNC.RECONVERGENT B3 ;  /* 0x0000000000037941 */ /* 0x000fea0003800200 */
.L_x_564:
[----:B------:R-:W-:-:S05]  /*0870*/  FADD R13, R7, R0 ;  /* 0x00000000070d7221 */ /* 0x000fca0000000000 */
[----:B------:R-:W-:-:S07]  /*0880*/  FMNMX R16, R16, R13, PT ;  /* 0x0000000d10107209 */ /* 0x000fce0003800000 */
.L_x_563:
[----:B------:R-:W-:Y:S05]  /*0890*/  BSYNC.RECONVERGENT B2 ;  /* 0x0000000000027941 */ /* 0x000fea0003800200 */
.L_x_562:
        /* <DEDUP_REMOVED lines=18> */
.L_x_569:
[----:B------:R-:W-:Y:S05]  /*09c0*/  BSYNC.RECONVERGENT B3 ;  /* 0x0000000000037941 */ /* 0x000fea0003800200 */
.L_x_568:
[----:B------:R-:W-:-:S05]  /*09d0*/  FADD R13, R8, R13 ;  /* 0x0000000d080d7221 */ /* 0x000fca0000000000 */
[----:B------:R-:W-:-:S07]  /*09e0*/  FMNMX R16, R16, R13, PT ;  /* 0x0000000d10107209 */ /* 0x000fce0003800000 */
.L_x_567:
[----:B------:R-:W-:Y:S05]  /*09f0*/  BSYNC.RECONVERGENT B2 ;  /* 0x0000000000027941 */ /* 0x000fea0003800200 */
.L_x_566:
[----:B------:R-:W0:Y:S01]  /*0a00*/  LDCU UR7, c[0x0][0x3d8] ;  /* 0x00007b00ff0777ac */ /* 0x000e220008000800 */
[----:B------:R-:W1:Y:S01]  /*0a10*/  LDC.64 R20, c[0x0][0x3a0] ;  /* 0x0000e800ff147b82 */ /* 0x000e620000000a00 */
[----:B------:R-:W-:-:S07]  /*0a20*/  IMAD R13, R9, UR4, RZ ;  /* 0x00000004090d7c24 */ /* 0x000fce000f8e02ff */
[----:B------:R-:W2:Y:S01]  /*0a30*/  LDC.64 R18, c[0x0][0x398] ;  /* 0x0000e600ff127b82 */ /* 0x000ea20000000a00 */
[----:B0-----:R-:W-:-:S05]  /*0a40*/  IMAD R0, R10, UR7, R13 ;  /* 0x000000070a007c24 */ /* 0x001fca000f8e020d */
[----:B------:R-:W-:-:S05]  /*0a50*/  IADD3 R13, PT, PT, R11, R0, RZ ;  /* 0x000000000b0d7210 */ /* 0x000fca0007ffe0ff */
[----:B-1----:R-:W-:-:S04]  /*0a60*/  IMAD.WIDE R20, R13, 0x4, R20 ;  /* 0x000000040d147825 */ /* 0x002fc800078e0214 */
[----:B--2---:R-:W-:Y:S02]  /*0a70*/  IMAD.WIDE R18, R13, 0x4, R18 ;  /* 0x000000040d127825 */ /* 0x004fe400078e0212 */
[----:B------:R-:W2:Y:S04]  /*0a80*/  LDG.E R21, desc[UR8][R20.64] ;  /* 0x0000000814157981 */ /* 0x000ea8000c1e1900 */
[----:B------:R-:W2:Y:S01]  /*0a90*/  LDG.E R24, desc[UR8][R18.64] ;  /* 0x0000000812187981 */ /* 0x000ea2000c1e1900 */
[----:B------:R-:W-:Y:S01]  /*0aa0*/  BSSY.RECONVERGENT B0, `(.L_x_570) ;  /* 0x0000119000007945 */ /* 0x000fe20003800200 */
[----:B------:R-:W-:Y:S01]  /*0ab0*/  HFMA2 R12, -RZ, RZ, 3.390625, 0 ;  /* 0x42c80000ff0c7431 */ /* 0x000fe200000001ff */
[----:B------:R-:W-:Y:S02]  /*0ac0*/  MOV R13, RZ ;  /* 0x000000ff000d7202 */ /* 0x000fe40000000f00 */
[----:B------:R-:W-:-:S02]  /*0ad0*/  CS2R R14, SRZ ;  /* 0x00000000000e7805 */ /* 0x000fc4000001ff00 */
[----:B--2---:R-:W-:-:S04]  /*0ae0*/  ISETP.GE.AND P0, PT, R21, R24, PT ;  /* 0x000000181500720c */ /* 0x004fc80003f06270 */
[----:B------:R-:W-:-:S13]  /*0af0*/  ISETP.LT.OR P0, PT, R24, RZ, !P0 ;  /* 0x000000ff1800720c */ /* 0x000fda0004701670 */
[----:B------:R-:W-:Y:S05]  /*0b00*/  @P0 BRA `(.L_x_571) ;  /* 0x0000001000480947 */ /* 0x000fea0003800000 */
[----:B------:R-:W-:Y:S01]  /*0b10*/  IMAD.IADD R17, R21, 0x1, -R24 ;  /* 0x0000000115117824 */ /* 0x000fe200078e0a18 */
[----:B------:R-:W-:Y:S01]  /*0b20*/  BSSY.RECONVERGENT B1, `(.L_x_572) ;  /* 0x000009f000017945 */ /* 0x000fe20003800200 */
[----:B------:R-:W-:Y:S02]  /*0b30*/  CS2R R14, SRZ ;  /* 0x00000000000e7805 */ /* 0x000fe4000001ff00 */
[----:B------:R-:W-:Y:S02]  /*0b40*/  MOV R12, 0x42c80000 ;  /* 0x42c80000000c7802 */ /* 0x000fe40000000f00 */
[C---:B------:R-:W-:Y:S02]  /*0b50*/  ISETP.GE.U32.AND P0, PT, R17.reuse, 0x3, PT ;  /* 0x000000031100780c */ /* 0x040fe40003f06070 */
[----:B------:R-:W-:Y:S02]  /*0b60*/  IADD3 R17, PT, PT, R17, 0x1, RZ ;  /* 0x0000000111117810 */ /* 0x000fe40007ffe0ff */
[----:B------:R-:W-:-:S02]  /*0b70*/  MOV R13, RZ ;  /* 0x000000ff000d7202 */ /* 0x000fc40000000f00 */
[----:B------:R-:W-:-:S07]  /*0b80*/  LOP3.LUT R18, R17, 0x3, RZ, 0xc0, !PT ;  /* 0x0000000311127812 */ /* 0x000fce00078ec0ff */
[----:B------:R-:W-:Y:S05]  /*0b90*/  @!P0 BRA `(.L_x_573) ;  /* 0x00000008005c8947 */ /* 0x000fea0003800000 */
[----:B------:R-:W-:Y:S01]  /*0ba0*/  LOP3.LUT R20, R17, 0xfffffffc, RZ, 0xc0, !PT ;  /* 0xfffffffc11147812 */ /* 0x000fe200078ec0ff */
[----:B------:R-:W-:Y:S01]  /*0bb0*/  HFMA2 R15, -RZ, RZ, 0, 0 ;  /* 0x00000000ff0f7431 */ /* 0x000fe200000001ff */
[----:B------:R-:W-:Y:S01]  /*0bc0*/  BSSY.RECONVERGENT B2, `(.L_x_574) ;  /* 0x0000093000027945 */ /* 0x000fe20003800200 */
[----:B------:R-:W-:Y:S01]  /*0bd0*/  VIADD R19, R24, 0x1 ;  /* 0x0000000118137836 */ /* 0x000fe20000000000 */
[----:B------:R-:W-:Y:S02]  /*0be0*/  MOV R12, 0x42c80000 ;  /* 0x42c80000000c7802 */ /* 0x000fe40000000f00 */
[----:B------:R-:W-:-:S07]  /*0bf0*/  IADD3 R20, PT, PT, -R20, RZ, RZ ;  /* 0x000000ff14147210 */ /* 0x000fce0007ffe1ff */
.L_x_587:
[----:B------:R-:W0:Y:S01]  /*0c00*/  LDC.64 R26, c[0x0][0x3b0] ;  /* 0x0000ec00ff1a7b82 */ /* 0x000e220000000a00 */
[----:B------:R-:W-:-:S07]  /*0c10*/  VIADD R21, R19, 0xffffffff ;  /* 0xffffffff13157836 */ /* 0x000fce0000000000 */
        /* <DEDUP_REMOVED lines=8> */
[----:B------:R-:W-:Y:S01]  /*0ca0*/  IADD3 R20, PT, PT, R20, 0x4, RZ ;  /* 0x0000000414147810 */ /* 0x000fe20007ffe0ff */
[----:B------:R-:W-:Y:S03]  /*0cb0*/  BSSY.RECONVERGENT B3, `(.L_x_575) ;  /* 0x0000014000037945 */ /* 0x000fe60003800200 */
[----:B------:R-:W-:Y:S01]  /*0cc0*/  ISETP.NE.AND P0, PT, R20, RZ, PT ;  /* 0x000000ff1400720c */ /* 0x000fe20003f05270 */
[----:B---3--:R-:W-:-:S04]  /*0cd0*/  FADD R2, -R7, R28 ;  /* 0x0000001c07027221 */ /* 0x008fc80000000100 */
        /* <DEDUP_REMOVED lines=11> */
[----:B------:R-:W-:Y:S05]  /*0d90*/  CALL.REL.NOINC `($__internal_1_$__cuda_sm20_sqrt_rn_f32_slowpath) ;  /* 0x0000002c003c7944 */ /* 0x000fea0003c00000 */
[----:B------:R-:W-:Y:S05]  /*0da0*/  BRA `(.L_x_577) ;  /* 0x0000000000107947 */ /* 0x000fea0003800000 */
.L_x_576:
[----:B-1----:R-:W-:Y:S01]  /*0db0*/  FMUL.FTZ R42, R31, R2 ;  /* 0x000000021f2a7220 */ /* 0x002fe20000410000 */
[----:B------:R-:W-:-:S03]  /*0dc0*/  FMUL.FTZ R0, R2, 0.5 ;  /* 0x3f00000002007820 */ /* 0x000fc60000410000 */
[----:B------:R-:W-:-:S04]  /*0dd0*/  FFMA R23, -R42, R42, R31 ;  /* 0x0000002a2a177223 */ /* 0x000fc8000000011f */
[----:B------:R-:W-:-:S07]  /*0de0*/  FFMA R42, R23, R0, R42 ;  /* 0x00000000172a7223 */ /* 0x000fce000000002a */
.L_x_577:
[----:B------:R-:W-:Y:S05]  /*0df0*/  BSYNC.RECONVERGENT B3 ;  /* 0x0000000000037941 */ /* 0x000fea0003800200 */
.L_x_575:
[----:B------:R-:W0:Y:S08]  /*0e00*/  LDC.64 R26, c[0x0][0x3b0] ;  /* 0x0000ec00ff1a7b82 */ /* 0x000e300000000a00 */
[----:B------:R-:W1:Y:S08]  /*0e10*/  LDC.64 R22, c[0x0][0x3a8] ;  /* 0x0000ea00ff167b82 */ /* 0x000e700000000a00 */
[----:B------:R-:W2:Y:S01]  /*0e20*/  LDC.64 R24, c[0x0][0x3b8] ;  /* 0x0000ee00ff187b82 */ /* 0x000ea20000000a00 */
[----:B0-----:R-:W-:-:S06]  /*0e30*/  IMAD.WIDE.U32 R26, R19, 0x4, R26 ;  /* 0x00000004131a7825 */ /* 0x001fcc00078e001a */
[----:B------:R-:W3:Y:S01]  /*0e40*/  LDG.E R26, desc[UR8][R26.64] ;  /* 0x000000081a1a7981 */ /* 0x000ee2000c1e1900 */
[----:B-1----:R-:W-:-:S04]  /*0e50*/  IMAD.WIDE.U32 R22, R19, 0x4, R22 ;  /* 0x0000000413167825 */ /* 0x002fc800078e0016 */
[----:B--2---:R-:W-:Y:S01]  /*0e60*/  IMAD.WIDE.U32 R24, R19, 0x4, R24 ;  /* 0x0000000413187825 */ /* 0x004fe200078e0018 */
[----:B------:R-:W2:Y:S04]  /*0e70*/  LDG.E R27, desc[UR8][R22.64] ;  /* 0x00000008161b7981 */ /* 0x000ea8000c1e1900 */
[----:B------:R-:W4:Y:S01]  /*0e80*/  LDG.E R30, desc[UR8][R24.64] ;  /* 0x00000008181e7981 */ /* 0x000f22000c1e1900 */
[----:B------:R-:W-:Y:S01]  /*0e90*/  FSETP.GEU.AND P1, PT, R42, R12, PT ;  /* 0x0000000c2a00720b */ /* 0x000fe20003f2e000 */
[----:B------:R-:W-:-:S12]  /*0ea0*/  BSSY.RECONVERGENT B3, `(.L_x_578) ;  /* 0x0000017000037945 */ /* 0x000fd80003800200 */
[----:B------:R-:W-:Y:S01]  /*0eb0*/  @!P1 MOV R13, R29 ;  /* 0x0000001d000d9202 */ /* 0x000fe20000000f00 */
[----:B------:R-:W-:Y:S01]  /*0ec0*/  @!P1 IMAD.MOV.U32 R12, RZ, RZ, R42 ;  /* 0x000000ffff0c9224 */ /* 0x000fe200078e002a */
[----:B------:R-:W-:Y:S02]  /*0ed0*/  @!P1 MOV R14, R28 ;  /* 0x0000001c000e9202 */ /* 0x000fe40000000f00 */
[----:B------:R-:W-:Y:S01]  /*0ee0*/  @!P1 MOV R15, R21 ;  /* 0x00000015000f9202 */ /* 0x000fe20000000f00 */
[----:B---3--:R-:W-:-:S04]  /*0ef0*/  FADD R2, -R7, R26 ;  /* 0x0000001a07027221 */ /* 0x008fc80000000100 */
[----:B------:R-:W-:Y:S01]  /*0f00*/  FMUL R31, R2, R2 ;  /* 0x00000002021f7220 */ /* 0x000fe20000400000 */
[----:B--2---:R-:W-:Y:S01]  /*0f10*/  FADD R0, -R6, R27 ;  /* 0x0000001b06007221 */ /* 0x004fe20000000100 */
[----:B----4-:R-:W-:-:S03]  /*0f20*/  FADD R2, -R8, R30 ;  /* 0x0000001e08027221 */ /* 0x010fc60000000100 */
[----:B------:R-:W-:-:S04]  /*0f30*/  FFMA R31, R0, R0, R31 ;  /* 0x00000000001f7223 */ /* 0x000fc8000000001f */
[----:B------:R-:W-:-:S04]  /*0f40*/  FFMA R31, R2, R2, R31 ;  /* 0x00000002021f7223 */ /* 0x000fc8000000001f */
[----:B------:R-:W-:Y:S01]  /*0f50*/  VIADD R0, R31, 0xf3000000 ;  /* 0xf30000001f007836 */ /* 0x000fe20000000000 */
[----:B------:R0:W1:Y:S04]  /*0f60*/  MUFU.RSQ R2, R31 ;  /* 0x0000001f00027308 */ /* 0x0000680000001400 */
[----:B------:R-:W-:-:S13]  /*0f70*/  ISETP.GT.U32.AND P2, PT, R0, 0x727fffff, PT ;  /* 0x727fffff0000780c */ /* 0x000fda0003f44070 */
[----:B01----:R-:W-:Y:S05]  /*0f80*/  @!P2 BRA `(.L_x_579) ;  /* 0x000000000010a947 */ /* 0x003fea0003800000 */
[----:B------:R-:W-:Y:S02]  /*0f90*/  MOV R0, R31 ;  /* 0x0000001f00007202 */ /* 0x000fe40000000f00 */
[----:B------:R-:W-:-:S07]  /*0fa0*/  MOV R2, 0xfc0 ;  /* 0x00000fc000027802 */ /* 0x000fce0000000f00 */
[----:B------:R-:W-:Y:S05]  /*0fb0*/  CALL.REL.NOINC `($__internal_1_$__cuda_sm20_sqrt_rn_f32_slowpath) ;  /* 0x0000002800b47944 */ /* 0x000fea0003c00000 */
[----:B------:R-:W-:Y:S05]  /*0fc0*/  BRA `(.L_x_580) ;  /* 0x0000000000107947 */ /* 0x000fea0003800000 */
.L_x_579:
[----:B------:R-:W-:Y:S01]  /*0fd0*/  FMUL.FTZ R42, R31, R2 ;  /* 0x000000021f2a7220 */ /* 0x000fe20000410000 */
[----:B------:R-:W-:-:S03]  /*0fe0*/  FMUL.FTZ R0, R2, 0.5 ;  /* 0x3f00000002007820 */ /* 0x000fc60000410000 */
[----:B------:R-:W-:-:S04]  /*0ff0*/  FFMA R21, -R42, R42, R31 ;  /* 0x0000002a2a157223 */ /* 0x000fc8000000011f */
[----:B------:R-:W-:-:S07]  /*1000*/  FFMA R42, R21, R0, R42 ;  /* 0x00000000152a7223 */ /* 0x000fce000000002a */
.L_x_580:
[----:B------:R-:W-:Y:S05]  /*1010*/  BSYNC.RECONVERGENT B3 ;  /* 0x0000000000037941 */ /* 0x000fea0003800200 */
.L_x_578:
[----:B------:R-:W0:Y:S01]  /*1020*/  LDC.64 R22, c[0x0][0x3b0] ;  /* 0x0000ec00ff167b82 */ /* 0x000e220000000a00 */
[----:B------:R-:W-:-:S07]  /*1030*/  IADD3 R21, PT, PT, R19, 0x1, RZ ;  /* 0x0000000113157810 */ /* 0x000fce0007ffe0ff */
[----:B------:R-:W1:Y:S08]  /*1040*/  LDC.64 R24, c[0x0][0x3a8] ;  /* 0x0000ea00ff187b82 */ /* 0x000e700000000a00 */
[----:B------:R-:W2:Y:S01]  /*1050*/  LDC.64 R28, c[0x0][0x3b8] ;  /* 0x0000ee00ff1c7b82 */ /* 0x000ea20000000a00 */
[----:B0-----:R-:W-:-:S06]  /*1060*/  IMAD.WIDE.U32 R22, R21, 0x4, R22 ;  /* 0x0000000415167825 */ /* 0x001fcc00078e0016 */
[----:B------:R-:W3:Y:S01]  /*1070*/  LDG.E R22, desc[UR8][R22.64] ;  /* 0x0000000816167981 */ /* 0x000ee2000c1e1900 */
[----:B-1----:R-:W-:-:S04]  /*1080*/  IMAD.WIDE.U32 R24, R21, 0x4, R24 ;  /* 0x0000000415187825 */ /* 0x002fc800078e0018 */
[----:B--2---:R-:W-:Y:S02]  /*1090*/  IMAD.WIDE.U32 R28, R21, 0x4, R28 ;  /* 0x00000004151c7825 */ /* 0x004fe400078e001c */
[----:B------:R-:W2:Y:S04]  /*10a0*/  LDG.E R21, desc[UR8][R24.64] ;  /* 0x0000000818157981 */ /* 0x000ea8000c1e1900 */
[----:B------:R-:W4:Y:S01]  /*10b0*/  LDG.E R23, desc[UR8][R28.64] ;  /* 0x000000081c177981 */ /* 0x000f22000c1e1900 */
[----:B------:R-:W-:Y:S01]  /*10c0*/  FSETP.GEU.AND P1, PT, R42, R12, PT ;  /* 0x0000000c2a00720b */ /* 0x000fe20003f2e000 */
[----:B------:R-:W-:-:S12]  /*10d0*/  BSSY.RECONVERGENT B3, `(.L_x_581) ;  /* 0x0000017000037945 */ /* 0x000fd80003800200 */
[----:B------:R-:W-:Y:S01]  /*10e0*/  @!P1 IMAD.MOV.U32 R13, RZ, RZ, R27 ;  /* 0x000000ffff0d9224 */ /* 0x000fe200078e001b */
[----:B------:R-:W-:Y:S02]  /*10f0*/  @!P1 MOV R14, R26 ;  /* 0x0000001a000e9202 */ /* 0x000fe40000000f00 */
[----:B------:R-:W-:Y:S02]  /*1100*/  @!P1 MOV R15, R30 ;  /* 0x0000001e000f9202 */ /* 0x000fe40000000f00 */
[----:B------:R-:W-:Y:S01]  /*1110*/  @!P1 MOV R12, R42 ;  /* 0x0000002a000c9202 */ /* 0x000fe20000000f00 */
[----:B---3--:R-:W-:-:S04]  /*1120*/  FADD R2, -R7, R22 ;  /* 0x0000001607027221 */ /* 0x008fc80000000100 */
[----:B------:R-:W-:Y:S01]  /*1130*/  FMUL R31, R2, R2 ;  /* 0x00000002021f7220 */ /* 0x000fe20000400000 */
[----:B--2---:R-:W-:Y:S01]  /*1140*/  FADD R0, -R6, R21 ;  /* 0x0000001506007221 */ /* 0x004fe20000000100 */
[----:B----4-:R-:W-:-:S03]  /*1150*/  FADD R2, -R8, R23 ;  /* 0x0000001708027221 */ /* 0x010fc60000000100 */
[----:B------:R-:W-:-:S04]  /*1160*/  FFMA R31, R0, R0, R31 ;  /* 0x00000000001f7223 */ /* 0x000fc8000000001f */
[----:B------:R-:W-:-:S05]  /*1170*/  FFMA R31, R2, R2, R31 ;  /* 0x00000002021f7223 */ /* 0x000fca000000001f */
[----:B------:R-:W-:Y:S01]  /*1180*/  IADD3 R0, PT, PT, R31, -0xd000000, RZ ;  /* 0xf30000001f007810 */ /* 0x000fe20007ffe0ff */
[----:B------:R0:W1:Y:S03]  /*1190*/  MUFU.RSQ R2, R31 ;  /* 0x0000001f00027308 */ /* 0x0000660000001400 */
[----:B------:R-:W-:-:S13]  /*11a0*/  ISETP.GT.U32.AND P2, PT, R0, 0x727fffff, PT ;  /* 0x727fffff0000780c */ /* 0x000fda0003f44070 */
[----:B0-----:R-:W-:Y:S05]  /*11b0*/  @!P2 BRA `(.L_x_582) ;  /* 0x000000000010a947 */ /* 0x001fea0003800000 */
[----:B------:R-:W-:Y:S01]  /*11c0*/  IMAD.MOV.U32 R0, RZ, RZ, R31 ;  /* 0x000000ffff007224 */ /* 0x000fe200078e001f */
[----:B-1----:R-:W-:-:S07]  /*11d0*/  MOV R2, 0x11f0 ;  /* 0x000011f000027802 */ /* 0x002fce0000000f00 */
[----:B------:R-:W-:Y:S05]  /*11e0*/  CALL.REL.NOINC `($__internal_1_$__cuda_sm20_sqrt_rn_f32_slowpath) ;  /* 0x0000002800287944 */ /* 0x000fea0003c00000 */
[----:B------:R-:W-:Y:S05]  /*11f0*/  BRA `(.L_x_583) ;  /* 0x0000000000107947 */ /* 0x000fea0003800000 */
.L_x_582:
[----:B-1----:R-:W-:Y:S01]  /*1200*/  FMUL.FTZ R42, R31, R2 ;  /* 0x000000021f2a7220 */ /* 0x002fe20000410000 */
[----:B------:R-:W-:-:S03]  /*1210*/  FMUL.FTZ R0, R2, 0.5 ;  /* 0x3f00000002007820 */ /* 0x000fc60000410000 */
[----:B------:R-:W-:-:S04]  /*1220*/  FFMA R25, -R42, R42, R31 ;  /* 0x0000002a2a197223 */ /* 0x000fc8000000011f */
[----:B------:R-:W-:-:S07]  /*1230*/  FFMA R42, R25, R0, R42 ;  /* 0x00000000192a7223 */ /* 0x000fce000000002a */
.L_x_583:
[----:B------:R-:W-:Y:S05]  /*1240*/  BSYNC.RECONVERGENT B3 ;  /* 0x0000000000037941 */ /* 0x000fea0003800200 */
.L_x_581:
[----:B------:R-:W0:Y:S01]  /*1250*/  LDC.64 R24, c[0x0][0x3b0] ;  /* 0x0000ec00ff187b82 */ /* 0x000e220000000a00 */
[----:B------:R-:W-:-:S07]  /*1260*/  IADD3 R31, PT, PT, R19, 0x2, RZ ;  /* 0x00000002131f7810 */ /* 0x000fce0007ffe0ff */
[----:B------:R-:W1:Y:S08]  /*1270*/  LDC.64 R26, c[0x0][0x3a8] ;  /* 0x0000ea00ff1a7b82 */ /* 0x000e700000000a00 */
[----:B------:R-:W2:Y:S01]  /*1280*/  LDC.64 R28, c[0x0][0x3b8] ;  /* 0x0000ee00ff1c7b82 */ /* 0x000ea20000000a00 */
[----:B0-----:R-:W-:-:S06]  /*1290*/  IMAD.WIDE.U32 R24, R31, 0x4, R24 ;  /* 0x000000041f187825 */ /* 0x001fcc00078e0018 */
[----:B------:R-:W3:Y:S01]  /*12a0*/  LDG.E R24, desc[UR8][R24.64] ;  /* 0x0000000818187981 */ /* 0x000ee2000c1e1900 */
[----:B-1----:R-:W-:-:S06]  /*12b0*/  IMAD.WIDE.U32 R26, R31, 0x4, R26 ;  /* 0x000000041f1a7825 */ /* 0x002fcc00078e001a */
[----:B------:R-:W4:Y:S01]  /*12c0*/  LDG.E R27, desc[UR8][R26.64] ;  /* 0x000000081a1b7981 */ /* 0x000f22000c1e1900 */
[----:B--2---:R-:W-:-:S06]  /*12d0*/  IMAD.WIDE.U32 R28, R31, 0x4, R28 ;  /* 0x000000041f1c7825 */ /* 0x004fcc00078e001c */
[----:B------:R-:W2:Y:S01]  /*12e0*/  LDG.E R29, desc[UR8][R28.64] ;  /* 0x000000081c1d7981 */ /* 0x000ea2000c1e1900 */
        /* <DEDUP_REMOVED lines=20> */
.L_x_585:
[----:B-1----:R-:W-:Y:S01]  /*1430*/  FMUL.FTZ R42, R31, R2 ;  /* 0x000000021f2a7220 */ /* 0x002fe20000410000 */
[----:B------:R-:W-:-:S03]  /*1440*/  FMUL.FTZ R0, R2, 0.5 ;  /* 0x3f00000002007820 */ /* 0x000fc60000410000 */
[----:B------:R-:W-:-:S04]  /*1450*/  FFMA R21, -R42, R42, R31 ;  /* 0x0000002a2a157223 */ /* 0x000fc8000000011f */
[----:B------:R-:W-:-:S07]  /*1460*/  FFMA R42, R21, R0, R42 ;  /* 0x00000000152a7223 */ /* 0x000fce000000002a */
.L_x_586:
[----:B------:R-:W-:Y:S05]  /*1470*/  BSYNC.RECONVERGENT B3 ;  /* 0x0000000000037941 */ /* 0x000fea0003800200 */
.L_x_584:
[----:B------:R-:W-:Y:S02]  /*1480*/  FSETP.GEU.AND P1, PT, R42, R12, PT ;  /* 0x0000000c2a00720b */ /* 0x000fe40003f2e000 */
[----:B------:R-:W-:-:S11]  /*1490*/  IADD3 R19, PT, PT, R19, 0x4, RZ ;  /* 0x0000000413137810 */ /* 0x000fd60007ffe0ff */
[----:B------:R-:W-:Y:S01]  /*14a0*/  @!P1 MOV R13, R27 ;  /* 0x0000001b000d9202 */ /* 0x000fe20000000f00 */
[----:B------:R-:W-:Y:S01]  /*14b0*/  @!P1 IMAD.MOV.U32 R14, RZ, RZ, R24 ;  /* 0x000000ffff0e9224 */ /* 0x000fe200078e0018 */
[----:B------:R-:W-:Y:S02]  /*14c0*/  @!P1 MOV R15, R29 ;  /* 0x0000001d000f9202 */ /* 0x000fe40000000f00 */
[----:B------:R-:W-:Y:S01]  /*14d0*/  @!P1 MOV R12, R42 ;  /* 0x0000002a000c9202 */ /* 0x000fe20000000f00 */
[----:B------:R-:W-:Y:S06]  /*14e0*/  @P0 BRA `(.L_x_587) ;  /* 0xfffffff400c40947 */ /* 0x000fec000383ffff */
[----:B------:R-:W-:Y:S05]  /*14f0*/  BSYNC.RECONVERGENT B2 ;  /* 0x0000000000027941 */ /* 0x000fea0003800200 */
.L_x_574:
[----:B------:R-:W-:-:S07]  /*1500*/  IADD3 R24, PT, PT, R19, -0x1, RZ ;  /* 0xffffffff13187810 */ /* 0x000fce0007ffe0ff */
.L_x_573:
[----:B------:R-:W-:Y:S05]  /*1510*/  BSYNC.RECONVERGENT B1 ;  /* 0x0000000000017941 */ /* 0x000fea0003800200 */
.L_x_572:
[----:B------:R-:W-:-:S13]  /*1520*/  ISETP.NE.AND P0, PT, R18, RZ, PT ;  /* 0x000000ff1200720c */ /* 0x000fda0003f05270 */
[----:B------:R-:W-:Y:S05]  /*1530*/  @!P0 BRA `(.L_x_571) ;  /* 0x0000000400bc8947 */ /* 0x000fea0003800000 */
[----:B------:R-:W-:Y:S01]  /*1540*/  ISETP.NE.AND P0, PT, R18, 0x1, PT ;  /* 0x000000011200780c */ /* 0x000fe20003f05270 */
[----:B------:R-:W-:-:S12]  /*1550*/  BSSY.RECONVERGENT B1, `(.L_x_588) ;  /* 0x0000048000017945 */ /* 0x000fd80003800200 */
        /* <DEDUP_REMOVED lines=11> */
[----:B---3--:R-:W-:-:S04]  /*1610*/  FADD R2, -R7, R26 ;  /* 0x0000001a07027221 */ /* 0x008fc80000000100 */
[----:B------:R-:W-:Y:S01]  /*1620*/  FMUL R29, R2, R2 ;  /* 0x00000002021d7220 */ /* 0x000fe20000400000 */
[----:B----4-:R-:W-:-:S04]  /*1630*/  FADD R0, -R6, R27 ;  /* 0x0000001b06007221 */ /* 0x010fc80000000100 */
[----:B------:R-:W-:Y:S01]  /*1640*/  FFMA R29, R0, R0, R29 ;  /* 0x00000000001d7223 */ /* 0x000fe2000000001d */
[----:B--2---:R-:W-:-:S04]  /*1650*/  FADD R2, -R8, R25 ;  /* 0x0000001908027221 */ /* 0x004fc80000000100 */
        /* <DEDUP_REMOVED lines=9> */
.L_x_591:
[----:B------:R-:W-:Y:S01]  /*16f0*/  FMUL.FTZ R42, R29, R2 ;  /* 0x000000021d2a7220 */ /* 0x000fe20000410000 */
[----:B------:R-:W-:-:S03]  /*1700*/  FMUL.FTZ R0, R2, 0.5 ;  /* 0x3f00000002007820 */ /* 0x000fc60000410000 */
[----:B------:R-:W-:-:S04]  /*1710*/  FFMA R19, -R42, R42, R29 ;  /* 0x0000002a2a137223 */ /* 0x000fc8000000011d */
[----:B------:R-:W-:-:S07]  /*1720*/  FFMA R42, R19, R0, R42 ;  /* 0x00000000132a7223 */ /* 0x000fce000000002a */
.L_x_592:
[----:B------:R-:W-:Y:S05]  /*1730*/  BSYNC.RECONVERGENT B2 ;  /* 0x0000000000027941 */ /* 0x000fea0003800200 */
.L_x_590:
        /* <DEDUP_REMOVED lines=30> */
.L_x_594:
[----:B-1----:R-:W-:Y:S01]  /*1920*/  FMUL.FTZ R42, R29, R2 ;  /* 0x000000021d2a7220 */ /* 0x002fe20000410000 */
[----:B------:R-:W-:-:S03]  /*1930*/  FMUL.FTZ R0, R2, 0.5 ;  /* 0x3f00000002007820 */ /* 0x000fc60000410000 */
[----:B------:R-:W-:-:S04]  /*1940*/  FFMA R21, -R42, R42, R29 ;  /* 0x0000002a2a157223 */ /* 0x000fc8000000011d */
[----:B------:R-:W-:-:S07]  /*1950*/  FFMA R42, R21, R0, R42 ;  /* 0x00000000152a7223 */ /* 0x000fce000000002a */
.L_x_595:
[----:B------:R-:W-:Y:S05]  /*1960*/  BSYNC.RECONVERGENT B2 ;  /* 0x0000000000027941 */ /* 0x000fea0003800200 */
.L_x_593:
[----:B------:R-:W-:Y:S02]  /*1970*/  FSETP.GEU.AND P0, PT, R42, R12, PT ;  /* 0x0000000c2a00720b */ /* 0x000fe40003f0e000 */
[----:B------:R-:W-:-:S11]  /*1980*/  IADD3 R24, PT, PT, R24, 0x2, RZ ;  /* 0x0000000218187810 */ /* 0x000fd60007ffe0ff */
[----:B------:R-:W-:Y:S01]  /*1990*/  @!P0 MOV R13, R23 ;  /* 0x00000017000d8202 */ /* 0x000fe20000000f00 */
[----:B------:R-:W-:Y:S01]  /*19a0*/  @!P0 IMAD.MOV.U32 R14, RZ, RZ, R20 ;  /* 0x000000ffff0e8224 */ /* 0x000fe200078e0014 */
[----:B------:R-:W-:Y:S02]  /*19b0*/  @!P0 MOV R15, R19 ;  /* 0x00000013000f8202 */ /* 0x000fe40000000f00 */
[----:B------:R-:W-:-:S07]  /*19c0*/  @!P0 MOV R12, R42 ;  /* 0x0000002a000c8202 */ /* 0x000fce0000000f00 */
.L_x_589:
[----:B------:R-:W-:Y:S05]  /*19d0*/  BSYNC.RECONVERGENT B1 ;  /* 0x0000000000017941 */ /* 0x000fea0003800200 */
.L_x_588:
[----:B------:R-:W-:-:S04]  /*19e0*/  LOP3.LUT R17, R17, 0x1, RZ, 0xc0, !PT ;  /* 0x0000000111117812 */ /* 0x000fc800078ec0ff */
[----:B------:R-:W-:-:S13]  /*19f0*/  ISETP.NE.U32.AND P0, PT, R17, 0x1, PT ;  /* 0x000000011100780c */ /* 0x000fda0003f05070 */
[----:B------:R-:W-:Y:S05]  /*1a00*/  @P0 BRA `(.L_x_571) ;  /* 0x0000000000880947 */ /* 0x000fea0003800000 */
[----:B------:R-:W0:Y:S08]  /*1a10*/  LDC.64 R18, c[0x0][0x3b0] ;  /* 0x0000ec00ff127b82 */ /* 0x000e300000000a00 */
        /* <DEDUP_REMOVED lines=8> */
[----:B------:R-:W-:Y:S01]  /*1aa0*/  BSSY.RECONVERGENT B1, `(.L_x_596) ;  /* 0x0000013000017945 */ /* 0x000fe20003800200 */
        /* <DEDUP_REMOVED lines=14> */
.L_x_597:
[----:B-1----:R-:W-:Y:S01]  /*1b90*/  FMUL.FTZ R42, R17, R2 ;  /* 0x00000002112a7220 */ /* 0x002fe20000410000 */
[----:B------:R-:W-:-:S03]  /*1ba0*/  FMUL.FTZ R0, R2, 0.5 ;  /* 0x3f00000002007820 */ /* 0x000fc60000410000 */
[----:B------:R-:W-:-:S04]  /*1bb0*/  FFMA R17, -R42, R42, R17 ;  /* 0x0000002a2a117223 */ /* 0x000fc80000000111 */
[----:B------:R-:W-:-:S07]  /*1bc0*/  FFMA R42, R17, R0, R42 ;  /* 0x00000000112a7223 */ /* 0x000fce000000002a */
.L_x_598:
[----:B------:R-:W-:Y:S05]  /*1bd0*/  BSYNC.RECONVERGENT B1 ;  /* 0x0000000000017941 */ /* 0x000fea0003800200 */
.L_x_596:
[----:B------:R-:W-:-:S13]  /*1be0*/  FSETP.GEU.AND P0, PT, R42, R12, PT ;  /* 0x0000000c2a00720b */ /* 0x000fda0003f0e000 */
[----:B------:R-:W-:Y:S02]  /*1bf0*/  @!P0 MOV R13, R21 ;  /* 0x00000015000d8202 */ /* 0x000fe40000000f00 */
[----:B------:R-:W-:Y:S02]  /*1c00*/  @!P0 MOV R14, R18 ;  /* 0x00000012000e8202 */ /* 0x000fe40000000f00 */
[----:B------:R-:W-:Y:S02]  /*1c10*/  @!P0 MOV R15, R25 ;  /* 0x00000019000f8202 */ /* 0x000fe40000000f00 */
[----:B------:R-:W-:-:S07]  /*1c20*/  @!P0 MOV R12, R42 ;  /* 0x0000002a000c8202 */ /* 0x000fce0000000f00 */
.L_x_571:
[----:B------:R-:W-:Y:S05]  /*1c30*/  BSYNC.RECONVERGENT B0 ;  /* 0x0000000000007941 */ /* 0x000fea0003800200 */
.L_x_570:
[----:B------:R-:W-:Y:S01]  /*1c40*/  FSETP.GEU.AND P0, PT, R12, R16, PT ;  /* 0x000000100c00720b */ /* 0x000fe20003f0e000 */
[----:B------:R-:W-:-:S12]  /*1c50*/  BSSY.RECONVERGENT B2, `(.L_x_599) ;  /* 0x00001d5000027945 */ /* 0x000fd80003800200 */
[----:B------:R-:W-:Y:S05]  /*1c60*/  @!P0 BRA `(.L_x_600) ;  /* 0x0000001c004c8947 */ /* 0x000fea0003800000 */
[----:B------:R-:W-:Y:S02]  /*1c70*/  HFMA2 R19, -RZ, RZ, 0, 5.9604644775390625e-08 ;  /* 0x00000001ff137431 */ /* 0x000fe400000001ff */
[----:B------:R-:W-:Y:S01]  /*1c80*/  VIADD R16, R11, 0x2 ;  /* 0x000000020b107836 */ /* 0x000fe20000000000 */
[----:B------:R-:W-:Y:S02]  /*1c90*/  IADD3 R17, PT, PT, R10, 0x2, RZ ;  /* 0x000000020a117810 */ /* 0x000fe40007ffe0ff */
[----:B------:R-:W-:-:S07]  /*1ca0*/  IADD3 R18, PT, PT, R9, 0x2, RZ ;  /* 0x0000000209127810 */ /* 0x000fce0007ffe0ff */
.L_x_662:
[C---:B------:R-:W-:Y:S01]  /*1cb0*/  IMAD.IADD R21, R9.reuse, 0x1, R19 ;  /* 0x0000000109157824 */ /* 0x040fe200078e0213 */
[----:B------:R-:W-:Y:S01]  /*1cc0*/  IADD3 R20, PT, PT, R9, -R19, RZ ;  /* 0x8000001309147210 */ /* 0x000fe20007ffe0ff */
[----:B------:R-:W-:Y:S03]  /*1cd0*/  BSSY.RECONVERGENT B4, `(.L_x_601) ;  /* 0x0000142000047945 */ /* 0x000fe60003800200 */
[----:B------:R-:W-:-:S13]  /*1ce0*/  ISETP.GT.AND P0, PT, R20, R21, PT ;  /* 0x000000151400720c */ /* 0x000fda0003f04270 */
[----:B------:R-:W-:Y:S05]  /*1cf0*/  @P0 BRA `(.L_x_602) ;  /* 0x0000001000fc0947 */ /* 0x000fea0003800000 */
[CC--:B------:R-:W-:Y:S01]  /*1d00*/  IADD3 R22, PT, PT, R10.reuse, -R19.reuse, RZ ;  /* 0x800000130a167210 */ /* 0x0c0fe20007ffe0ff */
[----:B------:R-:W-:Y:S01]  /*1d10*/  IMAD.MOV.U32 R26, RZ, RZ, R20 ;  /* 0x000000ffff1a7224 */ /* 0x000fe200078e0014 */
[-C--:B------:R-:W-:Y:S02]  /*1d20*/  IADD3 R23, PT, PT, R10, R19.reuse, RZ ;  /* 0x000000130a177210 */ /* 0x080fe40007ffe0ff */
[CC--:B------:R-:W-:Y:S02]  /*1d30*/  IADD3 R24, PT, PT, R11.reuse, -R19.reuse, RZ ;  /* 0x800000130b187210 */ /* 0x0c0fe40007ffe0ff */
[----:B------:R-:W-:-:S07]  /*1d40*/  IADD3 R25, PT, PT, R11, R19, RZ ;  /* 0x000000130b197210 */ /* 0x000fce0007ffe0ff */
.L_x_637:
[----:B------:R-:W-:Y:S01]  /*1d50*/  ISETP.GT.AND P0, PT, R22, R23, PT ;  /* 0x000000171600720c */ /* 0x000fe20003f04270 */
[----:B------:R-:W-:-:S12]  /*1d60*/  BSSY.RECONVERGENT B3, `(.L_x_603) ;  /* 0x0000135000037945 */ /* 0x000fd80003800200 */
[----:B------:R-:W-:Y:S05]  /*1d70*/  @P0 BRA `(.L_x_604) ;  /* 0x0000001000cc0947 */ /* 0x000fea0003800000 */
[C---:B------:R-:W-:Y:S01]  /*1d80*/  ISETP.NE.AND P0, PT, R26.reuse, R21, PT ;  /* 0x000000151a00720c */ /* 0x040fe20003f05270 */
[C---:B------:R-:W-:Y:S01]  /*1d90*/  IMAD R27, R26.reuse, UR4, RZ ;  /* 0x000000041a1b7c24 */ /* 0x040fe2000f8e02ff */
[----:B------:R-:W-:Y:S02]  /*1da0*/  MOV R28, R22 ;  /* 0x00000016001c7202 */ /* 0x000fe40000000f00 */
[----:B------:R-:W-:-:S13]  /*1db0*/  ISETP.EQ.OR P0, PT, R26, R20, !P0 ;  /* 0x000000141a00720c */ /* 0x000fda0004702670 */
.L_x_636:
[----:B------:R-:W-:Y:S01]  /*1dc0*/  ISETP.GT.AND P1, PT, R24, R25, PT ;  /* 0x000000191800720c */ /* 0x000fe20003f24270 */
[----:B------:R-:W-:-:S12]  /*1dd0*/  BSSY.RECONVERGENT B1, `(.L_x_605) ;  /* 0x000012a000017945 */ /* 0x000fd80003800200 */
[----:B------:R-:W-:Y:S05]  /*1de0*/  @P1 BRA `(.L_x_606) ;  /* 0x0000001000a01947 */ /* 0x000fea0003800000 */
[----:B------:R-:W0:Y:S01]  /*1df0*/  LDCU UR7, c[0x0][0x3d8] ;  /* 0x00007b00ff0777ac */ /* 0x000e220008000800 */
[C---:B------:R-:W-:Y:S02]  /*1e00*/  ISETP.NE.AND P1, PT, R28.reuse, R23, PT ;  /* 0x000000171c00720c */ /* 0x040fe40003f25270 */
[----:B------:R-:W-:Y:S02]  /*1e10*/  MOV R29, R24 ;  /* 0x00000018001d7202 */ /* 0x000fe40000000f00 */
[C---:B------:R-:W-:Y:S01]  /*1e20*/  ISETP.EQ.OR P1, PT, R28.reuse, R22, !P1 ;  /* 0x000000161c00720c */ /* 0x040fe20004f22670 */
[----:B0-----:R-:W-:-:S12]  /*1e30*/  IMAD R30, R28, UR7, R27 ;  /* 0x000000071c1e7c24 */ /* 0x001fd8000f8e021b */
.L_x_635:
[C---:B------:R-:W-:Y:S01]  /*1e40*/  ISETP.EQ.OR P2, PT, R29.reuse, R24, P1 ;  /* 0x000000181d00720c */ /* 0x040fe20000f42670 */
[----:B------:R-:W-:Y:S03]  /*1e50*/  BSSY.RECONVERGENT B0, `(.L_x_607) ;  /* 0x000011e000007945 */ /* 0x000fe60003800200 */
[----:B------:R-:W-:-:S04]  /*1e60*/  ISETP.EQ.OR P2, PT, R29, R25, P2 ;  /* 0x000000191d00720c */ /* 0x000fc80001742670 */
[----:B------:R-:W-:-:S13]  /*1e70*/  PLOP3.LUT P2, PT, P2, P0, PT, 0xf8, 0x8f ;  /* 0x00000000008f781c */ /* 0x000fda0001741f70 */
[----:B------:R-:W-:Y:S05]  /*1e80*/  @!P2 BRA `(.L_x_608) ;  /* 0x000000100068a947 */ /* 0x000fea0003800000 */
[----:B------:R-:W-:-:S04]  /*1e90*/  IADD3 R31, PT, PT, R30, R29, RZ ;  /* 0x0000001d1e1f7210 */ /* 0x000fc80007ffe0ff */
[----:B------:R-:W-:-:S04]  /*1ea0*/  ISETP.GE.AND P2, PT, R31, UR6, PT ;  /* 0x000000061f007c0c */ /* 0x000fc8000bf46270 */
[----:B------:R-:W-:-:S13]  /*1eb0*/  ISETP.LT.OR P2, PT, R31, RZ, P2 ;  /* 0x000000ff1f00720c */ /* 0x000fda0001741670 */
[----:B------:R-:W-:Y:S05]  /*1ec0*/  @P2 BRA `(.L_x_608) ;  /* 0x0000001000582947 */ /* 0x000fea0003800000 */
[----:B------:R-:W0:Y:S08]  /*1ed0*/  LDC.64 R32, c[0x0][0x3a0] ;  /* 0x0000e800ff207b82 */ /* 0x000e300000000a00 */
[----:B------:R-:W1:Y:S01]  /*1ee0*/  LDC.64 R34, c[0x0][0x398] ;  /* 0x0000e600ff227b82 */ /* 0x000e620000000a00 */
[----:B0-----:R-:W-:-:S06]  /*1ef0*/  IMAD.WIDE.U32 R32, R31, 0x4, R32 ;  /* 0x000000041f207825 */ /* 0x001fcc00078e0020 */
[----:B------:R-:W2:Y:S01]  /*1f00*/  LDG.E R32, desc[UR8][R32.64] ;  /* 0x0000000820207981 */ /* 0x000ea2000c1e1900 */
[----:B-1----:R-:W-:-:S05]  /*1f10*/  IMAD.WIDE.U32 R34, R31, 0x4, R34 ;  /* 0x000000041f227825 */ /* 0x002fca00078e0022 */
[----:B------:R-:W2:Y:S02]  /*1f20*/  LDG.E R31, desc[UR8][R34.64] ;  /* 0x00000008221f7981 */ /* 0x000ea4000c1e1900 */
[----:B--2---:R-:W-:-:S04]  /*1f30*/  ISETP.GE.AND P2, PT, R32, R31, PT ;  /* 0x0000001f2000720c */ /* 0x004fc80003f46270 */
[----:B------:R-:W-:-:S13]  /*1f40*/  ISETP.LT.OR P2, PT, R31, RZ, !P2 ;  /* 0x000000ff1f00720c */ /* 0x000fda0005741670 */
[----:B------:R-:W-:Y:S05]  /*1f50*/  @P2 BRA `(.L_x_608) ;  /* 0x0000001000342947 */ /* 0x000fea0003800000 */
[----:B------:R-:W-:Y:S01]  /*1f60*/  IADD3 R32, PT, PT, R32, -R31, RZ ;  /* 0x8000001f20207210 */ /* 0x000fe20007ffe0ff */
[----:B------:R-:W-:Y:S03]  /*1f70*/  BSSY.RECONVERGENT B5, `(.L_x_609) ;  /* 0x0000099000057945 */ /* 0x000fe60003800200 */
[C---:B------:R-:W-:Y:S01]  /*1f80*/  ISETP.GE.U32.AND P2, PT, R32.reuse, 0x3, PT ;  /* 0x000000032000780c */ /* 0x040fe20003f46070 */
[----:B------:R-:W-:-:S05]  /*1f90*/  VIADD R32, R32, 0x1 ;  /* 0x0000000120207836 */ /* 0x000fca0000000000 */
[----:B------:R-:W-:-:S07]  /*1fa0*/  LOP3.LUT R33, R32, 0x3, RZ, 0xc0, !PT ;  /* 0x0000000320217812 */ /* 0x000fce00078ec0ff */
[----:B------:R-:W-:Y:S05]  /*1fb0*/  @!P2 BRA `(.L_x_610) ;  /* 0x000000080050a947 */ /* 0x000fea0003800000 */
[----:B------:R-:W-:Y:S01]  /*1fc0*/  HFMA2 R35, -RZ, RZ, 0, 0 ;  /* 0x00000000ff237431 */ /* 0x000fe200000001ff */
[----:B------:R-:W-:-:S07]  /*1fd0*/  LOP3.LUT R34, R32, 0xfffffffc, RZ, 0xc0, !PT ;  /* 0xfffffffc20227812 */ /* 0x000fce00078ec0ff */
.L_x_623:
[----:B------:R-:W0:Y:S08]  /*1fe0*/  LDC.64 R36, c[0x0][0x3b0] ;  /* 0x0000ec00ff247b82 */ /* 0x000e300000000a00 */
[----:B------:R-:W1:Y:S08]  /*1ff0*/  LDC.64 R38, c[0x0][0x3a8] ;  /* 0x0000ea00ff267b82 */ /* 0x000e700000000a00 */
[----:B------:R-:W2:Y:S01]  /*2000*/  LDC.64 R40, c[0x0][0x3b8] ;  /* 0x0000ee00ff287b82 */ /* 0x000ea20000000a00 */
[----:B0-----:R-:W-:-:S06]  /*2010*/  IMAD.WIDE.U32 R36, R31, 0x4, R36 ;  /* 0x000000041f247825 */ /* 0x001fcc00078e0024 */
[----:B------:R-:W3:Y:S01]  /*2020*/  LDG.E R37, desc[UR8][R36.64] ;  /* 0x0000000824257981 */ /* 0x000ee2000c1e1900 */
[----:B-1----:R-:W-:-:S06]  /*2030*/  IMAD.WIDE.U32 R38, R31, 0x4, R38 ;  /* 0x000000041f267825 */ /* 0x002fcc00078e0026 */
[----:B------:R-:W4:Y:S01]  /*2040*/  LDG.E R38, desc[UR8][R38.64] ;  /* 0x0000000826267981 */ /* 0x000f22000c1e1900 */
[----:B--2---:R-:W-:-:S05]  /*2050*/  IMAD.WIDE.U32 R40, R31, 0x4, R40 ;  /* 0x000000041f287825 */ /* 0x004fca00078e0028 */
[----:B------:R-:W2:Y:S01]  /*2060*/  LDG.E R36, desc[UR8][R40.64] ;  /* 0x0000000828247981 */ /* 0x000ea2000c1e1900 */
[----:B------:R-:W-:Y:S01]  /*2070*/  IADD3 R35, PT, PT, R35, 0x4, RZ ;  /* 0x0000000423237810 */ /* 0x000fe20007ffe0ff */
[----:B------:R-:W-:Y:S03]  /*2080*/  BSSY.RECONVERGENT B6, `(.L_x_611) ;  /* 0x0000015000067945 */ /* 0x000fe60003800200 */
[----:B------:R-:W-:Y:S01]  /*2090*/  ISETP.NE.AND P2, PT, R35, R34, PT ;  /* 0x000000222300720c */ /* 0x000fe20003f45270 */
        /* <DEDUP_REMOVED lines=13> */
[----:B------:R-:W-:Y:S01]  /*2170*/  IMAD.MOV.U32 R0, RZ, RZ, R42 ;  /* 0x000000ffff007224 */ /* 0x000fe200078e002a */
[----:B------:R-:W-:Y:S06]  /*2180*/  BRA `(.L_x_613) ;  /* 0x0000000000107947 */ /* 0x000fec0003800000 */
.L_x_612:
[----:B-1----:R-:W-:Y:S01]  /*2190*/  FMUL.FTZ R0, R43, R2 ;  /* 0x000000022b007220 */ /* 0x002fe20000410000 */
[----:B------:R-:W-:-:S03]  /*21a0*/  FMUL.FTZ R2, R2, 0.5 ;  /* 0x3f00000002027820 */ /* 0x000fc60000410000 */
[----:B------:R-:W-:-:S04]  /*21b0*/  FFMA R39, -R0, R0, R43 ;  /* 0x0000000000277223 */ /* 0x000fc8000000012b */
[----:B------:R-:W-:-:S07]  /*21c0*/  FFMA R0, R39, R2, R0 ;  /* 0x0000000227007223 */ /* 0x000fce0000000000 */
.L_x_613:
[----:B------:R-:W-:Y:S05]  /*21d0*/  BSYNC.RECONVERGENT B6 ;  /* 0x0000000000067941 */ /* 0x000fea0003800200 */
.L_x_611:
[----:B------:R-:W0:Y:S01]  /*21e0*/  LDC.64 R42, c[0x0][0x3b0] ;  /* 0x0000ec00ff2a7b82 */ /* 0x000e220000000a00 */
[----:B------:R-:W-:-:S07]  /*21f0*/  IADD3 R2, PT, PT, R31, 0x1, RZ ;  /* 0x000000011f027810 */ /* 0x000fce0007ffe0ff */
[----:B------:R-:W1:Y:S01]  /*2200*/  LDC.64 R40, c[0x0][0x3a8] ;  /* 0x0000ea00ff287b82 */ /* 0x000e620000000a00 */
[----:B0-----:R-:W-:-:S05]  /*2210*/  IMAD.WIDE.U32 R42, R2, 0x4, R42 ;  /* 0x00000004022a7825 */ /* 0x001fca00078e002a */
[----:B------:R0:W2:Y:S01]  /*2220*/  LDG.E R39, desc[UR8][R42.64] ;  /* 0x000000082a277981 */ /* 0x0000a2000c1e1900 */
[----:B-1----:R-:W-:-:S06]  /*2230*/  IMAD.WIDE.U32 R40, R2, 0x4, R40 ;  /* 0x0000000402287825 */ /* 0x002fcc00078e0028 */
[----:B------:R-:W3:Y:S01]  /*2240*/  LDG.E R41, desc[UR8][R40.64] ;  /* 0x0000000828297981 */ /* 0x000ee2000c1e1900 */
[----:B0-----:R-:W0:Y:S02]  /*2250*/  LDC.64 R42, c[0x0][0x3b8] ;  /* 0x0000ee00ff2a7b82 */ /* 0x001e240000000a00 */
[----:B0-----:R-:W-:-:S05]  /*2260*/  IMAD.WIDE.U32 R42, R2, 0x4, R42 ;  /* 0x00000004022a7825 */ /* 0x001fca00078e002a */
        /* <DEDUP_REMOVED lines=17> */
[----:B------:R-:W-:Y:S02]  /*2380*/  MOV R0, R45 ;  /* 0x0000002d00007202 */ /* 0x000fe40000000f00 */
[----:B-1----:R-:W-:-:S07]  /*2390*/  MOV R2, 0x23b0 ;  /* 0x000023b000027802 */ /* 0x002fce0000000f00 */
[----:B------:R-:W-:Y:S05]  /*23a0*/  CALL.REL.NOINC `($__internal_1_$__cuda_sm20_sqrt_rn_f32_slowpath) ;  /* 0x0000001400b87944 */ /* 0x000fea0003c00000 */
[----:B------:R-:W-:Y:S01]  /*23b0*/  MOV R0, R42 ;  /* 0x0000002a00007202 */ /* 0x000fe20000000f00 */
[----:B------:R-:W-:Y:S06]  /*23c0*/  BRA `(.L_x_616) ;  /* 0x0000000000107947 */ /* 0x000fec0003800000 */
.L_x_615:
[----:B-1----:R-:W-:Y:S01]  /*23d0*/  FMUL.FTZ R0, R45, R2 ;  /* 0x000000022d007220 */ /* 0x002fe20000410000 */
[----:B------:R-:W-:-:S03]  /*23e0*/  FMUL.FTZ R2, R2, 0.5 ;  /* 0x3f00000002027820 */ /* 0x000fc60000410000 */
[----:B------:R-:W-:-:S04]  /*23f0*/  FFMA R37, -R0, R0, R45 ;  /* 0x0000000000257223 */ /* 0x000fc8000000012d */
[----:B------:R-:W-:-:S07]  /*2400*/  FFMA R0, R37, R2, R0 ;  /* 0x0000000225007223 */ /* 0x000fce0000000000 */
.L_x_616:
[----:B------:R-:W-:Y:S05]  /*2410*/  BSYNC.RECONVERGENT B6 ;  /* 0x0000000000067941 */ /* 0x000fea0003800200 */
.L_x_614:
[----:B------:R-:W0:Y:S01]  /*2420*/  LDC.64 R36, c[0x0][0x3a8] ;  /* 0x0000ea00ff247b82 */ /* 0x000e220000000a00 */
[----:B------:R-:W-:-:S07]  /*2430*/  IADD3 R2, PT, PT, R31, 0x2, RZ ;  /* 0x000000021f027810 */ /* 0x000fce0007ffe0ff */
[----:B------:R-:W1:Y:S01]  /*2440*/  LDC.64 R42, c[0x0][0x3b0] ;  /* 0x0000ec00ff2a7b82 */ /* 0x000e620000000a00 */
[----:B0-----:R-:W-:-:S06]  /*2450*/  IMAD.WIDE.U32 R36, R2, 0x4, R36 ;  /* 0x0000000402247825 */ /* 0x001fcc00078e0024 */
[----:B------:R-:W2:Y:S01]  /*2460*/  LDG.E R36, desc[UR8][R36.64] ;  /* 0x0000000824247981 */ /* 0x000ea2000c1e1900 */
[----:B-1----:R-:W-:-:S05]  /*2470*/  IMAD.WIDE.U32 R42, R2, 0x4, R42 ;  /* 0x00000004022a7825 */ /* 0x002fca00078e002a */
[----:B------:R0:W3:Y:S02]  /*2480*/  LDG.E R37, desc[UR8][R42.64] ;  /* 0x000000082a257981 */ /* 0x0000e4000c1e1900 */
[----:B0-----:R-:W0:Y:S02]  /*2490*/  LDC.64 R42, c[0x0][0x3b8] ;  /* 0x0000ee00ff2a7b82 */ /* 0x001e240000000a00 */
[----:B0-----:R-:W-:-:S05]  /*24a0*/  IMAD.WIDE.U32 R42, R2, 0x4, R42 ;  /* 0x00000004022a7825 */ /* 0x001fca00078e002a */
[----:B------:R-:W4:Y:S01]  /*24b0*/  LDG.E R38, desc[UR8][R42.64] ;  /* 0x000000082a267981 */ /* 0x000f22000c1e1900 */
[----:B------:R-:W-:Y:S01]  /*24c0*/  FSETP.GEU.AND P3, PT, R0, R12, PT ;  /* 0x0000000c0000720b */ /* 0x000fe20003f6e000 */
[----:B------:R-:W-:-:S12]  /*24d0*/  BSSY.RECONVERGENT B6, `(.L_x_617) ;  /* 0x0000018000067945 */ /* 0x000fd80003800200 */
[----:B------:R-:W-:Y:S02]  /*24e0*/  @!P3 MOV R13, R41 ;  /* 0x00000029000db202 */ /* 0x000fe40000000f00 */
[----:B------:R-:W-:Y:S02]  /*24f0*/  @!P3 MOV R14, R39 ;  /* 0x00000027000eb202 */ /* 0x000fe40000000f00 */
[----:B------:R-:W-:Y:S02]  /*2500*/  @!P3 MOV R15, R40 ;  /* 0x00000028000fb202 */ /* 0x000fe40000000f00 */
[----:B------:R-:W-:Y:S01]  /*2510*/  @!P3 MOV R12, R0 ;  /* 0x00000000000cb202 */ /* 0x000fe20000000f00 */
[----:B---3--:R-:W-:-:S04]  /*2520*/  FADD R2, -R7, R37 ;  /* 0x0000002507027221 */ /* 0x008fc80000000100 */
[----:B------:R-:W-:Y:S01]  /*2530*/  FMUL R45, R2, R2 ;  /* 0x00000002022d7220 */ /* 0x000fe20000400000 */
[----:B--2---:R-:W-:-:S04]  /*2540*/  FADD R2, -R6, R36 ;  /* 0x0000002406027221 */ /* 0x004fc80000000100 */
[----:B------:R-:W-:Y:S01]  /*2550*/  FFMA R45, R2, R2, R45 ;  /* 0x00000002022d7223 */ /* 0x000fe2000000002d */
[----:B----4-:R-:W-:-:S04]  /*2560*/  FADD R2, -R8, R38 ;  /* 0x0000002608027221 */ /* 0x010fc80000000100 */
[----:B------:R-:W-:-:S04]  /*2570*/  FFMA R45, R2, R2, R45 ;  /* 0x00000002022d7223 */ /* 0x000fc8000000002d */
[----:B------:R-:W-:-:S05]  /*2580*/  VIADD R2, R45, 0xf3000000 ;  /* 0xf30000002d027836 */ /* 0x000fca0000000000 */
[----:B------:R-:W-:Y:S02]  /*2590*/  ISETP.GT.U32.AND P4, PT, R2, 0x727fffff, PT ;  /* 0x727fffff0200780c */ /* 0x000fe40003f84070 */
[----:B------:R0:W1:Y:S11]  /*25a0*/  MUFU.RSQ R2, R45 ;  /* 0x0000002d00027308 */ /* 0x0000760000001400 */
[----:B0-----:R-:W-:Y:S05]  /*25b0*/  @!P4 BRA `(.L_x_618) ;  /* 0x000000000014c947 */ /* 0x001fea0003800000 */
[----:B------:R-:W-:Y:S01]  /*25c0*/  IMAD.MOV.U32 R0, RZ, RZ, R45 ;  /* 0x000000ffff007224 */ /* 0x000fe200078e002d */
[----:B-1----:R-:W-:-:S07]  /*25d0*/  MOV R2, 0x25f0 ;  /* 0x000025f000027802 */ /* 0x002fce0000000f00 */
[----:B------:R-:W-:Y:S05]  /*25e0*/  CALL.REL.NOINC `($__internal_1_$__cuda_sm20_sqrt_rn_f32_slowpath) ;  /* 0x0000001400287944 */ /* 0x000fea0003c00000 */
[----:B------:R-:W-:Y:S01]  /*25f0*/  MOV R0, R42 ;  /* 0x0000002a00007202 */ /* 0x000fe20000000f00 */
[----:B------:R-:W-:Y:S06]  /*2600*/  BRA `(.L_x_619) ;  /* 0x0000000000107947 */ /* 0x000fec0003800000 */
.L_x_618:
[----:B-1----:R-:W-:Y:S01]  /*2610*/  FMUL.FTZ R0, R45, R2 ;  /* 0x000000022d007220 */ /* 0x002fe20000410000 */
[----:B------:R-:W-:-:S03]  /*2620*/  FMUL.FTZ R2, R2, 0.5 ;  /* 0x3f00000002027820 */ /* 0x000fc60000410000 */
[----:B------:R-:W-:-:S04]  /*2630*/  FFMA R39, -R0, R0, R45 ;  /* 0x0000000000277223 */ /* 0x000fc8000000012d */
[----:B------:R-:W-:-:S07]  /*2640*/  FFMA R0, R39, R2, R0 ;  /* 0x0000000227007223 */ /* 0x000fce0000000000 */
.L_x_619:
[----:B------:R-:W-:Y:S05]  /*2650*/  BSYNC.RECONVERGENT B6 ;  /* 0x0000000000067941 */ /* 0x000fea0003800200 */
.L_x_617:
        /* <DEDUP_REMOVED lines=18> */
[----:B--2---:R-:W-:-:S04]  /*2780*/  FADD R2, -R6, R39 ;  /* 0x0000002706027221 */ /* 0x004fc80000000100 */
        /* <DEDUP_REMOVED lines=10> */
[----:B------:R-:W-:Y:S05]  /*2830*/  BRA `(.L_x_622) ;  /* 0x0000000000107947 */ /* 0x000fea0003800000 */
.L_x_621:
[----:B-1----:R-:W-:Y:S01]  /*2840*/  FMUL.FTZ R42, R45, R2 ;  /* 0x000000022d2a7220 */ /* 0x002fe20000410000 */
[----:B------:R-:W-:-:S03]  /*2850*/  FMUL.FTZ R0, R2, 0.5 ;  /* 0x3f00000002007820 */ /* 0x000fc60000410000 */
[----:B------:R-:W-:-:S04]  /*2860*/  FFMA R37, -R42, R42, R45 ;  /* 0x0000002a2a257223 */ /* 0x000fc8000000012d */
[----:B------:R-:W-:-:S07]  /*2870*/  FFMA R42, R37, R0, R42 ;  /* 0x00000000252a7223 */ /* 0x000fce000000002a */
.L_x_622:
[----:B------:R-:W-:Y:S05]  /*2880*/  BSYNC.RECONVERGENT B6 ;  /* 0x0000000000067941 */ /* 0x000fea0003800200 */
.L_x_620:
[----:B------:R-:W-:Y:S02]  /*2890*/  FSETP.GEU.AND P3, PT, R42, R12, PT ;  /* 0x0000000c2a00720b */ /* 0x000fe40003f6e000 */
[----:B------:R-:W-:-:S11]  /*28a0*/  IADD3 R31, PT, PT, R31, 0x4, RZ ;  /* 0x000000041f1f7810 */ /* 0x000fd60007ffe0ff */
[----:B------:R-:W-:Y:S01]  /*28b0*/  @!P3 MOV R13, R39 ;  /* 0x00000027000db202 */ /* 0x000fe20000000f00 */
[----:B------:R-:W-:Y:S01]  /*28c0*/  @!P3 IMAD.MOV.U32 R14, RZ, RZ, R40 ;  /* 0x000000ffff0eb224 */ /* 0x000fe200078e0028 */
[----:B------:R-:W-:Y:S02]  /*28d0*/  @!P3 MOV R15, R41 ;  /* 0x00000029000fb202 */ /* 0x000fe40000000f00 */
[----:B------:R-:W-:Y:S01]  /*28e0*/  @!P3 MOV R12, R42 ;  /* 0x0000002a000cb202 */ /* 0x000fe20000000f00 */
[----:B------:R-:W-:Y:S06]  /*28f0*/  @P2 BRA `(.L_x_623) ;  /* 0xfffffff400b82947 */ /* 0x000fec000383ffff */
.L_x_610:
[----:B------:R-:W-:Y:S05]  /*2900*/  BSYNC.RECONVERGENT B5 ;  /* 0x0000000000057941 */ /* 0x000fea0003800200 */
.L_x_609:
        /* <DEDUP_REMOVED lines=28> */
[----:B------:R-:W-:Y:S01]  /*2ad0*/  MOV R0, R42 ;  /* 0x0000002a00007202 */ /* 0x000fe20000000f00 */
[----:B------:R-:W-:Y:S06]  /*2ae0*/  BRA `(.L_x_628) ;  /* 0x0000000000107947 */ /* 0x000fec0003800000 */
.L_x_627:
[----:B-1----:R-:W-:Y:S01]  /*2af0*/  FMUL.FTZ R0, R33, R2 ;  /* 0x0000000221007220 */ /* 0x002fe20000410000 */
[----:B------:R-:W-:-:S03]  /*2b00*/  FMUL.FTZ R2, R2, 0.5 ;  /* 0x3f00000002027820 */ /* 0x000fc60000410000 */
[----:B------:R-:W-:-:S04]  /*2b10*/  FFMA R33, -R0, R0, R33 ;  /* 0x0000000000217223 */ /* 0x000fc80000000121 */
[----:B------:R-:W-:-:S07]  /*2b20*/  FFMA R0, R33, R2, R0 ;  /* 0x0000000221007223 */ /* 0x000fce0000000000 */
.L_x_628:
[----:B------:R-:W-:Y:S05]  /*2b30*/  BSYNC.RECONVERGENT B6 ;  /* 0x0000000000067941 */ /* 0x000fea0003800200 */
.L_x_626:
[----:B------:R-:W0:Y:S01]  /*2b40*/  LDC.64 R42, c[0x0][0x3b0] ;  /* 0x0000ec00ff2a7b82 */ /* 0x000e220000000a00 */
[----:B------:R-:W-:-:S07]  /*2b50*/  IADD3 R2, PT, PT, R31, 0x1, RZ ;  /* 0x000000011f027810 */ /* 0x000fce0007ffe0ff */
[----:B------:R-:W1:Y:S08]  /*2b60*/  LDC.64 R34, c[0x0][0x3a8] ;  /* 0x0000ea00ff227b82 */ /* 0x000e700000000a00 */
[----:B------:R-:W2:Y:S01]  /*2b70*/  LDC.64 R40, c[0x0][0x3b8] ;  /* 0x0000ee00ff287b82 */ /* 0x000ea20000000a00 */
[----:B0-----:R-:W-:-:S05]  /*2b80*/  IMAD.WIDE.U32 R42, R2, 0x4, R42 ;  /* 0x00000004022a7825 */ /* 0x001fca00078e002a */
[----:B------:R-:W3:Y:S01]  /*2b90*/  LDG.E R33, desc[UR8][R42.64] ;  /* 0x000000082a217981 */ /* 0x000ee2000c1e1900 */
[----:B-1----:R-:W-:-:S06]  /*2ba0*/  IMAD.WIDE.U32 R34, R2, 0x4, R34 ;  /* 0x0000000402227825 */ /* 0x002fcc00078e0022 */
[----:B------:R-:W4:Y:S01]  /*2bb0*/  LDG.E R35, desc[UR8][R34.64] ;  /* 0x0000000822237981 */ /* 0x000f22000c1e1900 */
[----:B--2---:R-:W-:-:S05]  /*2bc0*/  IMAD.WIDE.U32 R40, R2, 0x4, R40 ;  /* 0x0000000402287825 */ /* 0x004fca00078e0028 */
        /* <DEDUP_REMOVED lines=12> */
[----:B------:R-:W-:-:S04]  /*2c90*/  FFMA R39, R2, R2, R39 ;  /* 0x0000000202277223 */ /* 0x000fc80000000027 */
[----:B------:R0:W1:Y:S01]  /*2ca0*/  MUFU.RSQ R44, R39 ;  /* 0x00000027002c7308 */ /* 0x0000620000001400 */
[----:B------:R-:W-:-:S04]  /*2cb0*/  IADD3 R2, PT, PT, R39, -0xd000000, RZ ;  /* 0xf300000027027810 */ /* 0x000fc80007ffe0ff */
[----:B------:R-:W-:-:S13]  /*2cc0*/  ISETP.GT.U32.AND P3, PT, R2, 0x727fffff, PT ;  /* 0x727fffff0200780c */ /* 0x000fda0003f64070 */
[----:B01----:R-:W-:Y:S05]  /*2cd0*/  @!P3 BRA `(.L_x_630) ;  /* 0x000000000010b947 */ /* 0x003fea0003800000 */
[----:B------:R-:W-:Y:S02]  /*2ce0*/  MOV R0, R39 ;  /* 0x0000002700007202 */ /* 0x000fe40000000f00 */
[----:B------:R-:W-:-:S07]  /*2cf0*/  MOV R2, 0x2d10 ;  /* 0x00002d1000027802 */ /* 0x000fce0000000f00 */
[----:B------:R-:W-:Y:S05]  /*2d00*/  CALL.REL.NOINC `($__internal_1_$__cuda_sm20_sqrt_rn_f32_slowpath) ;  /* 0x0000000c00607944 */ /* 0x000fea0003c00000 */
[----:B------:R-:W-:Y:S05]  /*2d10*/  BRA `(.L_x_631) ;  /* 0x0000000000107947 */ /* 0x000fea0003800000 */
.L_x_630:
[----:B------:R-:W-:Y:S01]  /*2d20*/  FMUL.FTZ R42, R39, R44 ;  /* 0x0000002c272a7220 */ /* 0x000fe20000410000 */
[----:B------:R-:W-:-:S03]  /*2d30*/  FMUL.FTZ R0, R44, 0.5 ;  /* 0x3f0000002c007820 */ /* 0x000fc60000410000 */
[----:B------:R-:W-:-:S04]  /*2d40*/  FFMA R37, -R42, R42, R39 ;  /* 0x0000002a2a257223 */ /* 0x000fc80000000127 */
[----:B------:R-:W-:-:S07]  /*2d50*/  FFMA R42, R37, R0, R42 ;  /* 0x00000000252a7223 */ /* 0x000fce000000002a */
.L_x_631:
[----:B------:R-:W-:Y:S05]  /*2d60*/  BSYNC.RECONVERGENT B6 ;  /* 0x0000000000067941 */ /* 0x000fea0003800200 */
.L_x_629:
[----:B------:R-:W-:Y:S02]  /*2d70*/  FSETP.GEU.AND P2, PT, R42, R12, PT ;  /* 0x0000000c2a00720b */ /* 0x000fe40003f4e000 */
[----:B------:R-:W-:-:S11]  /*2d80*/  IADD3 R31, PT, PT, R31, 0x2, RZ ;  /* 0x000000021f1f7810 */ /* 0x000fd60007ffe0ff */
[----:B------:R-:W-:Y:S01]  /*2d90*/  @!P2 MOV R13, R35 ;  /* 0x00000023000da202 */ /* 0x000fe20000000f00 */
[----:B------:R-:W-:Y:S01]  /*2da0*/  @!P2 IMAD.MOV.U32 R14, RZ, RZ, R33 ;  /* 0x000000ffff0ea224 */ /* 0x000fe200078e0021 */
[----:B------:R-:W-:Y:S02]  /*2db0*/  @!P2 MOV R15, R34 ;  /* 0x00000022000fa202 */ /* 0x000fe40000000f00 */
[----:B------:R-:W-:-:S07]  /*2dc0*/  @!P2 MOV R12, R42 ;  /* 0x0000002a000ca202 */ /* 0x000fce0000000f00 */
.L_x_625:
[----:B------:R-:W-:Y:S05]  /*2dd0*/  BSYNC.RECONVERGENT B5 ;  /* 0x0000000000057941 */ /* 0x000fea0003800200 */
.L_x_624:
        /* <DEDUP_REMOVED lines=27> */
.L_x_633:
[----:B-1----:R-:W-:Y:S01]  /*2f90*/  FMUL.FTZ R42, R31, R2 ;  /* 0x000000021f2a7220 */ /* 0x002fe20000410000 */
[----:B------:R-:W-:-:S03]  /*2fa0*/  FMUL.FTZ R0, R2, 0.5 ;  /* 0x3f00000002007820 */ /* 0x000fc60000410000 */
[----:B------:R-:W-:-:S04]  /*2fb0*/  FFMA R31, -R42, R42, R31 ;  /* 0x0000002a2a1f7223 */ /* 0x000fc8000000011f */
[----:B------:R-:W-:-:S07]  /*2fc0*/  FFMA R42, R31, R0, R42 ;  /* 0x000000001f2a7223 */ /* 0x000fce000000002a */
.L_x_634:
[----:B------:R-:W-:Y:S05]  /*2fd0*/  BSYNC.RECONVERGENT B5 ;  /* 0x0000000000057941 */ /* 0x000fea0003800200 */
.L_x_632:
[----:B------:R-:W-:-:S13]  /*2fe0*/  FSETP.GEU.AND P2, PT, R42, R12, PT ;  /* 0x0000000c2a00720b */ /* 0x000fda0003f4e000 */
[----:B------:R-:W-:Y:S02]  /*2ff0*/  @!P2 MOV R13, R37 ;  /* 0x00000025000da202 */ /* 0x000fe40000000f00 */
[----:B------:R-:W-:Y:S02]  /*3000*/  @!P2 MOV R14, R34 ;  /* 0x00000022000ea202 */ /* 0x000fe40000000f00 */
[----:B------:R-:W-:Y:S02]  /*3010*/  @!P2 MOV R15, R33 ;  /* 0x00000021000fa202 */ /* 0x000fe40000000f00 */
[----:B------:R-:W-:-:S07]  /*3020*/  @!P2 MOV R12, R42 ;  /* 0x0000002a000ca202 */ /* 0x000fce0000000f00 */
.L_x_608:
[----:B------:R-:W-:Y:S05]  /*3030*/  BSYNC.RECONVERGENT B0 ;  /* 0x0000000000007941 */ /* 0x000fea0003800200 */
.L_x_607:
[----:B------:R-:W-:-:S05]  /*3040*/  VIADD R29, R29, 0x1 ;  /* 0x000000011d1d7836 */ /* 0x000fca0000000000 */
[----:B------:R-:W-:-:S13]  /*3050*/  ISETP.NE.AND P2, PT, R29, R16, PT ;  /* 0x000000101d00720c */ /* 0x000fda0003f45270 */
[----:B------:R-:W-:Y:S05]  /*3060*/  @P2 BRA `(.L_x_635) ;  /* 0xffffffec00742947 */ /* 0x000fea000383ffff */
.L_x_606:
[----:B------:R-:W-:Y:S05]  /*3070*/  BSYNC.RECONVERGENT B1 ;  /* 0x0000000000017941 */ /* 0x000fea0003800200 */
.L_x_605:
[----:B------:R-:W-:-:S04]  /*3080*/  IADD3 R28, PT, PT, R28, 0x1, RZ ;  /* 0x000000011c1c7810 */ /* 0x000fc80007ffe0ff */
[----:B------:R-:W-:-:S13]  /*3090*/  ISETP.NE.AND P1, PT, R28, R17, PT ;  /* 0x000000111c00720c */ /* 0x000fda0003f25270 */
[----:B------:R-:W-:Y:S05]  /*30a0*/  @P1 BRA `(.L_x_636) ;  /* 0xffffffec00441947 */ /* 0x000fea000383ffff */
.L_x_604:
[----:B------:R-:W-:Y:S05]  /*30b0*/  BSYNC.RECONVERGENT B3 ;  /* 0x0000000000037941 */ /* 0x000fea0003800200 */
.L_x_603:
[----:B------:R-:W-:-:S04]  /*30c0*/  IADD3 R26, PT, PT, R26, 0x1, RZ ;  /* 0x000000011a1a7810 */ /* 0x000fc80007ffe0ff */
[----:B------:R-:W-:-:S13]  /*30d0*/  ISETP.NE.AND P0, PT, R26, R18, PT ;  /* 0x000000121a00720c */ /* 0x000fda0003f05270 */
[----:B------:R-:W-:Y:S05]  /*30e0*/  @P0 BRA `(.L_x_637) ;  /* 0xffffffec00180947 */ /* 0x000fea000383ffff */
.L_x_602:
[----:B------:R-:W-:Y:S05]  /*30f0*/  BSYNC.RECONVERGENT B4 ;  /* 0x0000000000047941 */ /* 0x000fea0003800200 */
.L_x_601:
[----:B------:R-:W-:Y:S01]  /*3100*/  ISETP.GE.AND P0, PT, R21, UR5, PT ;  /* 0x0000000515007c0c */ /* 0x000fe2000bf06270 */
[----:B------:R-:W-:Y:S01]  /*3110*/  BSSY.RECONVERGENT B3, `(.L_x_638) ;  /* 0x0000014000037945 */ /* 0x000fe20003800200 */
[----:B------:R-:W-:-:S11]  /*3120*/  HFMA2 R23, -RZ, RZ, 3.390625, 0 ;  /* 0x42c80000ff177431 */ /* 0x000fd600000001ff */
        /* <DEDUP_REMOVED lines=12> */
[----:B------:R-:W-:Y:S01]  /*31f0*/  IMAD.MOV.U32 R0, RZ, RZ, R20 ;  /* 0x000000ffff007224 */ /* 0x000fe200078e0014 */
[----:B------:R-:W-:-:S07]  /*3200*/  MOV R2, 0x3220 ;  /* 0x0000322000027802 */ /* 0x000fce0000000f00 */
[----:B------:R-:W-:Y:S05]  /*3210*/  CALL.REL.NOINC `($__internal_2_$__cuda_sm3x_div_rn_noftz_f32_slowpath) ;  /* 0x0000000800747944 */ /* 0x000fea0003c00000 */
[----:B------:R-:W-:-:S07]  /*3220*/  MOV R21, R0 ;  /* 0x0000000000157202 */ /* 0x000fce0000000f00 */
.L_x_641:
[----:B------:R-:W-:Y:S05]  /*3230*/  BSYNC.RECONVERGENT B4 ;  /* 0x0000000000047941 */ /* 0x000fea0003800200 */
.L_x_640:
[----:B------:R-:W-:-:S07]  /*3240*/  FADD R23, -R6, R21 ;  /* 0x0000001506177221 */ /* 0x000fce0000000100 */
.L_x_639:
[----:B------:R-:W-:Y:S05]  /*3250*/  BSYNC.RECONVERGENT B3 ;  /* 0x0000000000037941 */ /* 0x000fea0003800200 */
.L_x_638:
[----:B------:R-:W-:Y:S01]  /*3260*/  IADD3 R0, PT, PT, R10, R19, RZ ;  /* 0x000000130a007210 */ /* 0x000fe20007ffe0ff */
[----:B------:R-:W-:Y:S03]  /*3270*/  BSSY.RECONVERGENT B3, `(.L_x_642) ;  /* 0x0000014000037945 */ /* 0x000fe60003800200 */
[----:B------:R-:W-:-:S13]  /*3280*/  ISETP.GE.AND P0, PT, R0, UR5, PT ;  /* 0x0000000500007c0c */ /* 0x000fda000bf06270 */
        /* <DEDUP_REMOVED lines=15> */
.L_x_645:
[----:B------:R-:W-:Y:S05]  /*3380*/  BSYNC.RECONVERGENT B4 ;  /* 0x0000000000047941 */ /* 0x000fea0003800200 */
.L_x_644:
[----:B------:R-:W-:-:S05]  /*3390*/  FADD R0, -R7, R0 ;  /* 0x0000000007007221 */ /* 0x000fca0000000100 */
[----:B------:R-:W-:-:S07]  /*33a0*/  FMNMX R23, R23, R0, PT ;  /* 0x0000000017177209 */ /* 0x000fce0003800000 */
.L_x_643:
[----:B------:R-:W-:Y:S05]  /*33b0*/  BSYNC.RECONVERGENT B3 ;  /* 0x0000000000037941 */ /* 0x000fea0003800200 */
.L_x_642:
[----:B------:R-:W-:Y:S01]  /*33c0*/  IMAD.IADD R0, R11, 0x1, R19 ;  /* 0x000000010b007824 */ /* 0x000fe200078e0213 */
[----:B------:R-:W-:Y:S04]  /*33d0*/  BSSY.RECONVERGENT B3, `(.L_x_646) ;  /* 0x0000015000037945 */ /* 0x000fe80003800200 */
        /* <DEDUP_REMOVED lines=17> */
.L_x_649:
[----:B------:R-:W-:Y:S05]  /*34f0*/  BSYNC.RECONVERGENT B4 ;  /* 0x0000000000047941 */ /* 0x000fea0003800200 */
.L_x_648:
[----:B------:R-:W-:-:S05]  /*3500*/  FADD R0, -R8, R21 ;  /* 0x0000001508007221 */ /* 0x000fca0000000100 */
[----:B------:R-:W-:-:S07]  /*3510*/  FMNMX R23, R23, R0, PT ;  /* 0x0000000017177209 */ /* 0x000fce0003800000 */
.L_x_647:
[----:B------:R-:W-:Y:S05]  /*3520*/  BSYNC.RECONVERGENT B3 ;  /* 0x0000000000037941 */ /* 0x000fea0003800200 */
.L_x_646:
[----:B------:R-:W-:Y:S01]  /*3530*/  ISETP.GT.AND P0, PT, R9, R19, PT ;  /* 0x000000130900720c */ /* 0x000fe20003f04270 */
[----:B------:R-:W-:-:S12]  /*3540*/  BSSY.RECONVERGENT B3, `(.L_x_650) ;  /* 0x0000014000037945 */ /* 0x000fd80003800200 */
[----:B------:R-:W-:Y:S05]  /*3550*/  @!P0 BRA `(.L_x_651) ;  /* 0x0000000000488947 */ /* 0x000fea0003800000 */
[----:B------:R-:W0:Y:S01]  /*3560*/  MUFU.RCP R2, R5 ;  /* 0x0000000500027308 */ /* 0x000e220000001000 */
[----:B------:R-:W-:Y:S01]  /*3570*/  IADD3 R0, PT, PT, -R9, R19, RZ ;  /* 0x0000001309007210 */ /* 0x000fe20007ffe1ff */
        /* <DEDUP_REMOVED lines=13> */
.L_x_653:
[----:B------:R-:W-:Y:S05]  /*3650*/  BSYNC.RECONVERGENT B4 ;  /* 0x0000000000047941 */ /* 0x000fea0003800200 */
.L_x_652:
[----:B------:R-:W-:-:S05]  /*3660*/  FADD R0, R6, R21 ;  /* 0x0000001506007221 */ /* 0x000fca0000000000 */
[----:B------:R-:W-:-:S07]  /*3670*/  FMNMX R23, R23, R0, PT ;  /* 0x0000000017177209 */ /* 0x000fce0003800000 */
.L_x_651:
[----:B------:R-:W-:Y:S05]  /*3680*/  BSYNC.RECONVERGENT B3 ;  /* 0x0000000000037941 */ /* 0x000fea0003800200 */
.L_x_650:
        /* <DEDUP_REMOVED lines=17> */
.L_x_657:
[----:B------:R-:W-:Y:S05]  /*37a0*/  BSYNC.RECONVERGENT B4 ;  /* 0x0000000000047941 */ /* 0x000fea0003800200 */
.L_x_656:
[----:B------:R-:W-:-:S05]  /*37b0*/  FADD R0, R7, R0 ;  /* 0x0000000007007221 */ /* 0x000fca0000000000 */
[----:B------:R-:W-:-:S07]  /*37c0*/  FMNMX R23, R23, R0, PT ;  /* 0x0000000017177209 */ /* 0x000fce0003800000 */
.L_x_655:
[----:B------:R-:W-:Y:S05]  /*37d0*/  BSYNC.RECONVERGENT B3 ;  /* 0x0000000000037941 */ /* 0x000fea0003800200 */
.L_x_654:
        /* <DEDUP_REMOVED lines=18> */
.L_x_661:
[----:B------:R-:W-:Y:S05]  /*3900*/  BSYNC.RECONVERGENT B4 ;  /* 0x0000000000047941 */ /* 0x000fea0003800200 */
.L_x_660:
[----:B------:R-:W-:-:S05]  /*3910*/  FADD R0, R8, R21 ;  /* 0x0000001508007221 */ /* 0x000fca0000000000 */
[----:B------:R-:W-:-:S07]  /*3920*/  FMNMX R23, R23, R0, PT ;  /* 0x0000000017177209 */ /* 0x000fce0003800000 */
.L_x_659:
[----:B------:R-:W-:Y:S05]  /*3930*/  BSYNC.RECONVERGENT B3 ;  /* 0x0000000000037941 */ /* 0x000fea0003800200 */
.L_x_658:
[----:B------:R-:W-:Y:S01]  /*3940*/  FSETP.GEU.AND P0, PT, R12, R23, PT ;  /* 0x000000170c00720b */ /* 0x000fe20003f0e000 */
[----:B------:R-:W-:Y:S01]  /*3950*/  VIADD R18, R18, 0x1 ;  /* 0x0000000112127836 */ /* 0x000fe20000000000 */
[----:B------:R-:W-:Y:S02]  /*3960*/  IADD3 R19, PT, PT, R19, 0x1, RZ ;  /* 0x0000000113137810 */ /* 0x000fe40007ffe0ff */
[----:B------:R-:W-:Y:S02]  /*3970*/  IADD3 R16, PT, PT, R16, 0x1, RZ ;  /* 0x0000000110107810 */ /* 0x000fe40007ffe0ff */
[----:B------:R-:W-:-:S07]  /*3980*/  IADD3 R17, PT, PT, R17, 0x1, RZ ;  /* 0x0000000111117810 */ /* 0x000fce0007ffe0ff */
[----:B------:R-:W-:Y:S05]  /*3990*/  @P0 BRA `(.L_x_662) ;  /* 0xffffffe000c40947 */ /* 0x000fea000383ffff */
.L_x_600:
[----:B------:R-:W-:Y:S05]  /*39a0*/  BSYNC.RECONVERGENT B2 ;  /* 0x0000000000027941 */ /* 0x000fea0003800200 */
.L_x_599:
[----:B------:R-:W0:Y:S01]  /*39b0*/  LDC.64 R6, c[0x0][0x3c0] ;  /* 0x0000f000ff067b82 */ /* 0x000e220000000a00 */
        /* <DEDUP_REMOVED lines=13> */
        .weak           $__internal_1_$__cuda_sm20_sqrt_rn_f32_slowpath
        .type           $__internal_1_$__cuda_sm20_sqrt_rn_f32_slowpath,@function
        .size           $__internal_1_$__cuda_sm20_sqrt_rn_f32_slowpath,($__internal_2_$__cuda_sm3x_div_rn_noftz_f32_slowpath - $__internal_1_$__cuda_sm20_sqrt_rn_f32_slowpath)
$__internal_1_$__cuda_sm20_sqrt_rn_f32_slowpath:
        /* <DEDUP_REMOVED lines=19> */
.L_x_664:
[----:B------:R-:W-:Y:S02]  /*3bc0*/  HFMA2 R45, -RZ, RZ, 0, 0 ;  /* 0x00000000ff2d7431 */ /* 0x000fe400000001ff */
[----:B------:R-:W-:-:S04]  /*3bd0*/  IMAD.MOV.U32 R44, RZ, RZ, R2 ;  /* 0x000000ffff2c7224 */ /* 0x000fc800078e0002 */
[----:B------:R-:W-:Y:S05]  /*3be0*/  RET.REL.NODEC R44 `(_Z10searchGridPfS_S_PiS0_S_S_S_S_S_S_ii) ;  /* 0xffffffc42c047950 */ /* 0x000fea0003c3ffff */
        .weak           $__internal_2_$__cuda_sm3x_div_rn_noftz_f32_slowpath
        .type           $__internal_2_$__cuda_sm3x_div_rn_noftz_f32_slowpath,@function
        .size           $__internal_2_$__cuda_sm3x_div_rn_noftz_f32_slowpath,(.L_x_689 - $__internal_2_$__cuda_sm3x_div_rn_noftz_f32_slowpath)
$__internal_2_$__cuda_sm3x_div_rn_noftz_f32_slowpath:
[----:B------:R-:W-:Y:S01]  /*3bf0*/  SHF.R.U32.HI R21, RZ, 0x17, R5 ;  /* 0x00000017ff157819 */ /* 0x000fe20000011605 */
[----:B------:R-:W-:Y:S01]  /*3c00*/  BSSY.RECONVERGENT B0, `(.L_x_665) ;  /* 0x0000063000007945 */ /* 0x000fe20003800200 */
[----:B------:R-:W-:Y:S02]  /*3c10*/  SHF.R.U32.HI R20, RZ, 0x17, R0 ;  /* 0x00000017ff147819 */ /* 0x000fe40000011600 */
[----:B------:R-:W-:Y:S02]  /*3c20*/  LOP3.LUT R28, R21, 0xff, RZ, 0xc0, !PT ;  /* 0x000000ff151c7812 */ /* 0x000fe400078ec0ff */
[----:B------:R-:W-:Y:S02]  /*3c30*/  LOP3.LUT R26, R20, 0xff, RZ, 0xc0, !PT ;  /* 0x000000ff141a7812 */ /* 0x000fe400078ec0ff */
[----:B------:R-:W-:Y:S02]  /*3c40*/  IADD3 R24, PT, PT, R28, -0x1, RZ ;  /* 0xffffffff1c187810 */ /* 0x000fe40007ffe0ff */
[----:B------:R-:W-:-:S02]  /*3c50*/  IADD3 R22, PT, PT, R26, -0x1, RZ ;  /* 0xffffffff1a167810 */ /* 0x000fc40007ffe0ff */
[----:B------:R-:W-:Y:S02]  /*3c60*/  ISETP.GT.U32.AND P0, PT, R24, 0xfd, PT ;  /* 0x000000fd1800780c */ /* 0x000fe40003f04070 */
[----:B------:R-:W-:Y:S02]  /*3c70*/  MOV R21, R5 ;  /* 0x0000000500157202 */ /* 0x000fe40000000f00 */
[----:B------:R-:W-:-:S13]  /*3c80*/  ISETP.GT.U32.OR P0, PT, R22, 0xfd, P0 ;  /* 0x000000fd1600780c */ /* 0x000fda0000704470 */
[----:B------:R-:W-:Y:S01]  /*3c90*/  @!P0 IMAD.MOV.U32 R20, RZ, RZ, RZ ;  /* 0x000000ffff148224 */ /* 0x000fe200078e00ff */
[----:B------:R-:W-:Y:S06]  /*3ca0*/  @!P0 BRA `(.L_x_666) ;  /* 0x00000000005c8947 */ /* 0x000fec0003800000 */
[----:B------:R-:W-:Y:S02]  /*3cb0*/  FSETP.GTU.FTZ.AND P0, PT, |R0|, +INF , PT ;  /* 0x7f8000000000780b */ /* 0x000fe40003f1c200 */
[----:B------:R-:W-:-:S04]  /*3cc0*/  FSETP.GTU.FTZ.AND P1, PT, |R5|, +INF , PT ;  /* 0x7f8000000500780b */ /* 0x000fc80003f3c200 */
[----:B------:R-:W-:-:S13]  /*3cd0*/  PLOP3.LUT P0, PT, P0, P1, PT, 0xf8, 0x8f ;  /* 0x00000000008f781c */ /* 0x000fda0000703f70 */
[----:B------:R-:W-:Y:S05]  /*3ce0*/  @P0 BRA `(.L_x_667) ;  /* 0x00000004004c0947 */ /* 0x000fea0003800000 */
[----:B------:R-:W-:-:S13]  /*3cf0*/  LOP3.LUT P0, RZ, R21, 0x7fffffff, R0, 0xc8, !PT ;  /* 0x7fffffff15ff7812 */ /* 0x000fda000780c800 */
[----:B------:R-:W-:Y:S05]  /*3d00*/  @!P0 BRA `(.L_x_668) ;  /* 0x00000004003c8947 */ /* 0x000fea0003800000 */
[C---:B------:R-:W-:Y:S02]  /*3d10*/  FSETP.NEU.FTZ.AND P1, PT, |R0|.reuse, +INF , PT ;  /* 0x7f8000000000780b */ /* 0x040fe40003f3d200 */
[----:B------:R-:W-:Y:S02]  /*3d20*/  FSETP.NEU.FTZ.AND P2, PT, |R5|, +INF , PT ;  /* 0x7f8000000500780b */ /* 0x000fe40003f5d200 */
[----:B------:R-:W-:-:S11]  /*3d30*/  FSETP.NEU.FTZ.AND P0, PT, |R0|, +INF , PT ;  /* 0x7f8000000000780b */ /* 0x000fd60003f1d200 */
[----:B------:R-:W-:Y:S05]  /*3d40*/  @!P2 BRA !P1, `(.L_x_668) ;  /* 0x00000004002ca947 */ /* 0x000fea0004800000 */
[----:B------:R-:W-:-:S04]  /*3d50*/  LOP3.LUT P1, RZ, R0, 0x7fffffff, RZ, 0xc0, !PT ;  /* 0x7fffffff00ff7812 */ /* 0x000fc8000782c0ff */
[----:B------:R-:W-:-:S13]  /*3d60*/  PLOP3.LUT P1, PT, P2, P1, PT, 0x2f, 0xf2 ;  /* 0x0000000000f2781c */ /* 0x000fda0001722577 */
[----:B------:R-:W-:Y:S05]  /*3d70*/  @P1 BRA `(.L_x_669) ;  /* 0x0000000400181947 */ /* 0x000fea0003800000 */
[----:B------:R-:W-:-:S04]  /*3d80*/  LOP3.LUT P1, RZ, R21, 0x7fffffff, RZ, 0xc0, !PT ;  /* 0x7fffffff15ff7812 */ /* 0x000fc8000782c0ff */
[----:B------:R-:W-:-:S13]  /*3d90*/  PLOP3.LUT P0, PT, P0, P1, PT, 0x2f, 0xf2 ;  /* 0x0000000000f2781c */ /* 0x000fda0000702577 */
[----:B------:R-:W-:Y:S05]  /*3da0*/  @P0 BRA `(.L_x_670) ;  /* 0x0000000400000947 */ /* 0x000fea0003800000 */
[----:B------:R-:W-:Y:S02]  /*3db0*/  ISETP.GE.AND P0, PT, R22, RZ, PT ;  /* 0x000000ff1600720c */ /* 0x000fe40003f06270 */
[----:B------:R-:W-:-:S11]  /*3dc0*/  ISETP.GE.AND P1, PT, R24, RZ, PT ;  /* 0x000000ff1800720c */ /* 0x000fd60003f26270 */
[----:B------:R-:W-:Y:S01]  /*3dd0*/  @P0 MOV R20, RZ ;  /* 0x000000ff00140202 */ /* 0x000fe20000000f00 */
[----:B------:R-:W-:Y:S01]  /*3de0*/  @!P0 FFMA R0, R0, 1.84467440737095516160e+19, RZ ;  /* 0x5f80000000008823 */ /* 0x000fe200000000ff */
[----:B------:R-:W-:Y:S01]  /*3df0*/  @!P0 MOV R20, 0xffffffc0 ;  /* 0xffffffc000148802 */ /* 0x000fe20000000f00 */
[----:B------:R-:W-:-:S03]  /*3e00*/  @!P1 FFMA R21, R5, 1.84467440737095516160e+19, RZ ;  /* 0x5f80000005159823 */ /* 0x000fc600000000ff */
[----:B------:R-:W-:-:S07]  /*3e10*/  @!P1 IADD3 R20, PT, PT, R20, 0x40, RZ ;  /* 0x0000004014149810 */ /* 0x000fce0007ffe0ff */
.L_x_666:
[----:B------:R-:W-:Y:S01]  /*3e20*/  LEA R22, R28, 0xc0800000, 0x17 ;  /* 0xc08000001c167811 */ /* 0x000fe200078eb8ff */
[----:B------:R-:W-:Y:S03]  /*3e30*/  BSSY.RECONVERGENT B1, `(.L_x_671) ;  /* 0x0000036000017945 */ /* 0x000fe60003800200 */
[----:B------:R-:W-:Y:S01]  /*3e40*/  IADD3 R22, PT, PT, -R22, R21, RZ ;  /* 0x0000001516167210 */ /* 0x000fe20007ffe1ff */
[----:B------:R-:W-:-:S03]  /*3e50*/  VIADD R21, R26, 0xffffff81 ;  /* 0xffffff811a157836 */ /* 0x000fc60000000000 */
[----:B------:R-:W0:Y:S01]  /*3e60*/  MUFU.RCP R24, R22 ;  /* 0x0000001600187308 */ /* 0x000e220000001000 */
[----:B------:R-:W-:Y:S01]  /*3e70*/  FADD.FTZ R25, -R22, -RZ ;  /* 0x800000ff16197221 */ /* 0x000fe20000010100 */
[----:B------:R-:W-:-:S03]  /*3e80*/  IMAD R0, R21, -0x800000, R0 ;  /* 0xff80000015007824 */ /* 0x000fc600078e0200 */
[----:B0-----:R-:W-:-:S04]  /*3e90*/  FFMA R27, R24, R25, 1 ;  /* 0x3f800000181b7423 */ /* 0x001fc80000000019 */
[----:B------:R-:W-:-:S04]  /*3ea0*/  FFMA R29, R24, R27, R24 ;  /* 0x0000001b181d7223 */ /* 0x000fc80000000018 */
[----:B------:R-:W-:-:S04]  /*3eb0*/  FFMA R24, R0, R29, RZ ;  /* 0x0000001d00187223 */ /* 0x000fc800000000ff */
[----:B------:R-:W-:-:S04]  /*3ec0*/  FFMA R27, R25, R24, R0 ;  /* 0x00000018191b7223 */ /* 0x000fc80000000000 */
[----:B------:R-:W-:-:S04]  /*3ed0*/  FFMA R24, R29, R27, R24 ;  /* 0x0000001b1d187223 */ /* 0x000fc80000000018 */
[----:B------:R-:W-:Y:S01]  /*3ee0*/  FFMA R27, R25, R24, R0 ;  /* 0x00000018191b7223 */ /* 0x000fe20000000000 */
[----:B------:R-:W-:-:S03]  /*3ef0*/  IADD3 R25, PT, PT, R21, 0x7f, -R28 ;  /* 0x0000007f15197810 */ /* 0x000fc60007ffe81c */
[----:B------:R-:W-:Y:S01]  /*3f00*/  FFMA R0, R29, R27, R24 ;  /* 0x0000001b1d007223 */ /* 0x000fe20000000018 */
[----:B------:R-:W-:-:S04]  /*3f10*/  IADD3 R25, PT, PT, R25, R20, RZ ;  /* 0x0000001419197210 */ /* 0x000fc80007ffe0ff */
[----:B------:R-:W-:-:S04]  /*3f20*/  SHF.R.U32.HI R21, RZ, 0x17, R0 ;  /* 0x00000017ff157819 */ /* 0x000fc80000011600 */
[----:B------:R-:W-:-:S04]  /*3f30*/  LOP3.LUT R21, R21, 0xff, RZ, 0xc0, !PT ;  /* 0x000000ff15157812 */ /* 0x000fc800078ec0ff */
[----:B------:R-:W-:-:S04]  /*3f40*/  IADD3 R26, PT, PT, R21, R25, RZ ;  /* 0x00000019151a7210 */ /* 0x000fc80007ffe0ff */
[----:B------:R-:W-:-:S04]  /*3f50*/  IADD3 R20, PT, PT, R26, -0x1, RZ ;  /* 0xffffffff1a147810 */ /* 0x000fc80007ffe0ff */
[----:B------:R-:W-:-:S13]  /*3f60*/  ISETP.GE.U32.AND P0, PT, R20, 0xfe, PT ;  /* 0x000000fe1400780c */ /* 0x000fda0003f06070 */
[----:B------:R-:W-:Y:S05]  /*3f70*/  @!P0 BRA `(.L_x_672) ;  /* 0x0000000000808947 */ /* 0x000fea0003800000 */
[----:B------:R-:W-:-:S13]  /*3f80*/  ISETP.GT.AND P0, PT, R26, 0xfe, PT ;  /* 0x000000fe1a00780c */ /* 0x000fda0003f04270 */
[----:B------:R-:W-:Y:S05]  /*3f90*/  @P0 BRA `(.L_x_673) ;  /* 0x00000000006c0947 */ /* 0x000fea0003800000 */
[----:B------:R-:W-:-:S13]  /*3fa0*/  ISETP.GE.AND P0, PT, R26, 0x1, PT ;  /* 0x000000011a00780c */ /* 0x000fda0003f06270 */
[----:B------:R-:W-:Y:S05]  /*3fb0*/  @P0 BRA `(.L_x_674) ;  /* 0x0000000000740947 */ /* 0x000fea0003800000 */
[----:B------:R-:W-:Y:S02]  /*3fc0*/  ISETP.GE.AND P0, PT, R26, -0x18, PT ;  /* 0xffffffe81a00780c */ /* 0x000fe40003f06270 */
[----:B------:R-:W-:-:S11]  /*3fd0*/  LOP3.LUT R0, R0, 0x80000000, RZ, 0xc0, !PT ;  /* 0x8000000000007812 */ /* 0x000fd600078ec0ff */
[----:B------:R-:W-:Y:S05]  /*3fe0*/  @!P0 BRA `(.L_x_674) ;  /* 0x0000000000688947 */ /* 0x000fea0003800000 */
[CCC-:B------:R-:W-:Y:S01]  /*3ff0*/  FFMA.RZ R20, R29.reuse, R27.reuse, R24.reuse ;  /* 0x0000001b1d147223 */ /* 0x1c0fe2000000c018 */
[C---:B------:R-:W-:Y:S01]  /*4000*/  IADD3 R25, PT, PT, R26.reuse, 0x20, RZ ;  /* 0x000000201a197810 */ /* 0x040fe20007ffe0ff */
[CCC-:B------:R-:W-:Y:S01]  /*4010*/  FFMA.RM R21, R29.reuse, R27.reuse, R24.reuse ;  /* 0x0000001b1d157223 */ /* 0x1c0fe20000004018 */
[----:B------:R-:W-:Y:S02]  /*4020*/  ISETP.NE.AND P2, PT, R26, RZ, PT ;  /* 0x000000ff1a00720c */ /* 0x000fe40003f45270 */
[----:B------:R-:W-:Y:S01]  /*4030*/  LOP3.LUT R22, R20, 0x7fffff, RZ, 0xc0, !PT ;  /* 0x007fffff14167812 */ /* 0x000fe200078ec0ff */
[----:B------:R-:W-:Y:S01]  /*4040*/  FFMA.RP R20, R29, R27, R24 ;  /* 0x0000001b1d147223 */ /* 0x000fe20000008018 */
[----:B------:R-:W-:Y:S01]  /*4050*/  IMAD.MOV R24, RZ, RZ, -R26 ;  /* 0x000000ffff187224 */ /* 0x000fe200078e0a1a */
[----:B------:R-:W-:Y:S02]  /*4060*/  ISETP.NE.AND P1, PT, R26, RZ, PT ;  /* 0x000000ff1a00720c */ /* 0x000fe40003f25270 */
[----:B------:R-:W-:-:S02]  /*4070*/  LOP3.LUT R22, R22, 0x800000, RZ, 0xfc, !PT ;  /* 0x0080000016167812 */ /* 0x000fc400078efcff */
[----:B------:R-:W-:Y:S02]  /*4080*/  FSETP.NEU.FTZ.AND P0, PT, R20, R21, PT ;  /* 0x000000151400720b */ /* 0x000fe40003f1d000 */
[----:B------:R-:W-:Y:S02]  /*4090*/  SHF.L.U32 R25, R22, R25, RZ ;  /* 0x0000001916197219 */ /* 0x000fe400000006ff */
[----:B------:R-:W-:Y:S02]  /*40a0*/  SEL R21, R24, RZ, P2 ;  /* 0x000000ff18157207 */ /* 0x000fe40001000000 */
[----:B------:R-:W-:Y:S02]  /*40b0*/  ISETP.NE.AND P1, PT, R25, RZ, P1 ;  /* 0x000000ff1900720c */ /* 0x000fe40000f25270 */
[----:B------:R-:W-:Y:S02]  /*40c0*/  SHF.R.U32.HI R21, RZ, R21, R22 ;  /* 0x00000015ff157219 */ /* 0x000fe40000011616 */
[----:B------:R-:W-:-:S02]  /*40d0*/  PLOP3.LUT P0, PT, P0, P1, PT, 0xf8, 0x8f ;  /* 0x00000000008f781c */ /* 0x000fc40000703f70 */
[----:B------:R-:W-:Y:S02]  /*40e0*/  SHF.R.U32.HI R25, RZ, 0x1, R21 ;  /* 0x00000001ff197819 */ /* 0x000fe40000011615 */
[----:B------:R-:W-:-:S04]  /*40f0*/  SEL R20, RZ, 0x1, !P0 ;  /* 0x00000001ff147807 */ /* 0x000fc80004000000 */
[----:B------:R-:W-:-:S04]  /*4100*/  LOP3.LUT R20, R20, 0x1, R25, 0xf8, !PT ;  /* 0x0000000114147812 */ /* 0x000fc800078ef819 */
[----:B------:R-:W-:-:S04]  /*4110*/  LOP3.LUT R20, R20, R21, RZ, 0xc0, !PT ;  /* 0x0000001514147212 */ /* 0x000fc800078ec0ff */
[----:B------:R-:W-:-:S04]  /*4120*/  IADD3 R25, PT, PT, R25, R20, RZ ;  /* 0x0000001419197210 */ /* 0x000fc80007ffe0ff */
[----:B------:R-:W-:Y:S01]  /*4130*/  LOP3.LUT R0, R25, R0, RZ, 0xfc, !PT ;  /* 0x0000000019007212 */ /* 0x000fe200078efcff */
[----:B------:R-:W-:Y:S06]  /*4140*/  BRA `(.L_x_674) ;  /* 0x0000000000107947 */ /* 0x000fec0003800000 */
.L_x_673:
[----:B------:R-:W-:-:S04]  /*4150*/  LOP3.LUT R0, R0, 0x80000000, RZ, 0xc0, !PT ;  /* 0x8000000000007812 */ /* 0x000fc800078ec0ff */
[----:B------:R-:W-:Y:S01]  /*4160*/  LOP3.LUT R0, R0, 0x7f800000, RZ, 0xfc, !PT ;  /* 0x7f80000000007812 */ /* 0x000fe200078efcff */
[----:B------:R-:W-:Y:S06]  /*4170*/  BRA `(.L_x_674) ;  /* 0x0000000000047947 */ /* 0x000fec0003800000 */
.L_x_672:
[----:B------:R-:W-:-:S07]  /*4180*/  LEA R0, R25, R0, 0x17 ;  /* 0x0000000019007211 */ /* 0x000fce00078eb8ff */
.L_x_674:
[----:B------:R-:W-:Y:S05]  /*4190*/  BSYNC.RECONVERGENT B1 ;  /* 0x0000000000017941 */ /* 0x000fea0003800200 */
.L_x_671:
[----:B------:R-:W-:Y:S05]  /*41a0*/  BRA `(.L_x_675) ;  /* 0x0000000000207947 */ /* 0x000fea0003800000 */
.L_x_670:
[----:B------:R-:W-:-:S04]  /*41b0*/  LOP3.LUT R0, R21, 0x80000000, R0, 0x48, !PT ;  /* 0x8000000015007812 */ /* 0x000fc800078e4800 */
[----:B------:R-:W-:Y:S01]  /*41c0*/  LOP3.LUT R0, R0, 0x7f800000, RZ, 0xfc, !PT ;  /* 0x7f80000000007812 */ /* 0x000fe200078efcff */
[----:B------:R-:W-:Y:S06]  /*41d0*/  BRA `(.L_x_675) ;  /* 0x0000000000147947 */ /* 0x000fec0003800000 */
.L_x_669:
[----:B------:R-:W-:Y:S01]  /*41e0*/  LOP3.LUT R0, R21, 0x80000000, R0, 0x48, !PT ;  /* 0x8000000015007812 */ /* 0x000fe200078e4800 */
[----:B------:R-:W-:Y:S06]  /*41f0*/  BRA `(.L_x_675) ;  /* 0x00000000000c7947 */ /* 0x000fec0003800000 */
.L_x_668:
[----:B------:R-:W0:Y:S01]  /*4200*/  MUFU.RSQ R0, -QNAN ;  /* 0xffc0000000007908 */ /* 0x000e220000001400 */
[----:B------:R-:W-:Y:S05]  /*4210*/  BRA `(.L_x_675) ;  /* 0x0000000000047947 */ /* 0x000fea0003800000 */
.L_x_667:
[----:B------:R-:W-:-:S07]  /*4220*/  FADD.FTZ R0, R0, R5 ;  /* 0x0000000500007221 */ /* 0x000fce0000010000 */
.L_x_675:
[----:B------:R-:W-:Y:S05]  /*4230*/  BSYNC.RECONVERGENT B0 ;  /* 0x0000000000007941 */ /* 0x000fea0003800200 */
.L_x_665:
[----:B------:R-:W-:Y:S01]  /*4240*/  HFMA2 R21, -RZ, RZ, 0, 0 ;  /* 0x00000000ff157431 */ /* 0x000fe200000001ff */
[----:B------:R-:W-:-:S04]  /*4250*/  MOV R20, R2 ;  /* 0x0000000200147202 */ /* 0x000fc80000000f00 */
[----:B0-----:R-:W-:Y:S05]  /*4260*/  RET.REL.NODEC R20 `(_Z10searchGridPfS_S_PiS0_S_S_S_S_S_S_ii) ;  /* 0xffffffbc14647950 */ /* 0x001fea0003c3ffff */
.L_x_676:
        /* <DEDUP_REMOVED lines=9> */
.L_x_689:


//--------------------- .text._Z17findCellStartendsPiiS_S_ --------------------------
	.section	.text._Z17findCellStartendsPiiS_S_,"ax",@progbits
	.align	128
        .global         _Z17findCellStartendsPiiS_S_
        .type           _Z17findCellStartendsPiiS_S_,@function
        .size           _Z17findCellStartendsPiiS_S_,(.L_x_706 - _Z17findCellStartendsPiiS_S_)
        .other          _Z17findCellStartendsPiiS_S_,@"STO_CUDA_ENTRY STV_DEFAULT"
_Z17findCellStartendsPiiS_S_:
.text._Z17findCellStartendsPiiS_S_:
[----:B------:R-:W-:Y:S01]  /*0000*/  LDC R1, c[0x0][0x37c] ;  /* 0x0000df00ff017b82 */ /* 0x000fe20000000800 */
[----:B------:R-:W0:Y:S07]  /*0010*/  S2R R11, SR_TID.X ;  /* 0x00000000000b7919 */ /* 0x000e2e0000002100 */
[----:B------:R-:W0:Y:S08]  /*0020*/  S2UR UR4, SR_CTAID.X ;  /* 0x00000000000479c3 */ /* 0x000e300000002500 */
[----:B------:R-:W0:Y:S08]  /*0030*/  LDC R10, c[0x0][0x360] ;  /* 0x0000d800ff0a7b82 */ /* 0x000e300000000800 */
[----:B------:R-:W1:Y:S01]  /*0040*/  LDC R0, c[0x0][0x388] ;  /* 0x0000e200ff007b82 */ /* 0x000e620000000800 */
[----:B0-----:R-:W-:-:S05]  /*0050*/  IMAD R11, R10, UR4, R11 ;  /* 0x000000040a0b7c24 */ /* 0x001fca000f8e020b */
[----:B-1----:R-:W-:-:S13]  /*0060*/  ISETP.GE.AND P0, PT, R11, R0, PT ;  /* 0x000000000b00720c */ /* 0x002fda0003f06270 */
[----:B------:R-:W-:Y:S05]  /*0070*/  @P0 EXIT ;  /* 0x000000000000094d */ /* 0x000fea0003800000 */
[----:B------:R-:W0:Y:S01]  /*0080*/  LDC.64 R8, c[0x0][0x380] ;  /* 0x0000e000ff087b82 */ /* 0x000e220000000a00 */
[----:B------:R-:W1:Y:S01]  /*0090*/  LDCU UR4, c[0x0][0x370] ;  /* 0x00006e00ff0477ac */ /* 0x000e620008000800 */
[----:B------:R-:W2:Y:S06]  /*00a0*/  LDCU.64 UR6, c[0x0][0x358] ;  /* 0x00006b00ff0677ac */ /* 0x000eac0008000a00 */
[----:B------:R-:W3:Y:S01]  /*00b0*/  LDC.64 R2, c[0x0][0x380] ;  /* 0x0000e000ff027b82 */ /* 0x000ee20000000a00 */
[----:B------:R-:W4:Y:S07]  /*00c0*/  LDCU UR5, c[0x0][0x388] ;  /* 0x00007100ff0577ac */ /* 0x000f2e0008000800 */
[----:B------:R-:W2:Y:S01]  /*00d0*/  LDC.64 R4, c[0x0][0x390] ;  /* 0x0000e400ff047b82 */ /* 0x000ea20000000a00 */
[----:B-1----:R-:W-:-:S07]  /*00e0*/  IMAD R10, R10, UR4, RZ ;  /* 0x000000040a0a7c24 */ /* 0x002fce000f8e02ff */
[----:B------:R-:W1:Y:S01]  /*00f0*/  LDC.64 R6, c[0x0][0x398] ;  /* 0x0000e600ff067b82 */ /* 0x000e620000000a00 */
[C---:B0-----:R-:W-:Y:S01]  /*0100*/  IMAD.WIDE R8, R0.reuse, 0x4, R8 ;  /* 0x0000000400087825 */ /* 0x041fe200078e0208 */
[----:B----4-:R-:W-:-:S07]  /*0110*/  IADD3 R0, PT, PT, R0, -0x1, RZ ;  /* 0xffffffff00007810 */ /* 0x010fce0007ffe0ff */
.L_x_683:
[----:B------:R-:W-:Y:S01]  /*0120*/  ISETP.GE.AND P0, PT, R11, 0x1, PT ;  /* 0x000000010b00780c */ /* 0x000fe20003f06270 */
[----:B------:R-:W-:-:S12]  /*0130*/  BSSY.RECONVERGENT B0, `(.L_x_677) ;  /* 0x0000010000007945 */ /* 0x000fd80003800200 */
[----:B0-2---:R-:W-:Y:S05]  /*0140*/  @!P0 BRA `(.L_x_678) ;  /* 0x0000000000288947 */ /* 0x005fea0003800000 */
[C---:B------:R-:W-:Y:S01]  /*0150*/  IADD3 R15, PT, PT, R11.reuse, -0x1, RZ ;  /* 0xffffffff0b0f7810 */ /* 0x040fe20007ffe0ff */
[----:B---3--:R-:W-:-:S04]  /*0160*/  IMAD.WIDE.U32 R12, R11, 0x4, R2 ;  /* 0x000000040b0c7825 */ /* 0x008fc800078e0002 */
[----:B------:R-:W-:Y:S02]  /*0170*/  IMAD.WIDE.U32 R14, R15, 0x4, R2 ;  /* 0x000000040f0e7825 */ /* 0x000fe400078e0002 */
[----:B--2---:R-:W2:Y:S04]  /*0180*/  LDG.E R13, desc[UR6][R12.64] ;  /* 0x000000060c0d7981 */ /* 0x004ea8000c1e1900 */
[----:B------:R-:W2:Y:S02]  /*0190*/  LDG.E R14, desc[UR6][R14.64] ;  /* 0x000000060e0e7981 */ /* 0x000ea4000c1e1900 */
[----:B--2---:R-:W-:-:S13]  /*01a0*/  ISETP.NE.AND P0, PT, R13, R14, PT ;  /* 0x0000000e0d00720c */ /* 0x004fda0003f05270 */
[----:B------:R-:W-:Y:S05]  /*01b0*/  @!P0 BRA `(.L_x_679) ;  /* 0x00000000001c8947 */ /* 0x000fea0003800000 */
[----:B------:R-:W-:-:S05]  /*01c0*/  IMAD.WIDE R12, R13, 0x4, R4 ;  /* 0x000000040d0c7825 */ /* 0x000fca00078e0204 */
[----:B------:R0:W-:Y:S01]  /*01d0*/  STG.E desc[UR6][R12.64], R11 ;  /* 0x0000000b0c007986 */ /* 0x0001e2000c101906 */
[----:B------:R-:W-:Y:S05]  /*01e0*/  BRA `(.L_x_679) ;  /* 0x0000000000107947 */ /* 0x000fea0003800000 */
.L_x_678:
[----:B------:R-:W2:Y:S02]  /*01f0*/  LDC.64 R12, c[0x0][0x380] ;  /* 0x0000e000ff0c7b82 */ /* 0x000ea40000000a00 */
[----:B--2---:R-:W2:Y:S02]  /*0200*/  LDG.E R13, desc[UR6][R12.64] ;  /* 0x000000060c0d7981 */ /* 0x004ea4000c1e1900 */
[----:B--2---:R-:W-:-:S05]  /*0210*/  IMAD.WIDE R14, R13, 0x4, R4 ;  /* 0x000000040d0e7825 */ /* 0x004fca00078e0204 */
[----:B------:R2:W-:Y:S02]  /*0220*/  STG.E desc[UR6][R14.64], RZ ;  /* 0x000000ff0e007986 */ /* 0x0005e4000c101906 */
.L_x_679:
[----:B------:R-:W-:Y:S05]  /*0230*/  BSYNC.RECONVERGENT B0 ;  /* 0x0000000000007941 */ /* 0x000fea0003800200 */
.L_x_677:
[----:B------:R-:W-:Y:S01]  /*0240*/  ISETP.NE.AND P0, PT, R11, R0, PT ;  /* 0x000000000b00720c */ /* 0x000fe20003f05270 */
[----:B------:R-:W-:-:S12]  /*0250*/  BSSY.RECONVERGENT B0, `(.L_x_680) ;  /* 0x000000d000007945 */ /* 0x000fd80003800200 */
[----:B------:R-:W-:Y:S05]  /*0260*/  @!P0 BRA `(.L_x_681) ;  /* 0x0000000000208947 */ /* 0x000fea0003800000 */
[----:B0--3--:R-:W-:-:S05]  /*0270*/  IMAD.WIDE R12, R11, 0x4, R2 ;  /* 0x000000040b0c7825 */ /* 0x009fca00078e0202 */
[----:B--2---:R-:W2:Y:S04]  /*0280*/  LDG.E R15, desc[UR6][R12.64] ;  /* 0x000000060c0f7981 */ /* 0x004ea8000c1e1900 */
[----:B------:R-:W2:Y:S02]  /*0290*/  LDG.E R14, desc[UR6][R12.64+0x4] ;  /* 0x000004060c0e7981 */ /* 0x000ea4000c1e1900 */
[----:B--2---:R-:W-:-:S13]  /*02a0*/  ISETP.NE.AND P0, PT, R15, R14, PT ;  /* 0x0000000e0f00720c */ /* 0x004fda0003f05270 */
[----:B------:R-:W-:Y:S05]  /*02b0*/  @!P0 BRA `(.L_x_682) ;  /* 0x0000000000188947 */ /* 0x000fea0003800000 */
[----:B-1----:R-:W-:-:S05]  /*02c0*/  IMAD.WIDE R12, R15, 0x4, R6 ;  /* 0x000000040f0c7825 */ /* 0x002fca00078e0206 */
[----:B------:R4:W-:Y:S01]  /*02d0*/  STG.E desc[UR6][R12.64], R11 ;  /* 0x0000000b0c007986 */ /* 0x0009e2000c101906 */
[----:B------:R-:W-:Y:S05]  /*02e0*/  BRA `(.L_x_682) ;  /* 0x00000000000c7947 */ /* 0x000fea0003800000 */
.L_x_681:
[----:B0-----:R-:W1:Y:S02]  /*02f0*/  LDG.E R13, desc[UR6][R8.64+-0x4] ;  /* 0xfffffc06080d7981 */ /* 0x001e64000c1e1900 */
[----:B-1----:R-:W-:-:S05]  /*0300*/  IMAD.WIDE R12, R13, 0x4, R6 ;  /* 0x000000040d0c7825 */ /* 0x002fca00078e0206 */
[----:B------:R0:W-:Y:S02]  /*0310*/  STG.E desc[UR6][R12.64], R0 ;  /* 0x000000000c007986 */ /* 0x0001e4000c101906 */
.L_x_682:
[----:B------:R-:W-:Y:S05]  /*0320*/  BSYNC.RECONVERGENT B0 ;  /* 0x0000000000007941 */ /* 0x000fea0003800200 */
.L_x_680:
[----:B----4-:R-:W-:-:S04]  /*0330*/  IADD3 R11, PT, PT, R10, R11, RZ ;  /* 0x0000000b0a0b7210 */ /* 0x010fc80007ffe0ff */
[----:B------:R-:W-:-:S13]  /*0340*/  ISETP.GE.AND P0, PT, R11, UR5, PT ;  /* 0x000000050b007c0c */ /* 0x000fda000bf06270 */
[----:B------:R-:W-:Y:S05]  /*0350*/  @!P0 BRA `(.L_x_683) ;  /* 0xfffffffc00708947 */ /* 0x000fea000383ffff */
[----:B------:R-:W-:Y:S05]  /*0360*/  EXIT ;  /* 0x000000000000794d */ /* 0x000fea0003800000 */
.L_x_684:
        /* <DEDUP_REMOVED lines=9> */
.L_x_706:


//--------------------- .text._Z11generatekeyPfS_S_iPii --------------------------
	.section	.text._Z11generatekeyPfS_S_iPii,"ax",@progbits
	.align	128
        .global         _Z11generatekeyPfS_S_iPii
        .type           _Z11generatekeyPfS_S_iPii,@function
        .size           _Z11generatekeyPfS_S_iPii,(.L_x_707 - _Z11generatekeyPfS_S_iPii)
        .other          _Z11generatekeyPfS_S_iPii,@"STO_CUDA_ENTRY STV_DEFAULT"
_Z11generatekeyPfS_S_iPii:
.text._Z11generatekeyPfS_S_iPii:
        /* <DEDUP_REMOVED lines=8> */
[----:B------:R-:W0:Y:S01]  /*0080*/  LDC.64 R2, c[0x0][0x390] ;  /* 0x0000e400ff027b82 */ /* 0x000e220000000a00 */
[----:B------:R-:W1:Y:S01]  /*0090*/  LDCU UR8, c[0x0][0x3a8] ;  /* 0x00007500ff0877ac */ /* 0x000e620008000800 */
[----:B------:R-:W2:Y:S06]  /*00a0*/  LDCU UR4, c[0x0][0x370] ;  /* 0x00006e00ff0477ac */ /* 0x000eac0008000800 */
[----:B------:R-:W3:Y:S01]  /*00b0*/  LDC.64 R4, c[0x0][0x3a0] ;  /* 0x0000e800ff047b82 */ /* 0x000ee20000000a00 */
[----:B------:R-:W4:Y:S07]  /*00c0*/  LDCU.64 UR6, c[0x0][0x358] ;  /* 0x00006b00ff0677ac */ /* 0x000f2e0008000a00 */
[----:B------:R-:W0:Y:S01]  /*00d0*/  LDC.64 R6, c[0x0][0x380] ;  /* 0x0000e000ff067b82 */ /* 0x000e220000000a00 */
[----:B-1----:R-:W-:Y:S01]  /*00e0*/  I2FP.F32.S32 R0, UR8 ;  /* 0x0000000800007c45 */ /* 0x002fe20008201400 */
[----:B--2---:R-:W-:-:S06]  /*00f0*/  IMAD R10, R10, UR4, RZ ;  /* 0x000000040a0a7c24 */ /* 0x004fcc000f8e02ff */
[----:B------:R-:W1:Y:S02]  /*0100*/  LDC.64 R8, c[0x0][0x388] ;  /* 0x0000e200ff087b82 */ /* 0x000e640000000a00 */
.L_x_685:
[----:B0-2---:R-:W-:-:S04]  /*0110*/  IMAD.WIDE R12, R11, 0x4, R6 ;  /* 0x000000040b0c7825 */ /* 0x005fc800078e0206 */
[C---:B-1----:R-:W-:Y:S02]  /*0120*/  IMAD.WIDE R14, R11.reuse, 0x4, R8 ;  /* 0x000000040b0e7825 */ /* 0x042fe400078e0208 */
[----:B----4-:R-:W2:Y:S02]  /*0130*/  LDG.E R13, desc[UR6][R12.64] ;  /* 0x000000060c0d7981 */ /* 0x010ea4000c1e1900 */
[C---:B------:R-:W-:Y:S02]  /*0140*/  IMAD.WIDE R16, R11.reuse, 0x4, R2 ;  /* 0x000000040b107825 */ /* 0x040fe400078e0202 */
[----:B------:R-:W4:Y:S04]  /*0150*/  LDG.E R15, desc[UR6][R14.64] ;  /* 0x000000060e0f7981 */ /* 0x000f28000c1e1900 */
[----:B------:R-:W5:Y:S01]  /*0160*/  LDG.E R17, desc[UR6][R16.64] ;  /* 0x0000000610117981 */ /* 0x000f62000c1e1900 */
[----:B--2---:R-:W-:Y:S01]  /*0170*/  FMUL R18, R0, R13 ;  /* 0x0000000d00127220 */ /* 0x004fe20000400000 */
[----:B---3--:R-:W-:Y:S01]  /*0180*/  IMAD.WIDE R12, R11, 0x4, R4 ;  /* 0x000000040b0c7825 */ /* 0x008fe200078e0204 */
[----:B------:R-:W-:-:S03]  /*0190*/  IADD3 R11, PT, PT, R10, R11, RZ ;  /* 0x0000000b0a0b7210 */ /* 0x000fc60007ffe0ff */
[C---:B----4-:R-:W-:Y:S01]  /*01a0*/  FMUL R19, R0.reuse, R15 ;  /* 0x0000000f00137220 */ /* 0x050fe20000400000 */
[----:B------:R-:W-:Y:S01]  /*01b0*/  F2I.TRUNC.NTZ R18, R18 ;  /* 0x0000001200127305 */ /* 0x000fe2000020f100 */
[----:B------:R-:W-:Y:S01]  /*01c0*/  ISETP.GE.AND P0, PT, R11, UR5, PT ;  /* 0x000000050b007c0c */ /* 0x000fe2000bf06270 */
[----:B-----5:R-:W-:-:S06]  /*01d0*/  FMUL R20, R0, R17 ;  /* 0x0000001100147220 */ /* 0x020fcc0000400000 */
[----:B------:R-:W0:Y:S08]  /*01e0*/  F2I.TRUNC.NTZ R19, R19 ;  /* 0x0000001300137305 */ /* 0x000e30000020f100 */
[----:B------:R-:W1:Y:S01]  /*01f0*/  F2I.TRUNC.NTZ R20, R20 ;  /* 0x0000001400147305 */ /* 0x000e62000020f100 */
[----:B0-----:R-:W-:-:S04]  /*0200*/  IMAD R21, R18, UR8, R19 ;  /* 0x0000000812157c24 */ /* 0x001fc8000f8e0213 */
[----:B-1----:R-:W-:-:S05]  /*0210*/  IMAD R21, R21, UR8, R20 ;  /* 0x0000000815157c24 */ /* 0x002fca000f8e0214 */
[----:B------:R2:W-:Y:S01]  /*0220*/  STG.E desc[UR6][R12.64], R21 ;  /* 0x000000150c007986 */ /* 0x0005e2000c101906 */
[----:B------:R-:W-:Y:S05]  /*0230*/  @!P0 BRA `(.L_x_685) ;  /* 0xfffffffc00b48947 */ /* 0x000fea000383ffff */
[----:B------:R-:W-:Y:S05]  /*0240*/  EXIT ;  /* 0x000000000000794d */ /* 0x000fea0003800000 */
.L_x_686:
        /* <DEDUP_REMOVED lines=11> */
.L_x_707:


//--------------------- .nv.global.init           --------------------------
	.section	.nv.global.init,"aw",@progbits
.nv.global.init:
	.type		$str$1,@object
	.size		$str$1,($str - $str$1)
$str$1:
        /*0000*/ 	.byte	0x45, 0x72, 0x72, 0x6f, 0x72, 0x20, 0x6e, 0x6f, 0x74, 0x20, 0x73, 0x6f, 0x72, 0x74, 0x65, 0x64
        /*0010*/ 	.byte	0x0a, 0x00
	.type		$str,@object
	.size		$str,(.L_45 - $str)
$str:
        /*0012*/ 	.byte	0x45, 0x72, 0x72, 0x6f, 0x72, 0x20, 0x69, 0x6e, 0x20, 0x67, 0x72, 0x69, 0x64, 0x20, 0x63, 0x6f
        /*0022*/ 	.byte	0x6e, 0x73, 0x74, 0x72, 0x75, 0x63, 0x74, 0x69, 0x6f, 0x6e, 0x20, 0x0a, 0x00
.L_45:


//--------------------- .nv.shared._ZN3cub18CUB_300001_SM_10006detail10radix_sort29DeviceRadixSortOnesweepKernelINS1_5radix10policy_hubIiiyE10Policy1000ELNS0_9SortOrderE0EiiyiiNS1_21identity_decomposer_tEEEvPT5_SB_PT3_PKSC_PT1_PKSG_PT2_PKSK_T4_iiT6_ --------------------------
	.section	.nv.shared._ZN3cub18CUB_300001_SM_10006detail10radix_sort29DeviceRadixSortOnesweepKernelINS1_5radix10policy_hubIiiyE10Policy1000ELNS0_9SortOrderE0EiiyiiNS1_21identity_decomposer_tEEEvPT5_SB_PT3_PKSC_PT1_PKSG_PT2_PKSK_T4_iiT6_,"aw",@nobits
	.sectionflags	@""
	.align	16
.nv.shared._ZN3cub18CUB_300001_SM_10006detail10radix_sort29DeviceRadixSortOnesweepKernelINS1_5radix10policy_hubIiiyE10Policy1000ELNS0_9SortOrderE0EiiyiiNS1_21identity_decomposer_tEEEvPT5_SB_PT3_PKSC_PT1_PKSG_PT2_PKSK_T4_iiT6_:
	.zero		29184


//--------------------- .nv.shared.reserved.0     --------------------------
	.section	.nv.shared.reserved.0,"aw",@nobits
	.weak		__nv_reservedSMEM_offset_0_alias
	.size		__nv_reservedSMEM_offset_0_alias, 0, 64
	.other		__nv_reservedSMEM_offset_0_alias,@"STO_CUDA_RESERVED_SHARED STV_DEFAULT"
__nv_reservedSMEM_offset_0_alias:
	.zero		0
	.zero		64


//--------------------- .nv.global                --------------------------
	.section	.nv.global,"aw",@nobits
.nv.global:
	.type		_ZN27_INTERNAL_1baeb186_4_k_cu_d6thrust24THRUST_300001_SM_1000_NS12placeholders2_8E,@object
	.size		_ZN27_INTERNAL_1baeb186_4_k_cu_d6thrust24THRUST_300001_SM_1000_NS12placeholders2_8E,(_ZN27_INTERNAL_1baeb186_4_k_cu_d4cuda3std3__429_GLOBAL__N__1baeb186_4_k_cu_d6ignoreE - _ZN27_INTERNAL_1baeb186_4_k_cu_d6thrust24THRUST_300001_SM_1000_NS12placeholders2_8E)
_ZN27_INTERNAL_1baeb186_4_k_cu_d6thrust24THRUST_300001_SM_1000_NS12placeholders2_8E:
	.zero		1
	.type		_ZN27_INTERNAL_1baeb186_4_k_cu_d4cuda3std3__429_GLOBAL__N__1baeb186_4_k_cu_d6ignoreE,@object
	.size		_ZN27_INTERNAL_1baeb186_4_k_cu_d4cuda3std3__429_GLOBAL__N__1baeb186_4_k_cu_d6ignoreE,(_ZN27_INTERNAL_1baeb186_4_k_cu_d4cuda3std6ranges3__45__cpo4dataE - _ZN27_INTERNAL_1baeb186_4_k_cu_d4cuda3std3__429_GLOBAL__N__1baeb186_4_k_cu_d6ignoreE)
_ZN27_INTERNAL_1baeb186_4_k_cu_d4cuda3std3__429_GLOBAL__N__1baeb186_4_k_cu_d6ignoreE:
	.zero		1
	.type		_ZN27_INTERNAL_1baeb186_4_k_cu_d4cuda3std6ranges3__45__cpo4dataE,@object
	.size		_ZN27_INTERNAL_1baeb186_4_k_cu_d4cuda3std6ranges3__45__cpo4dataE,(_ZN27_INTERNAL_1baeb186_4_k_cu_d6thrust24THRUST_300001_SM_1000_NS6system3cpp3parE - _ZN27_INTERNAL_1baeb186_4_k_cu_d4cuda3std6ranges3__45__cpo4dataE)
_ZN27_INTERNAL_1baeb186_4_k_cu_d4cuda3std6ranges3__45__cpo4dataE:
	.zero		1
	.type		_ZN27_INTERNAL_1baeb186_4_k_cu_d6thrust24THRUST_300001_SM_1000_NS6system3cpp3parE,@object
	.size		_ZN27_INTERNAL_1baeb186_4_k_cu_d6thrust24THRUST_300001_SM_1000_NS6system3cpp3parE,(_ZN27_INTERNAL_1baeb186_4_k_cu_d4cuda3std3__45__cpo5beginE - _ZN27_INTERNAL_1baeb186_4_k_cu_d6thrust24THRUST_300001_SM_1000_NS6system3cpp3parE)
_ZN27_INTERNAL_1baeb186_4_k_cu_d6thrust24THRUST_300001_SM_1000_NS6system3cpp3parE:
	.zero		1
	.type		_ZN27_INTERNAL_1baeb186_4_k_cu_d4cuda3std3__45__cpo5beginE,@object
	.size		_ZN27_INTERNAL_1baeb186_4_k_cu_d4cuda3std3__45__cpo5beginE,(_ZN27_INTERNAL_1baeb186_4_k_cu_d4cuda3std6ranges3__45__cpo5beginE - _ZN27_INTERNAL_1baeb186_4_k_cu_d4cuda3std3__45__cpo5beginE)
_ZN27_INTERNAL_1baeb186_4_k_cu_d4cuda3std3__45__cpo5beginE:
	.zero		1
	.type		_ZN27_INTERNAL_1baeb186_4_k_cu_d4cuda3std6ranges3__45__cpo5beginE,@object
	.size		_ZN27_INTERNAL_1baeb186_4_k_cu_d4cuda3std6ranges3__45__cpo5beginE,(_ZN27_INTERNAL_1baeb186_4_k_cu_d6thrust24THRUST_300001_SM_1000_NS6deviceE - _ZN27_INTERNAL_1baeb186_4_k_cu_d4cuda3std6ranges3__45__cpo5beginE)
_ZN27_INTERNAL_1baeb186_4_k_cu_d4cuda3std6ranges3__45__cpo5beginE:
	.zero		1
	.type		_ZN27_INTERNAL_1baeb186_4_k_cu_d6thrust24THRUST_300001_SM_1000_NS6deviceE,@object
	.size		_ZN27_INTERNAL_1baeb186_4_k_cu_d6thrust24THRUST_300001_SM_1000_NS6deviceE,(_ZN27_INTERNAL_1baeb186_4_k_cu_d4cuda3std3__47nulloptE - _ZN27_INTERNAL_1baeb186_4_k_cu_d6thrust24THRUST_300001_SM_1000_NS6deviceE)
_ZN27_INTERNAL_1baeb186_4_k_cu_d6thrust24THRUST_300001_SM_1000_NS6deviceE:
	.zero		1
	.type		_ZN27_INTERNAL_1baeb186_4_k_cu_d4cuda3std3__47nulloptE,@object
	.size		_ZN27_INTERNAL_1baeb186_4_k_cu_d4cuda3std3__47nulloptE,(_ZN27_INTERNAL_1baeb186_4_k_cu_d4cuda3std6ranges3__45__cpo8distanceE - _ZN27_INTERNAL_1baeb186_4_k_cu_d4cuda3std3__47nulloptE)
_ZN27_INTERNAL_1baeb186_4_k_cu_d4cuda3std3__47nulloptE:
	.zero		1
	.type		_ZN27_INTERNAL_1baeb186_4_k_cu_d4cuda3std6ranges3__45__cpo8distanceE,@object
	.size		_ZN27_INTERNAL_1baeb186_4_k_cu_d4cuda3std6ranges3__45__cpo8distanceE,(_ZN27_INTERNAL_1baeb186_4_k_cu_d6thrust24THRUST_300001_SM_1000_NS12placeholders2_4E - _ZN27_INTERNAL_1baeb186_4_k_cu_d4cuda3std6ranges3__45__cpo8distanceE)
_ZN27_INTERNAL_1baeb186_4_k_cu_d4cuda3std6ranges3__45__cpo8distanceE:
	.zero		1
	.type		_ZN27_INTERNAL_1baeb186_4_k_cu_d6thrust24THRUST_300001_SM_1000_NS12placeholders2_4E,@object
	.size		_ZN27_INTERNAL_1baeb186_4_k_cu_d6thrust24THRUST_300001_SM_1000_NS12placeholders2_4E,(_ZN27_INTERNAL_1baeb186_4_k_cu_d4cuda3std3__45__cpo6rbeginE - _ZN27_INTERNAL_1baeb186_4_k_cu_d6thrust24THRUST_300001_SM_1000_NS12placeholders2_4E)
_ZN27_INTERNAL_1baeb186_4_k_cu_d6thrust24THRUST_300001_SM_1000_NS12placeholders2_4E:
	.zero		1
	.type		_ZN27_INTERNAL_1baeb186_4_k_cu_d4cuda3std3__45__cpo6rbeginE,@object
	.size		_ZN27_INTERNAL_1baeb186_4_k_cu_d4cuda3std3__45__cpo6rbeginE,(_ZN27_INTERNAL_1baeb186_4_k_cu_d4cuda3std6ranges3__45__cpo7advanceE - _ZN27_INTERNAL_1baeb186_4_k_cu_d4cuda3std3__45__cpo6rbeginE)
_ZN27_INTERNAL_1baeb186_4_k_cu_d4cuda3std3__45__cpo6rbeginE:
	.zero		1
	.type		_ZN27_INTERNAL_1baeb186_4_k_cu_d4cuda3std6ranges3__45__cpo7advanceE,@object
	.size		_ZN27_INTERNAL_1baeb186_4_k_cu_d4cuda3std6ranges3__45__cpo7advanceE,(_ZN27_INTERNAL_1baeb186_4_k_cu_d6thrust24THRUST_300001_SM_1000_NS12placeholders3_10E - _ZN27_INTERNAL_1baeb186_4_k_cu_d4cuda3std6ranges3__45__cpo7advanceE)
_ZN27_INTERNAL_1baeb186_4_k_cu_d4cuda3std6ranges3__45__cpo7advanceE:
	.zero		1
	.type		_ZN27_INTERNAL_1baeb186_4_k_cu_d6thrust24THRUST_300001_SM_1000_NS12placeholders3_10E,@object
	.size		_ZN27_INTERNAL_1baeb186_4_k_cu_d6thrust24THRUST_300001_SM_1000_NS12placeholders3_10E,(_ZN27_INTERNAL_1baeb186_4_k_cu_d4cuda3std3__48in_placeE - _ZN27_INTERNAL_1baeb186_4_k_cu_d6thrust24THRUST_300001_SM_1000_NS12placeholders3_10E)
_ZN27_INTERNAL_1baeb186_4_k_cu_d6thrust24THRUST_300001_SM_1000_NS12placeholders3_10E:
	.zero		1
	.type		_ZN27_INTERNAL_1baeb186_4_k_cu_d4cuda3std3__48in_placeE,@object
	.size		_ZN27_INTERNAL_1baeb186_4_k_cu_d4cuda3std3__48in_placeE,(_ZN27_INTERNAL_1baeb186_4_k_cu_d4cuda3std6ranges3__45__cpo4sizeE - _ZN27_INTERNAL_1baeb186_4_k_cu_d4cuda3std3__48in_placeE)
_ZN27_INTERNAL_1baeb186_4_k_cu_d4cuda3std3__48in_placeE:
	.zero		1
	.type		_ZN27_INTERNAL_1baeb186_4_k_cu_d4cuda3std6ranges3__45__cpo4sizeE,@object
	.size		_ZN27_INTERNAL_1baeb186_4_k_cu_d4cuda3std6ranges3__45__cpo4sizeE,(_ZN27_INTERNAL_1baeb186_4_k_cu_d6thrust24THRUST_300001_SM_1000_NS12placeholders2_2E - _ZN27_INTERNAL_1baeb186_4_k_cu_d4cuda3std6ranges3__45__cpo4sizeE)
_ZN27_INTERNAL_1baeb186_4_k_cu_d4cuda3std6ranges3__45__cpo4sizeE:
	.zero		1
	.type		_ZN27_INTERNAL_1baeb186_4_k_cu_d6thrust24THRUST_300001_SM_1000_NS12placeholders2_2E,@object
	.size		_ZN27_INTERNAL_1baeb186_4_k_cu_d6thrust24THRUST_300001_SM_1000_NS12placeholders2_2E,(_ZN27_INTERNAL_1baeb186_4_k_cu_d4cuda3std3__45__cpo6cbeginE - _ZN27_INTERNAL_1baeb186_4_k_cu_d6thrust24THRUST_300001_SM_1000_NS12placeholders2_2E)
_ZN27_INTERNAL_1baeb186_4_k_cu_d6thrust24THRUST_300001_SM_1000_NS12placeholders2_2E:
	.zero		1
	.type		_ZN27_INTERNAL_1baeb186_4_k_cu_d4cuda3std3__45__cpo6cbeginE,@object
	.size		_ZN27_INTERNAL_1baeb186_4_k_cu_d4cuda3std3__45__cpo6cbeginE,(_ZN27_INTERNAL_1baeb186_4_k_cu_d4cuda3std6ranges3__45__cpo6cbeginE - _ZN27_INTERNAL_1baeb186_4_k_cu_d4cuda3std3__45__cpo6cbeginE)
_ZN27_INTERNAL_1baeb186_4_k_cu_d4cuda3std3__45__cpo6cbeginE:
	.zero		1
	.type		_ZN27_INTERNAL_1baeb186_4_k_cu_d4cuda3std6ranges3__45__cpo6cbeginE,@object
	.size		_ZN27_INTERNAL_1baeb186_4_k_cu_d4cuda3std6ranges3__45__cpo6cbeginE,(_ZN27_INTERNAL_1baeb186_4_k_cu_d6thrust24THRUST_300001_SM_1000_NS12placeholders2_6E - _ZN27_INTERNAL_1baeb186_4_k_cu_d4cuda3std6ranges3__45__cpo6cbeginE)
_ZN27_INTERNAL_1baeb186_4_k_cu_d4cuda3std6ranges3__45__cpo6cbeginE:
	.zero		1
	.type		_ZN27_INTERNAL_1baeb186_4_k_cu_d6thrust24THRUST_300001_SM_1000_NS12placeholders2_6E,@object
	.size		_ZN27_INTERNAL_1baeb186_4_k_cu_d6thrust24THRUST_300001_SM_1000_NS12placeholders2_6E,(_ZN27_INTERNAL_1baeb186_4_k_cu_d4cuda3std3__45__cpo7crbeginE - _ZN27_INTERNAL_1baeb186_4_k_cu_d6thrust24THRUST_300001_SM_1000_NS12placeholders2_6E)
_ZN27_INTERNAL_1baeb186_4_k_cu_d6thrust24THRUST_300001_SM_1000_NS12placeholders2_6E:
	.zero		1
	.type		_ZN27_INTERNAL_1baeb186_4_k_cu_d4cuda3std3__45__cpo7crbeginE,@object
	.size		_ZN27_INTERNAL_1baeb186_4_k_cu_d4cuda3std3__45__cpo7crbeginE,(_ZN27_INTERNAL_1baeb186_4_k_cu_d4cuda3std6ranges3__45__cpo4nextE - _ZN27_INTERNAL_1baeb186_4_k_cu_d4cuda3std3__45__cpo7crbeginE)
_ZN27_INTERNAL_1baeb186_4_k_cu_d4cuda3std3__45__cpo7crbeginE:
	.zero		1
	.type		_ZN27_INTERNAL_1baeb186_4_k_cu_d4cuda3std6ranges3__45__cpo4nextE,@object
	.size		_ZN27_INTERNAL_1baeb186_4_k_cu_d4cuda3std6ranges3__45__cpo4nextE,(_ZN27_INTERNAL_1baeb186_4_k_cu_d4cuda3std6ranges3__45__cpo4swapE - _ZN27_INTERNAL_1baeb186_4_k_cu_d4cuda3std6ranges3__45__cpo4nextE)
_ZN27_INTERNAL_1baeb186_4_k_cu_d4cuda3std6ranges3__45__cpo4nextE:
	.zero		1
	.type		_ZN27_INTERNAL_1baeb186_4_k_cu_d4cuda3std6ranges3__45__cpo4swapE,@object
	.size		_ZN27_INTERNAL_1baeb186_4_k_cu_d4cuda3std6ranges3__45__cpo4swapE,(_ZN27_INTERNAL_1baeb186_4_k_cu_d6thrust24THRUST_300001_SM_1000_NS8cuda_cub10par_nosyncE - _ZN27_INTERNAL_1baeb186_4_k_cu_d4cuda3std6ranges3__45__cpo4swapE)
_ZN27_INTERNAL_1baeb186_4_k_cu_d4cuda3std6ranges3__45__cpo4swapE:
	.zero		1
	.type		_ZN27_INTERNAL_1baeb186_4_k_cu_d6thrust24THRUST_300001_SM_1000_NS8cuda_cub10par_nosyncE,@object
	.size		_ZN27_INTERNAL_1baeb186_4_k_cu_d6thrust24THRUST_300001_SM_1000_NS8cuda_cub10par_nosyncE,(_ZN27_INTERNAL_1baeb186_4_k_cu_d6thrust24THRUST_300001_SM_1000_NS3seqE - _ZN27_INTERNAL_1baeb186_4_k_cu_d6thrust24THRUST_300001_SM_1000_NS8cuda_cub10par_nosyncE)
_ZN27_INTERNAL_1baeb186_4_k_cu_d6thrust24THRUST_300001_SM_1000_NS8cuda_cub10par_nosyncE:
	.zero		1
	.type		_ZN27_INTERNAL_1baeb186_4_k_cu_d6thrust24THRUST_300001_SM_1000_NS3seqE,@object
	.size		_ZN27_INTERNAL_1baeb186_4_k_cu_d6thrust24THRUST_300001_SM_1000_NS3seqE,(_ZN27_INTERNAL_1baeb186_4_k_cu_d4cuda3std3__420unreachable_sentinelE - _ZN27_INTERNAL_1baeb186_4_k_cu_d6thrust24THRUST_300001_SM_1000_NS3seqE)
_ZN27_INTERNAL_1baeb186_4_k_cu_d6thrust24THRUST_300001_SM_1000_NS3seqE:
	.zero		1
	.type		_ZN27_INTERNAL_1baeb186_4_k_cu_d4cuda3std3__420unreachable_sentinelE,@object
	.size		_ZN27_INTERNAL_1baeb186_4_k_cu_d4cuda3std3__420unreachable_sentinelE,(_ZN27_INTERNAL_1baeb186_4_k_cu_d4cuda3std6ranges3__45__cpo5ssizeE - _ZN27_INTERNAL_1baeb186_4_k_cu_d4cuda3std3__420unreachable_sentinelE)
_ZN27_INTERNAL_1baeb186_4_k_cu_d4cuda3std3__420unreachable_sentinelE:
	.zero		1
	.type		_ZN27_INTERNAL_1baeb186_4_k_cu_d4cuda3std6ranges3__45__cpo5ssizeE,@object
	.size		_ZN27_INTERNAL_1baeb186_4_k_cu_d4cuda3std6ranges3__45__cpo5ssizeE,(_ZN27_INTERNAL_1baeb186_4_k_cu_d6thrust24THRUST_300001_SM_1000_NS12placeholders2_3E - _ZN27_INTERNAL_1baeb186_4_k_cu_d4cuda3std6ranges3__45__cpo5ssizeE)
_ZN27_INTERNAL_1baeb186_4_k_cu_d4cuda3std6ranges3__45__cpo5ssizeE:
	.zero		1
	.type		_ZN27_INTERNAL_1baeb186_4_k_cu_d6thrust24THRUST_300001_SM_1000_NS12placeholders2_3E,@object
	.size		_ZN27_INTERNAL_1baeb186_4_k_cu_d6thrust24THRUST_300001_SM_1000_NS12placeholders2_3E,(_ZN27_INTERNAL_1baeb186_4_k_cu_d4cuda3std3__45__cpo4cendE - _ZN27_INTERNAL_1baeb186_4_k_cu_d6thrust24THRUST_300001_SM_1000_NS12placeholders2_3E)
_ZN27_INTERNAL_1baeb186_4_k_cu_d6thrust24THRUST_300001_SM_1000_NS12placeholders2_3E:
	.zero		1
	.type		_ZN27_INTERNAL_1baeb186_4_k_cu_d4cuda3std3__45__cpo4cendE,@object
	.size		_ZN27_INTERNAL_1baeb186_4_k_cu_d4cuda3std3__45__cpo4cendE,(_ZN27_INTERNAL_1baeb186_4_k_cu_d4cuda3std6ranges3__45__cpo4cendE - _ZN27_INTERNAL_1baeb186_4_k_cu_d4cuda3std3__45__cpo4cendE)
_ZN27_INTERNAL_1baeb186_4_k_cu_d4cuda3std3__45__cpo4cendE:
	.zero		1
	.type		_ZN27_INTERNAL_1baeb186_4_k_cu_d4cuda3std6ranges3__45__cpo4cendE,@object
	.size		_ZN27_INTERNAL_1baeb186_4_k_cu_d4cuda3std6ranges3__45__cpo4cendE,(_ZN27_INTERNAL_1baeb186_4_k_cu_d6thrust24THRUST_300001_SM_1000_NS12placeholders2_7E - _ZN27_INTERNAL_1baeb186_4_k_cu_d4cuda3std6ranges3__45__cpo4cendE)
_ZN27_INTERNAL_1baeb186_4_k_cu_d4cuda3std6ranges3__45__cpo4cendE:
	.zero		1
	.type		_ZN27_INTERNAL_1baeb186_4_k_cu_d6thrust24THRUST_300001_SM_1000_NS12placeholders2_7E,@object
	.size		_ZN27_INTERNAL_1baeb186_4_k_cu_d6thrust24THRUST_300001_SM_1000_NS12placeholders2_7E,(_ZN27_INTERNAL_1baeb186_4_k_cu_d4cuda3std3__45__cpo5crendE - _ZN27_INTERNAL_1baeb186_4_k_cu_d6thrust24THRUST_300001_SM_1000_NS12placeholders2_7E)
_ZN27_INTERNAL_1baeb186_4_k_cu_d6thrust24THRUST_300001_SM_1000_NS12placeholders2_7E:
	.zero		1
	.type		_ZN27_INTERNAL_1baeb186_4_k_cu_d4cuda3std3__45__cpo5crendE,@object
	.size		_ZN27_INTERNAL_1baeb186_4_k_cu_d4cuda3std3__45__cpo5crendE,(_ZN27_INTERNAL_1baeb186_4_k_cu_d4cuda3std6ranges3__45__cpo4prevE - _ZN27_INTERNAL_1baeb186_4_k_cu_d4cuda3std3__45__cpo5crendE)
_ZN27_INTERNAL_1baeb186_4_k_cu_d4cuda3std3__45__cpo5crendE:
	.zero		1
	.type		_ZN27_INTERNAL_1baeb186_4_k_cu_d4cuda3std6ranges3__45__cpo4prevE,@object
	.size		_ZN27_INTERNAL_1baeb186_4_k_cu_d4cuda3std6ranges3__45__cpo4prevE,(_ZN27_INTERNAL_1baeb186_4_k_cu_d4cuda3std6ranges3__45__cpo9iter_moveE - _ZN27_INTERNAL_1baeb186_4_k_cu_d4cuda3std6ranges3__45__cpo4prevE)
_ZN27_INTERNAL_1baeb186_4_k_cu_d4cuda3std6ranges3__45__cpo4prevE:
	.zero		1
	.type		_ZN27_INTERNAL_1baeb186_4_k_cu_d4cuda3std6ranges3__45__cpo9iter_moveE,@object
	.size		_ZN27_INTERNAL_1baeb186_4_k_cu_d4cuda3std6ranges3__45__cpo9iter_moveE,(_ZN27_INTERNAL_1baeb186_4_k_cu_d6thrust24THRUST_300001_SM_1000_NS6system6detail10sequential3seqE - _ZN27_INTERNAL_1baeb186_4_k_cu_d4cuda3std6ranges3__45__cpo9iter_moveE)
_ZN27_INTERNAL_1baeb186_4_k_cu_d4cuda3std6ranges3__45__cpo9iter_moveE:
	.zero		1
	.type		_ZN27_INTERNAL_1baeb186_4_k_cu_d6thrust24THRUST_300001_SM_1000_NS6system6detail10sequential3seqE,@object
	.size		_ZN27_INTERNAL_1baeb186_4_k_cu_d6thrust24THRUST_300001_SM_1000_NS6system6detail10sequential3seqE,(_ZN27_INTERNAL_1baeb186_4_k_cu_d6thrust24THRUST_300001_SM_1000_NS12placeholders2_9E - _ZN27_INTERNAL_1baeb186_4_k_cu_d6thrust24THRUST_300001_SM_1000_NS6system6detail10sequential3seqE)
_ZN27_INTERNAL_1baeb186_4_k_cu_d6thrust24THRUST_300001_SM_1000_NS6system6detail10sequential3seqE:
	.zero		1
	.type		_ZN27_INTERNAL_1baeb186_4_k_cu_d6thrust24THRUST_300001_SM_1000_NS12placeholders2_9E,@object
	.size		_ZN27_INTERNAL_1baeb186_4_k_cu_d6thrust24THRUST_300001_SM_1000_NS12placeholders2_9E,(_ZN27_INTERNAL_1baeb186_4_k_cu_d4cuda3std3__419piecewise_constructE - _ZN27_INTERNAL_1baeb186_4_k_cu_d6thrust24THRUST_300001_SM_1000_NS12placeholders2_9E)
_ZN27_INTERNAL_1baeb186_4_k_cu_d6thrust24THRUST_300001_SM_1000_NS12placeholders2_9E:
	.zero		1
	.type		_ZN27_INTERNAL_1baeb186_4_k_cu_d4cuda3std3__419piecewise_constructE,@object
	.size		_ZN27_INTERNAL_1baeb186_4_k_cu_d4cuda3std3__419piecewise_constructE,(_ZN27_INTERNAL_1baeb186_4_k_cu_d4cuda3std6ranges3__45__cpo5cdataE - _ZN27_INTERNAL_1baeb186_4_k_cu_d4cuda3std3__419piecewise_constructE)
_ZN27_INTERNAL_1baeb186_4_k_cu_d4cuda3std3__419piecewise_constructE:
	.zero		1
	.type		_ZN27_INTERNAL_1baeb186_4_k_cu_d4cuda3std6ranges3__45__cpo5cdataE,@object
	.size		_ZN27_INTERNAL_1baeb186_4_k_cu_d4cuda3std6ranges3__45__cpo5cdataE,(_ZN27_INTERNAL_1baeb186_4_k_cu_d6thrust24THRUST_300001_SM_1000_NS12placeholders2_1E - _ZN27_INTERNAL_1baeb186_4_k_cu_d4cuda3std6ranges3__45__cpo5cdataE)
_ZN27_INTERNAL_1baeb186_4_k_cu_d4cuda3std6ranges3__45__cpo5cdataE:
	.zero		1
	.type		_ZN27_INTERNAL_1baeb186_4_k_cu_d6thrust24THRUST_300001_SM_1000_NS12placeholders2_1E,@object
	.size		_ZN27_INTERNAL_1baeb186_4_k_cu_d6thrust24THRUST_300001_SM_1000_NS12placeholders2_1E,(_ZN27_INTERNAL_1baeb186_4_k_cu_d4cuda3std3__45__cpo3endE - _ZN27_INTERNAL_1baeb186_4_k_cu_d6thrust24THRUST_300001_SM_1000_NS12placeholders2_1E)
_ZN27_INTERNAL_1baeb186_4_k_cu_d6thrust24THRUST_300001_SM_1000_NS12placeholders2_1E:
	.zero		1
	.type		_ZN27_INTERNAL_1baeb186_4_k_cu_d4cuda3std3__45__cpo3endE,@object
	.size		_ZN27_INTERNAL_1baeb186_4_k_cu_d4cuda3std3__45__cpo3endE,(_ZN27_INTERNAL_1baeb186_4_k_cu_d4cuda3std6ranges3__45__cpo3endE - _ZN27_INTERNAL_1baeb186_4_k_cu_d4cuda3std3__45__cpo3endE)
_ZN27_INTERNAL_1baeb186_4_k_cu_d4cuda3std3__45__cpo3endE:
	.zero		1
	.type		_ZN27_INTERNAL_1baeb186_4_k_cu_d4cuda3std6ranges3__45__cpo3endE,@object
	.size		_ZN27_INTERNAL_1baeb186_4_k_cu_d4cuda3std6ranges3__45__cpo3endE,(_ZN27_INTERNAL_1baeb186_4_k_cu_d6thrust24THRUST_300001_SM_1000_NS12placeholders2_5E - _ZN27_INTERNAL_1baeb186_4_k_cu_d4cuda3std6ranges3__45__cpo3endE)
_ZN27_INTERNAL_1baeb186_4_k_cu_d4cuda3std6ranges3__45__cpo3endE:
	.zero		1
	.type		_ZN27_INTERNAL_1baeb186_4_k_cu_d6thrust24THRUST_300001_SM_1000_NS12placeholders2_5E,@object
	.size		_ZN27_INTERNAL_1baeb186_4_k_cu_d6thrust24THRUST_300001_SM_1000_NS12placeholders2_5E,(_ZN27_INTERNAL_1baeb186_4_k_cu_d4cuda3std3__45__cpo4rendE - _ZN27_INTERNAL_1baeb186_4_k_cu_d6thrust24THRUST_300001_SM_1000_NS12placeholders2_5E)
_ZN27_INTERNAL_1baeb186_4_k_cu_d6thrust24THRUST_300001_SM_1000_NS12placeholders2_5E:
	.zero		1
	.type		_ZN27_INTERNAL_1baeb186_4_k_cu_d4cuda3std3__45__cpo4rendE,@object
	.size		_ZN27_INTERNAL_1baeb186_4_k_cu_d4cuda3std3__45__cpo4rendE,(_ZN27_INTERNAL_1baeb186_4_k_cu_d4cuda3std6ranges3__45__cpo9iter_swapE - _ZN27_INTERNAL_1baeb186_4_k_cu_d4cuda3std3__45__cpo4rendE)
_ZN27_INTERNAL_1baeb186_4_k_cu_d4cuda3std3__45__cpo4rendE:
	.zero		1
	.type		_ZN27_INTERNAL_1baeb186_4_k_cu_d4cuda3std6ranges3__45__cpo9iter_swapE,@object
	.size		_ZN27_INTERNAL_1baeb186_4_k_cu_d4cuda3std6ranges3__45__cpo9iter_swapE,(_ZN27_INTERNAL_1baeb186_4_k_cu_d4cuda3std3__48unexpectE - _ZN27_INTERNAL_1baeb186_4_k_cu_d4cuda3std6ranges3__45__cpo9iter_swapE)
_ZN27_INTERNAL_1baeb186_4_k_cu_d4cuda3std6ranges3__45__cpo9iter_swapE:
	.zero		1
	.type		_ZN27_INTERNAL_1baeb186_4_k_cu_d4cuda3std3__48unexpectE,@object
	.size		_ZN27_INTERNAL_1baeb186_4_k_cu_d4cuda3std3__48unexpectE,(_ZN27_INTERNAL_1baeb186_4_k_cu_d6thrust24THRUST_300001_SM_1000_NS8cuda_cub3parE - _ZN27_INTERNAL_1baeb186_4_k_cu_d4cuda3std3__48unexpectE)
_ZN27_INTERNAL_1baeb186_4_k_cu_d4cuda3std3__48unexpectE:
	.zero		1
	.type		_ZN27_INTERNAL_1baeb186_4_k_cu_d6thrust24THRUST_300001_SM_1000_NS8cuda_cub3parE,@object
	.size		_ZN27_INTERNAL_1baeb186_4_k_cu_d6thrust24THRUST_300001_SM_1000_NS8cuda_cub3parE,(.L_29 - _ZN27_INTERNAL_1baeb186_4_k_cu_d6thrust24THRUST_300001_SM_1000_NS8cuda_cub3parE)
_ZN27_INTERNAL_1baeb186_4_k_cu_d6thrust24THRUST_300001_SM_1000_NS8cuda_cub3parE:
	.zero		1
.L_29:


//--------------------- .nv.shared._ZN3cub18CUB_300001_SM_10006detail10radix_sort33DeviceRadixSortExclusiveSumKernelINS1_5radix10policy_hubIiiyE10Policy1000EyEEvPT0_ --------------------------
	.section	.nv.shared._ZN3cub18CUB_300001_SM_10006detail10radix_sort33DeviceRadixSortExclusiveSumKernelINS1_5radix10policy_hubIiiyE10Policy1000EyEEvPT0_,"aw",@nobits
	.sectionflags	@""
	.align	16
.nv.shared._ZN3cub18CUB_300001_SM_10006detail10radix_sort33DeviceRadixSortExclusiveSumKernelINS1_5radix10policy_hubIiiyE10Policy1000EyEEvPT0_:
	.zero		3360


//--------------------- .nv.shared._ZN3cub18CUB_300001_SM_10006detail10radix_sort30DeviceRadixSortHistogramKernelINS1_5radix10policy_hubIiiyE10Policy1000ELNS0_9SortOrderE0EiyNS1_21identity_decomposer_tEEEvPT2_PKT1_SA_iiT3_ --------------------------
	.section	.nv.shared._ZN3cub18CUB_300001_SM_10006detail10radix_sort30DeviceRadixSortHistogramKernelINS1_5radix10policy_hubIiiyE10Policy1000ELNS0_9SortOrderE0EiyNS1_21identity_decomposer_tEEEvPT2_PKT1_SA_iiT3_,"aw",@nobits
	.sectionflags	@""
	.align	4
.nv.shared._ZN3cub18CUB_300001_SM_10006detail10radix_sort30DeviceRadixSortHistogramKernelINS1_5radix10policy_hubIiiyE10Policy1000ELNS0_9SortOrderE0EiyNS1_21identity_decomposer_tEEEvPT2_PKT1_SA_iiT3_:
	.zero		5120


//--------------------- .nv.shared._ZN3cub18CUB_300001_SM_10006detail10radix_sort31DeviceRadixSortSingleTileKernelINS1_5radix10policy_hubIiiyE10Policy1000ELNS0_9SortOrderE0EiiyNS1_21identity_decomposer_tEEEvPKT1_PSA_PKT2_PSE_T3_iiT4_ --------------------------
	.section	.nv.shared._ZN3cub18CUB_300001_SM_10006detail10radix_sort31DeviceRadixSortSingleTileKernelINS1_5radix10policy_hubIiiyE10Policy1000ELNS0_9SortOrderE0EiiyNS1_21identity_decomposer_tEEEvPKT1_PSA_PKT2_PSE_T3_iiT4_,"aw",@nobits
	.sectionflags	@""
	.align	16
.nv.shared._ZN3cub18CUB_300001_SM_10006detail10radix_sort31DeviceRadixSortSingleTileKernelINS1_5radix10policy_hubIiiyE10Policy1000ELNS0_9SortOrderE0EiiyNS1_21identity_decomposer_tEEEvPKT1_PSA_PKT2_PSE_T3_iiT4_:
	.zero		34880


//--------------------- .nv.shared._ZN3cub18CUB_300001_SM_10006detail10radix_sort29DeviceRadixSortOnesweepKernelINS1_5radix10policy_hubIiN4cuda3std3__45tupleIJfffEEEyE10Policy1000ELNS0_9SortOrderE0EiSA_yiiNS1_21identity_decomposer_tEEEvPT5_SG_PT3_PKSH_PT1_PKSL_PT2_PKSP_T4_iiT6_ --------------------------
	.section	.nv.shared._ZN3cub18CUB_300001_SM_10006detail10radix_sort29DeviceRadixSortOnesweepKernelINS1_5radix10policy_hubIiN4cuda3std3__45tupleIJfffEEEyE10Policy1000ELNS0_9SortOrderE0EiSA_yiiNS1_21identity_decomposer_tEEEvPT5_SG_PT3_PKSH_PT1_PKSL_PT2_PKSP_T4_iiT6_,"aw",@nobits
	.sectionflags	@""
	.align	16
.nv.shared._ZN3cub18CUB_300001_SM_10006detail10radix_sort29DeviceRadixSortOnesweepKernelINS1_5radix10policy_hubIiN4cuda3std3__45tupleIJfffEEEyE10Policy1000ELNS0_9SortOrderE0EiSA_yiiNS1_21identity_decomposer_tEEEvPT5_SG_PT3_PKSH_PT1_PKSL_PT2_PKSP_T4_iiT6_:
	.zero		44544


//--------------------- .nv.shared._ZN3cub18CUB_300001_SM_10006detail10radix_sort33DeviceRadixSortExclusiveSumKernelINS1_5radix10policy_hubIiN4cuda3std3__45tupleIJfffEEEyE10Policy1000EyEEvPT0_ --------------------------
	.section	.nv.shared._ZN3cub18CUB_300001_SM_10006detail10radix_sort33DeviceRadixSortExclusiveSumKernelINS1_5radix10policy_hubIiN4cuda3std3__45tupleIJfffEEEyE10Policy1000EyEEvPT0_,"aw",@nobits
	.sectionflags	@""
	.align	16
.nv.shared._ZN3cub18CUB_300001_SM_10006detail10radix_sort33DeviceRadixSortExclusiveSumKernelINS1_5radix10policy_hubIiN4cuda3std3__45tupleIJfffEEEyE10Policy1000EyEEvPT0_:
	.zero		3360


//--------------------- .nv.shared._ZN3cub18CUB_300001_SM_10006detail10radix_sort30DeviceRadixSortHistogramKernelINS1_5radix10policy_hubIiN4cuda3std3__45tupleIJfffEEEyE10Policy1000ELNS0_9SortOrderE0EiyNS1_21identity_decomposer_tEEEvPT2_PKT1_SF_iiT3_ --------------------------
	.section	.nv.shared._ZN3cub18CUB_300001_SM_10006detail10radix_sort30DeviceRadixSortHistogramKernelINS1_5radix10policy_hubIiN4cuda3std3__45tupleIJfffEEEyE10Policy1000ELNS0_9SortOrderE0EiyNS1_21identity_decomposer_tEEEvPT2_PKT1_SF_iiT3_,"aw",@nobits
	.sectionflags	@""
	.align	4
.nv.shared._ZN3cub18CUB_300001_SM_10006detail10radix_sort30DeviceRadixSortHistogramKernelINS1_5radix10policy_hubIiN4cuda3std3__45tupleIJfffEEEyE10Policy1000ELNS0_9SortOrderE0EiyNS1_21identity_decomposer_tEEEvPT2_PKT1_SF_iiT3_:
	.zero		5120


//--------------------- .nv.shared._ZN3cub18CUB_300001_SM_10006detail10radix_sort31DeviceRadixSortSingleTileKernelINS1_5radix10policy_hubIiN4cuda3std3__45tupleIJfffEEEyE10Policy1000ELNS0_9SortOrderE0EiSA_yNS1_21identity_decomposer_tEEEvPKT1_PSF_PKT2_PSJ_T3_iiT4_ --------------------------
	.section	.nv.shared._ZN3cub18CUB_300001_SM_10006detail10radix_sort31DeviceRadixSortSingleTileKernelINS1_5radix10policy_hubIiN4cuda3std3__45tupleIJfffEEEyE10Policy1000ELNS0_9SortOrderE0EiSA_yNS1_21identity_decomposer_tEEEvPKT1_PSF_PKT2_PSJ_T3_iiT4_,"aw",@nobits
	.sectionflags	@""
	.align	16
.nv.shared._ZN3cub18CUB_300001_SM_10006detail10radix_sort31DeviceRadixSortSingleTileKernelINS1_5radix10policy_hubIiN4cuda3std3__45tupleIJfffEEEyE10Policy1000ELNS0_9SortOrderE0EiSA_yNS1_21identity_decomposer_tEEEvPKT1_PSF_PKT2_PSJ_T3_iiT4_:
	.zero		34880


//--------------------- .nv.constant0._ZN3cub18CUB_300001_SM_10006detail10radix_sort29DeviceRadixSortOnesweepKernelINS1_5radix10policy_hubIiiyE10Policy1000ELNS0_9SortOrderE0EiiyiiNS1_21identity_decomposer_tEEEvPT5_SB_PT3_PKSC_PT1_PKSG_PT2_PKSK_T4_iiT6_ --------------------------
	.section	.nv.constant0._ZN3cub18CUB_300001_SM_10006detail10radix_sort29DeviceRadixSortOnesweepKernelINS1_5radix10policy_hubIiiyE10Policy1000ELNS0_9SortOrderE0EiiyiiNS1_21identity_decomposer_tEEEvPT5_SB_PT3_PKSC_PT1_PKSG_PT2_PKSK_T4_iiT6_,"a",@progbits
	.sectionflags	@""
	.align	4
.nv.constant0._ZN3cub18CUB_300001_SM_10006detail10radix_sort29DeviceRadixSortOnesweepKernelINS1_5radix10policy_hubIiiyE10Policy1000ELNS0_9SortOrderE0EiiyiiNS1_21identity_decomposer_tEEEvPT5_SB_PT3_PKSC_PT1_PKSG_PT2_PKSK_T4_iiT6_:
	.zero		973


//--------------------- .nv.constant0._ZN3cub18CUB_300001_SM_10006detail10radix_sort33DeviceRadixSortExclusiveSumKernelINS1_5radix10policy_hubIiiyE10Policy1000EyEEvPT0_ --------------------------
	.section	.nv.constant0._ZN3cub18CUB_300001_SM_10006detail10radix_sort33DeviceRadixSortExclusiveSumKernelINS1_5radix10policy_hubIiiyE10Policy1000EyEEvPT0_,"a",@progbits
	.sectionflags	@""
	.align	4
.nv.constant0._ZN3cub18CUB_300001_SM_10006detail10radix_sort33DeviceRadixSortExclusiveSumKernelINS1_5radix10policy_hubIiiyE10Policy1000EyEEvPT0_:
	.zero		904


//--------------------- .nv.constant0._ZN3cub18CUB_300001_SM_10006detail10radix_sort30DeviceRadixSortHistogramKernelINS1_5radix10policy_hubIiiyE10Policy1000ELNS0_9SortOrderE0EiyNS1_21identity_decomposer_tEEEvPT2_PKT1_SA_iiT3_ --------------------------
	.section	.nv.constant0._ZN3cub18CUB_300001_SM_10006detail10radix_sort30DeviceRadixSortHistogramKernelINS1_5radix10policy_hubIiiyE10Policy1000ELNS0_9SortOrderE0EiyNS1_21identity_decomposer_tEEEvPT2_PKT1_SA_iiT3_,"a",@progbits
	.sectionflags	@""
	.align	4
.nv.constant0._ZN3cub18CUB_300001_SM_10006detail10radix_sort30DeviceRadixSortHistogramKernelINS1_5radix10policy_hubIiiyE10Policy1000ELNS0_9SortOrderE0EiyNS1_21identity_decomposer_tEEEvPT2_PKT1_SA_iiT3_:
	.zero		929


//--------------------- .nv.constant0._ZN3cub18CUB_300001_SM_10006detail10radix_sort31DeviceRadixSortSingleTileKernelINS1_5radix10policy_hubIiiyE10Policy1000ELNS0_9SortOrderE0EiiyNS1_21identity_decomposer_tEEEvPKT1_PSA_PKT2_PSE_T3_iiT4_ --------------------------
	.section	.nv.constant0._ZN3cub18CUB_300001_SM_10006detail10radix_sort31DeviceRadixSortSingleTileKernelINS1_5radix10policy_hubIiiyE10Policy1000ELNS0_9SortOrderE0EiiyNS1_21identity_decomposer_tEEEvPKT1_PSA_PKT2_PSE_T3_iiT4_,"a",@progbits
	.sectionflags	@""
	.align	4
.nv.constant0._ZN3cub18CUB_300001_SM_10006detail10radix_sort31DeviceRadixSortSingleTileKernelINS1_5radix10policy_hubIiiyE10Policy1000ELNS0_9SortOrderE0EiiyNS1_21identity_decomposer_tEEEvPKT1_PSA_PKT2_PSE_T3_iiT4_:
	.zero		945


//--------------------- .nv.constant0._ZN3cub18CUB_300001_SM_10006detail10radix_sort29DeviceRadixSortOnesweepKernelINS1_5radix10policy_hubIiN4cuda3std3__45tupleIJfffEEEyE10Policy1000ELNS0_9SortOrderE0EiSA_yiiNS1_21identity_decomposer_tEEEvPT5_SG_PT3_PKSH_PT1_PKSL_PT2_PKSP_T4_iiT6_ --------------------------
	.section	.nv.constant0._ZN3cub18CUB_300001_SM_10006detail10radix_sort29DeviceRadixSortOnesweepKernelINS1_5radix10policy_hubIiN4cuda3std3__45tupleIJfffEEEyE10Policy1000ELNS0_9SortOrderE0EiSA_yiiNS1_21identity_decomposer_tEEEvPT5_SG_PT3_PKSH_PT1_PKSL_PT2_PKSP_T4_iiT6_,"a",@progbits
	.sectionflags	@""
	.align	4
.nv.constant0._ZN3cub18CUB_300001_SM_10006detail10radix_sort29DeviceRadixSortOnesweepKernelINS1_5radix10policy_hubIiN4cuda3std3__45tupleIJfffEEEyE10Policy1000ELNS0_9SortOrderE0EiSA_yiiNS1_21identity_decomposer_tEEEvPT5_SG_PT3_PKSH_PT1_PKSL_PT2_PKSP_T4_iiT6_:
	.zero		973


//--------------------- .nv.constant0._ZN3cub18CUB_300001_SM_10006detail10radix_sort33DeviceRadixSortExclusiveSumKernelINS1_5radix10policy_hubIiN4cuda3std3__45tupleIJfffEEEyE10Policy1000EyEEvPT0_ --------------------------
	.section	.nv.constant0._ZN3cub18CUB_300001_SM_10006detail10radix_sort33DeviceRadixSortExclusiveSumKernelINS1_5radix10policy_hubIiN4cuda3std3__45tupleIJfffEEEyE10Policy1000EyEEvPT0_,"a",@progbits
	.sectionflags	@""
	.align	4
.nv.constant0._ZN3cub18CUB_300001_SM_10006detail10radix_sort33DeviceRadixSortExclusiveSumKernelINS1_5radix10policy_hubIiN4cuda3std3__45tupleIJfffEEEyE10Policy1000EyEEvPT0_:
	.zero		904


//--------------------- .nv.constant0._ZN3cub18CUB_300001_SM_10006detail10radix_sort30DeviceRadixSortHistogramKernelINS1_5radix10policy_hubIiN4cuda3std3__45tupleIJfffEEEyE10Policy1000ELNS0_9SortOrderE0EiyNS1_21identity_decomposer_tEEEvPT2_PKT1_SF_iiT3_ --------------------------
	.section	.nv.constant0._ZN3cub18CUB_300001_SM_10006detail10radix_sort30DeviceRadixSortHistogramKernelINS1_5radix10policy_hubIiN4cuda3std3__45tupleIJfffEEEyE10Policy1000ELNS0_9SortOrderE0EiyNS1_21identity_decomposer_tEEEvPT2_PKT1_SF_iiT3_,"a",@progbits
	.sectionflags	@""
	.align	4
.nv.constant0._ZN3cub18CUB_300001_SM_10006detail10radix_sort30DeviceRadixSortHistogramKernelINS1_5radix10policy_hubIiN4cuda3std3__45tupleIJfffEEEyE10Policy1000ELNS0_9SortOrderE0EiyNS1_21identity_decomposer_tEEEvPT2_PKT1_SF_iiT3_:
	.zero		929


//--------------------- .nv.constant0._ZN3cub18CUB_300001_SM_10006detail10radix_sort31DeviceRadixSortSingleTileKernelINS1_5radix10policy_hubIiN4cuda3std3__45tupleIJfffEEEyE10Policy1000ELNS0_9SortOrderE0EiSA_yNS1_21identity_decomposer_tEEEvPKT1_PSF_PKT2_PSJ_T3_iiT4_ --------------------------
	.section	.nv.constant0._ZN3cub18CUB_300001_SM_10006detail10radix_sort31DeviceRadixSortSingleTileKernelINS1_5radix10policy_hubIiN4cuda3std3__45tupleIJfffEEEyE10Policy1000ELNS0_9SortOrderE0EiSA_yNS1_21identity_decomposer_tEEEvPKT1_PSF_PKT2_PSJ_T3_iiT4_,"a",@progbits
	.sectionflags	@""
	.align	4
.nv.constant0._ZN3cub18CUB_300001_SM_10006detail10radix_sort31DeviceRadixSortSingleTileKernelINS1_5radix10policy_hubIiN4cuda3std3__45tupleIJfffEEEyE10Policy1000ELNS0_9SortOrderE0EiSA_yNS1_21identity_decomposer_tEEEvPKT1_PSF_PKT2_PSJ_T3_iiT4_:
	.zero		945


//--------------------- .nv.constant0._ZN3cub18CUB_300001_SM_10006detail9transform16transform_kernelINS2_10policy_hubILb1EN4cuda3std3__45tupleIJN6thrust24THRUST_300001_SM_1000_NS6detail15normal_iteratorINSA_7pointerINS8_IJfffEEENSA_8cuda_cub3tagENSA_11use_defaultESH_EEEEEEEE10policy1000ElNS7_10__identityENSA_12zip_iteratorINS8_IJNSA_10device_ptrIfEESQ_SQ_EEEEEJPSE_EEEvT0_iT1_T2_DpNS2_10kernel_argIT3_EE --------------------------
	.section	.nv.constant0._ZN3cub18CUB_300001_SM_10006detail9transform16transform_kernelINS2_10policy_hubILb1EN4cuda3std3__45tupleIJN6thrust24THRUST_300001_SM_1000_NS6detail15normal_iteratorINSA_7pointerINS8_IJfffEEENSA_8cuda_cub3tagENSA_11use_defaultESH_EEEEEEEE10policy1000ElNS7_10__identityENSA_12zip_iteratorINS8_IJNSA_10device_ptrIfEESQ_SQ_EEEEEJPSE_EEEvT0_iT1_T2_DpNS2_10kernel_argIT3_EE,"a",@progbits
	.sectionflags	@""
	.align	4
.nv.constant0._ZN3cub18CUB_300001_SM_10006detail9transform16transform_kernelINS2_10policy_hubILb1EN4cuda3std3__45tupleIJN6thrust24THRUST_300001_SM_1000_NS6detail15normal_iteratorINSA_7pointerINS8_IJfffEEENSA_8cuda_cub3tagENSA_11use_defaultESH_EEEEEEEE10policy1000ElNS7_10__identityENSA_12zip_iteratorINS8_IJNSA_10device_ptrIfEESQ_SQ_EEEEEJPSE_EEEvT0_iT1_T2_DpNS2_10kernel_argIT3_EE:
	.zero		952


//--------------------- .nv.constant0._ZN3cub18CUB_300001_SM_10006detail9transform16transform_kernelINS2_10policy_hubILb1EN4cuda3std3__45tupleIJN6thrust24THRUST_300001_SM_1000_NS6detail15normal_iteratorINSA_7pointerINS8_IJfffEEENSA_8cuda_cub3tagENSA_11use_defaultESH_EEEEEEEE10policy1000EiNS7_10__identityENSA_12zip_iteratorINS8_IJNSA_10device_ptrIfEESQ_SQ_EEEEEJPSE_EEEvT0_iT1_T2_DpNS2_10kernel_argIT3_EE --------------------------
	.section	.nv.constant0._ZN3cub18CUB_300001_SM_10006detail9transform16transform_kernelINS2_10policy_hubILb1EN4cuda3std3__45tupleIJN6thrust24THRUST_300001_SM_1000_NS6detail15normal_iteratorINSA_7pointerINS8_IJfffEEENSA_8cuda_cub3tagENSA_11use_defaultESH_EEEEEEEE10policy1000EiNS7_10__identityENSA_12zip_iteratorINS8_IJNSA_10device_ptrIfEESQ_SQ_EEEEEJPSE_EEEvT0_iT1_T2_DpNS2_10kernel_argIT3_EE,"a",@progbits
	.sectionflags	@""
	.align	4
.nv.constant0._ZN3cub18CUB_300001_SM_10006detail9transform16transform_kernelINS2_10policy_hubILb1EN4cuda3std3__45tupleIJN6thrust24THRUST_300001_SM_1000_NS6detail15normal_iteratorINSA_7pointerINS8_IJfffEEENSA_8cuda_cub3tagENSA_11use_defaultESH_EEEEEEEE10policy1000EiNS7_10__identityENSA_12zip_iteratorINS8_IJNSA_10device_ptrIfEESQ_SQ_EEEEEJPSE_EEEvT0_iT1_T2_DpNS2_10kernel_argIT3_EE:
	.zero		952


//--------------------- .nv.constant0._ZN3cub18CUB_300001_SM_10006detail9transform16transform_kernelINS2_10policy_hubILb1EN4cuda3std3__45tupleIJN6thrust24THRUST_300001_SM_1000_NS12zip_iteratorINS8_IJNSA_10device_ptrIfEESD_SD_EEEEEEEEE10policy1000ElNS7_10__identityENSA_7pointerINS8_IJfffEEENSA_8cuda_cub3tagENSA_11use_defaultESO_EEJSF_EEEvT0_iT1_T2_DpNS2_10kernel_argIT3_EE --------------------------
	.section	.nv.constant0._ZN3cub18CUB_300001_SM_10006detail9transform16transform_kernelINS2_10policy_hubILb1EN4cuda3std3__45tupleIJN6thrust24THRUST_300001_SM_1000_NS12zip_iteratorINS8_IJNSA_10device_ptrIfEESD_SD_EEEEEEEEE10policy1000ElNS7_10__identityENSA_7pointerINS8_IJfffEEENSA_8cuda_cub3tagENSA_11use_defaultESO_EEJSF_EEEvT0_iT1_T2_DpNS2_10kernel_argIT3_EE,"a",@progbits
	.sectionflags	@""
	.align	4
.nv.constant0._ZN3cub18CUB_300001_SM_10006detail9transform16transform_kernelINS2_10policy_hubILb1EN4cuda3std3__45tupleIJN6thrust24THRUST_300001_SM_1000_NS12zip_iteratorINS8_IJNSA_10device_ptrIfEESD_SD_EEEEEEEEE10policy1000ElNS7_10__identityENSA_7pointerINS8_IJfffEEENSA_8cuda_cub3tagENSA_11use_defaultESO_EEJSF_EEEvT0_iT1_T2_DpNS2_10kernel_argIT3_EE:
	.zero		944


//--------------------- .nv.constant0._ZN3cub18CUB_300001_SM_10006detail9transform16transform_kernelINS2_10policy_hubILb1EN4cuda3std3__45tupleIJN6thrust24THRUST_300001_SM_1000_NS12zip_iteratorINS8_IJNSA_10device_ptrIfEESD_SD_EEEEEEEEE10policy1000EiNS7_10__identityENSA_7pointerINS8_IJfffEEENSA_8cuda_cub3tagENSA_11use_defaultESO_EEJSF_EEEvT0_iT1_T2_DpNS2_10kernel_argIT3_EE --------------------------
	.section	.nv.constant0._ZN3cub18CUB_300001_SM_10006detail9transform16transform_kernelINS2_10policy_hubILb1EN4cuda3std3__45tupleIJN6thrust24THRUST_300001_SM_1000_NS12zip_iteratorINS8_IJNSA_10device_ptrIfEESD_SD_EEEEEEEEE10policy1000EiNS7_10__identityENSA_7pointerINS8_IJfffEEENSA_8cuda_cub3tagENSA_11use_defaultESO_EEJSF_EEEvT0_iT1_T2_DpNS2_10kernel_argIT3_EE,"a",@progbits
	.sectionflags	@""
	.align	4
.nv.constant0._ZN3cub18CUB_300001_SM_10006detail9transform16transform_kernelINS2_10policy_hubILb1EN4cuda3std3__45tupleIJN6thrust24THRUST_300001_SM_1000_NS12zip_iteratorINS8_IJNSA_10device_ptrIfEESD_SD_EEEEEEEEE10policy1000EiNS7_10__identityENSA_7pointerINS8_IJfffEEENSA_8cuda_cub3tagENSA_11use_defaultESO_EEJSF_EEEvT0_iT1_T2_DpNS2_10kernel_argIT3_EE:
	.zero		944


//--------------------- .nv.constant0._ZN3cub18CUB_300001_SM_10006detail11EmptyKernelIvEEvv --------------------------
	.section	.nv.constant0._ZN3cub18CUB_300001_SM_10006detail11EmptyKernelIvEEvv,"a",@progbits
	.sectionflags	@""
	.align	4
.nv.constant0._ZN3cub18CUB_300001_SM_10006detail11EmptyKernelIvEEvv:
	.zero		896


//--------------------- .nv.constant0._Z7gridvalPiS_PfS0_S0_i --------------------------
	.section	.nv.constant0._Z7gridvalPiS_PfS0_S0_i,"a",@progbits
	.sectionflags	@""
	.align	4
.nv.constant0._Z7gridvalPiS_PfS0_S0_i:
	.zero		940


//--------------------- .nv.constant0._Z9distsQminPfS_S_S_S_S_iS_S_S_i --------------------------
	.section	.nv.constant0._Z9distsQminPfS_S_S_S_S_iS_S_S_i,"a",@progbits
	.sectionflags	@""
	.align	4
.nv.constant0._Z9distsQminPfS_S_S_S_S_iS_S_S_i:
	.zero		980


//--------------------- .nv.constant0._Z10searchGridPfS_S_PiS0_S_S_S_S_S_S_ii --------------------------
	.section	.nv.constant0._Z10searchGridPfS_S_PiS0_S_S_S_S_S_S_ii,"a",@progbits
	.sectionflags	@""
	.align	4
.nv.constant0._Z10searchGridPfS_S_PiS0_S_S_S_S_S_S_ii:
	.zero		992


//--------------------- .nv.constant0._Z17findCellStartendsPiiS_S_ --------------------------
	.section	.nv.constant0._Z17findCellStartendsPiiS_S_,"a",@progbits
	.sectionflags	@""
	.align	4
.nv.constant0._Z17findCellStartendsPiiS_S_:
	.zero		928


//--------------------- .nv.constant0._Z11generatekeyPfS_S_iPii --------------------------
	.section	.nv.constant0._Z11generatekeyPfS_S_iPii,"a",@progbits
	.sectionflags	@""
	.align	4
.nv.constant0._Z11generatekeyPfS_S_iPii:
	.zero		940


//--------------------- SYMBOLS --------------------------

	.type		.nv.reservedSmem.offset0,@object
	.size		.nv.reservedSmem.offset0,0x4
	.type		.nv.reservedSmem.cap,@object
	.size		.nv.reservedSmem.cap,0x4
	.type		vprintf,@function
